// auto-generated by cutlass_sweep.gemm — config: {"arch": "sm_100", "cluster_m": 2, "cluster_n": 1, "dtype": "int8", "dtype_b": "int8", "layout": "nt", "stages": 0, "tile_k": 32, "tile_m": 256, "tile_n": 128}
#include "cutlass/cutlass.h"
#include "cutlass/gemm/collective/collective_builder.hpp"
#include "cutlass/gemm/device/gemm_universal_adapter.h"
#include "cutlass/gemm/kernel/gemm_universal.hpp"
#include "cutlass/epilogue/collective/collective_builder.hpp"

using ElemA = int8_t;
using ElemB = int8_t;
using ElemCD = int8_t;
using Acc  = int32_t;
using TileShape    = cute::Shape<cute::_256, cute::_128, cute::_32>;
using ClusterShape = cute::Shape<cute::_2, cute::_1, cute::_1>;

using CollectiveEpilogue = typename cutlass::epilogue::collective::CollectiveBuilder<
    cutlass::arch::Sm100, cutlass::arch::OpClassTensorOp,
    TileShape, ClusterShape,
    cutlass::epilogue::collective::EpilogueTileAuto,
    Acc, Acc,
    ElemCD, cutlass::layout::RowMajor, 128 / cutlass::sizeof_bits<ElemCD>::value,
    ElemCD, cutlass::layout::RowMajor, 128 / cutlass::sizeof_bits<ElemCD>::value,
    cutlass::epilogue::collective::EpilogueScheduleAuto
  >::CollectiveOp;

using CollectiveMainloop = typename cutlass::gemm::collective::CollectiveBuilder<
    cutlass::arch::Sm100, cutlass::arch::OpClassTensorOp,
    ElemA, cutlass::layout::RowMajor, 128 / cutlass::sizeof_bits<ElemA>::value,
    ElemB, cutlass::layout::ColumnMajor, 128 / cutlass::sizeof_bits<ElemB>::value,
    Acc,
    TileShape, ClusterShape,
    cutlass::gemm::collective::StageCountAutoCarveout<static_cast<int>(sizeof(typename CollectiveEpilogue::SharedStorage))>,
    cutlass::gemm::collective::KernelScheduleAuto
  >::CollectiveOp;

using GemmKernel = cutlass::gemm::kernel::GemmUniversal<
    cute::Shape<int,int,int,int>,
    CollectiveMainloop,
    CollectiveEpilogue
>;
using Gemm = cutlass::gemm::device::GemmUniversalAdapter<GemmKernel>;

// Force the device kernel symbol into the cubin without needing a host main.
auto* _anchor = &cutlass::device_kernel<GemmKernel>;


// ===== COMPILED SASS (sm_100a) =====

	.target	sm_100a

	.elftype	@"ET_EXEC"


//--------------------- .note.nv.tkinfo           --------------------------
	.section	.note.nv.tkinfo,"",@"SHT_NOTE"
	.sectionflags	@"SHF_NOTE_NV_TKINFO"
	.tkinfo
        /*0018*/ 	.word	0x00000002
        /*0030*/ 	.string	""
        /*0030*/ 	.string	"ptxas"
        /*0030*/ 	.string	"Cuda compilation tools, release 13.0, V13.0.88"
        /*0030*/ 	.string	"Build cuda_13.0.r13.0/compiler.36424714_0"
        /*0030*/ 	.string	"-arch sm_100a -m 64 "



//--------------------- .note.nv.cuinfo           --------------------------
	.section	.note.nv.cuinfo,"",@"SHT_NOTE"
	.sectionflags	@"SHF_NOTE_NV_CUINFO"
        /*0018*/ 	.short	0x0002
        /*001a*/ 	.short	0x0064
        /*001c*/ 	.short	0x0082
	.zero		2


//--------------------- .nv.info                  --------------------------
	.section	.nv.info,"",@"SHT_CUDA_INFO"
	.align	4


	//----- nvinfo : EIATTR_REGCOUNT
	.align		4
        /*0000*/ 	.byte	0x04, 0x2f
        /*0002*/ 	.short	(.L_19 - .L_18)
	.align		4
.L_18:
        /*0004*/ 	.word	index@(_ZN7cutlass13device_kernelINS_4gemm6kernel13GemmUniversalIN4cute5tupleIJiiiiEEENS1_10collective13CollectiveMmaINS1_35MainloopSm100TmaUmmaWarpSpecializedILi32ELi2ELi4ENS5_IJNS4_1CILi2EEENSA_ILi1EEESC_EEEEENS5_IJNSA_ILi256EEENSA_ILi128EEENSA_ILi32EEEEEEaNS5_IJlSC_lEEEaSJ_NS4_8TiledMMAINS4_8MMA_AtomIJNS4_21SM100_MMA_S8_2x1SM_SSIaaiLi256ELi128ELNS4_4UMMA5MajorE0ELSO_0ELNSN_8SaturateE0EEEEEENS4_6LayoutINS5_IJSC_SC_SC_EEENS5_IJNSA_ILi0EEESU_SU_EEEEENS5_IJNS4_10UnderscoreESX_SX_EEEEENS4_18SM100_TMA_2SM_LOADENS4_14ComposedLayoutINS4_7SwizzleILi1ELi4ELi3EEENS4_18smem_ptr_flag_bitsILi8EEENSS_INS5_IJNSA_ILi8EEESH_EEENS5_IJSH_SC_EEEEEEEvNS4_8identityES10_S1A_vS1B_EENS_8epilogue10collective18CollectiveEpilogueINS1D_23Sm100TmaWarpSpecializedILi2ELi2ELi64ELb0ELb0EEEJNS5_IJSG_SG_SH_EEENS5_IJNSS_ISG_SC_EENSS_INSA_ILi64EEESC_EEEEEaSJ_aSJ_NS1D_6fusion15FusionCallbacksIS1H_NS1N_17LinearCombinationIaiaiLNS_15FloatRoundStyleE2EEES1I_S1M_JEEENS4_5SM1004TMEM4LOAD26SM100_TMEM_LOAD_32dp32b64xENS4_13SM90_TMA_LOADENS11_INS12_ILi2ELi4ELi3EEES15_NSS_INS5_IJS16_S1K_EEENS5_IJS1K_SC_EEEEEEENS4_39AutoVectorizingCopyWithAssumedAlignmentILi128EEENS4_14SM90_TMA_STOREES22_S24_S24_EEEvvEEEEvNT_6ParamsE)
        /*0008*/ 	.word	0x000000b2


	//----- nvinfo : EIATTR_FRAME_SIZE
	.align		4
.L_19:
        /*000c*/ 	.byte	0x04, 0x11
        /*000e*/ 	.short	(.L_21 - .L_20)
	.align		4
.L_20:
        /*0010*/ 	.word	index@($__internal_2_$__cuda_sm10x_tcgen05_guardrail_trap_unallocated_columns_being_dealloced)
        /*0014*/ 	.word	0x00000000


	//----- nvinfo : EIATTR_FRAME_SIZE
	.align		4
.L_21:
        /*0018*/ 	.byte	0x04, 0x11
        /*001a*/ 	.short	(.L_23 - .L_22)
	.align		4
.L_22:
        /*001c*/ 	.word	index@($__internal_1_$__cuda_sm10x_tcgen05_guardrail_trap_phase_invalid_during_alloc)
        /*0020*/ 	.word	0x00000000


	//----- nvinfo : EIATTR_FRAME_SIZE
	.align		4
.L_23:
        /*0024*/ 	.byte	0x04, 0x11
        /*0026*/ 	.short	(.L_25 - .L_24)
	.align		4
.L_24:
        /*0028*/ 	.word	index@($__internal_0_$__cuda_sm10x_tcgen05_guardrail_trap_col_being_dealloced_not_returned_by_alloc)
        /*002c*/ 	.word	0x00000000


	//----- nvinfo : EIATTR_FRAME_SIZE
	.align		4
.L_25:
        /*0030*/ 	.byte	0x04, 0x11
        /*0032*/ 	.short	(.L_27 - .L_26)
	.align		4
.L_26:
        /*0034*/ 	.word	index@(_ZN7cutlass13device_kernelINS_4gemm6kernel13GemmUniversalIN4cute5tupleIJiiiiEEENS1_10collective13CollectiveMmaINS1_35MainloopSm100TmaUmmaWarpSpecializedILi32ELi2ELi4ENS5_IJNS4_1CILi2EEENSA_ILi1EEESC_EEEEENS5_IJNSA_ILi256EEENSA_ILi128EEENSA_ILi32EEEEEEaNS5_IJlSC_lEEEaSJ_NS4_8TiledMMAINS4_8MMA_AtomIJNS4_21SM100_MMA_S8_2x1SM_SSIaaiLi256ELi128ELNS4_4UMMA5MajorE0ELSO_0ELNSN_8SaturateE0EEEEEENS4_6LayoutINS5_IJSC_SC_SC_EEENS5_IJNSA_ILi0EEESU_SU_EEEEENS5_IJNS4_10UnderscoreESX_SX_EEEEENS4_18SM100_TMA_2SM_LOADENS4_14ComposedLayoutINS4_7SwizzleILi1ELi4ELi3EEENS4_18smem_ptr_flag_bitsILi8EEENSS_INS5_IJNSA_ILi8EEESH_EEENS5_IJSH_SC_EEEEEEEvNS4_8identityES10_S1A_vS1B_EENS_8epilogue10collective18CollectiveEpilogueINS1D_23Sm100TmaWarpSpecializedILi2ELi2ELi64ELb0ELb0EEEJNS5_IJSG_SG_SH_EEENS5_IJNSS_ISG_SC_EENSS_INSA_ILi64EEESC_EEEEEaSJ_aSJ_NS1D_6fusion15FusionCallbacksIS1H_NS1N_17LinearCombinationIaiaiLNS_15FloatRoundStyleE2EEES1I_S1M_JEEENS4_5SM1004TMEM4LOAD26SM100_TMEM_LOAD_32dp32b64xENS4_13SM90_TMA_LOADENS11_INS12_ILi2ELi4ELi3EEES15_NSS_INS5_IJS16_S1K_EEENS5_IJS1K_SC_EEEEEEENS4_39AutoVectorizingCopyWithAssumedAlignmentILi128EEENS4_14SM90_TMA_STOREES22_S24_S24_EEEvvEEEEvNT_6ParamsE)
        /*0038*/ 	.word	0x00000000


	//----- nvinfo : EIATTR_MIN_STACK_SIZE
	.align		4
.L_27:
        /*003c*/ 	.byte	0x04, 0x12
        /*003e*/ 	.short	(.L_29 - .L_28)
	.align		4
.L_28:
        /*0040*/ 	.word	index@(_ZN7cutlass13device_kernelINS_4gemm6kernel13GemmUniversalIN4cute5tupleIJiiiiEEENS1_10collective13CollectiveMmaINS1_35MainloopSm100TmaUmmaWarpSpecializedILi32ELi2ELi4ENS5_IJNS4_1CILi2EEENSA_ILi1EEESC_EEEEENS5_IJNSA_ILi256EEENSA_ILi128EEENSA_ILi32EEEEEEaNS5_IJlSC_lEEEaSJ_NS4_8TiledMMAINS4_8MMA_AtomIJNS4_21SM100_MMA_S8_2x1SM_SSIaaiLi256ELi128ELNS4_4UMMA5MajorE0ELSO_0ELNSN_8SaturateE0EEEEEENS4_6LayoutINS5_IJSC_SC_SC_EEENS5_IJNSA_ILi0EEESU_SU_EEEEENS5_IJNS4_10UnderscoreESX_SX_EEEEENS4_18SM100_TMA_2SM_LOADENS4_14ComposedLayoutINS4_7SwizzleILi1ELi4ELi3EEENS4_18smem_ptr_flag_bitsILi8EEENSS_INS5_IJNSA_ILi8EEESH_EEENS5_IJSH_SC_EEEEEEEvNS4_8identityES10_S1A_vS1B_EENS_8epilogue10collective18CollectiveEpilogueINS1D_23Sm100TmaWarpSpecializedILi2ELi2ELi64ELb0ELb0EEEJNS5_IJSG_SG_SH_EEENS5_IJNSS_ISG_SC_EENSS_INSA_ILi64EEESC_EEEEEaSJ_aSJ_NS1D_6fusion15FusionCallbacksIS1H_NS1N_17LinearCombinationIaiaiLNS_15FloatRoundStyleE2EEES1I_S1M_JEEENS4_5SM1004TMEM4LOAD26SM100_TMEM_LOAD_32dp32b64xENS4_13SM90_TMA_LOADENS11_INS12_ILi2ELi4ELi3EEES15_NSS_INS5_IJS16_S1K_EEENS5_IJS1K_SC_EEEEEEENS4_39AutoVectorizingCopyWithAssumedAlignmentILi128EEENS4_14SM90_TMA_STOREES22_S24_S24_EEEvvEEEEvNT_6ParamsE)
        /*0044*/ 	.word	0x00000000
.L_29:


//--------------------- .nv.compat                --------------------------
	.section	.nv.compat,"",@"SHT_CUDA_COMPAT_INFO"
	.align	4
        /*0000*/ 	.byte	0x02, 0x09, 0x01, 0x00, 0x02, 0x02, 0x03, 0x00, 0x02, 0x05, 0x06, 0x00, 0x03, 0x07, 0x01, 0x01
        /*0010*/ 	.byte	0x02, 0x03, 0x01, 0x00, 0x02, 0x06, 0x01, 0x00, 0x04, 0x0b, 0x08, 0x00, 0x01, 0x00, 0x00, 0x00
        /*0020*/ 	.byte	0x00, 0x00, 0x00, 0x00


//--------------------- .nv.info._ZN7cutlass13device_kernelINS_4gemm6kernel13GemmUniversalIN4cute5tupleIJiiiiEEENS1_10collective13CollectiveMmaINS1_35MainloopSm100TmaUmmaWarpSpecializedILi32ELi2ELi4ENS5_IJNS4_1CILi2EEENSA_ILi1EEESC_EEEEENS5_IJNSA_ILi256EEENSA_ILi128EEENSA_ILi32EEEEEEaNS5_IJlSC_lEEEaSJ_NS4_8TiledMMAINS4_8MMA_AtomIJNS4_21SM100_MMA_S8_2x1SM_SSIaaiLi256ELi128ELNS4_4UMMA5MajorE0ELSO_0ELNSN_8SaturateE0EEEEEENS4_6LayoutINS5_IJSC_SC_SC_EEENS5_IJNSA_ILi0EEESU_SU_EEEEENS5_IJNS4_10UnderscoreESX_SX_EEEEENS4_18SM100_TMA_2SM_LOADENS4_14ComposedLayoutINS4_7SwizzleILi1ELi4ELi3EEENS4_18smem_ptr_flag_bitsILi8EEENSS_INS5_IJNSA_ILi8EEESH_EEENS5_IJSH_SC_EEEEEEEvNS4_8identityES10_S1A_vS1B_EENS_8epilogue10collective18CollectiveEpilogueINS1D_23Sm100TmaWarpSpecializedILi2ELi2ELi64ELb0ELb0EEEJNS5_IJSG_SG_SH_EEENS5_IJNSS_ISG_SC_EENSS_INSA_ILi64EEESC_EEEEEaSJ_aSJ_NS1D_6fusion15FusionCallbacksIS1H_NS1N_17LinearCombinationIaiaiLNS_15FloatRoundStyleE2EEES1I_S1M_JEEENS4_5SM1004TMEM4LOAD26SM100_TMEM_LOAD_32dp32b64xENS4_13SM90_TMA_LOADENS11_INS12_ILi2ELi4ELi3EEES15_NSS_INS5_IJS16_S1K_EEENS5_IJS1K_SC_EEEEEEENS4_39AutoVectorizingCopyWithAssumedAlignmentILi128EEENS4_14SM90_TMA_STOREES22_S24_S24_EEEvvEEEEvNT_6ParamsE --------------------------
	.section	.nv.info._ZN7cutlass13device_kernelINS_4gemm6kernel13GemmUniversalIN4cute5tupleIJiiiiEEENS1_10collective13CollectiveMmaINS1_35MainloopSm100TmaUmmaWarpSpecializedILi32ELi2ELi4ENS5_IJNS4_1CILi2EEENSA_ILi1EEESC_EEEEENS5_IJNSA_ILi256EEENSA_ILi128EEENSA_ILi32EEEEEEaNS5_IJlSC_lEEEaSJ_NS4_8TiledMMAINS4_8MMA_AtomIJNS4_21SM100_MMA_S8_2x1SM_SSIaaiLi256ELi128ELNS4_4UMMA5MajorE0ELSO_0ELNSN_8SaturateE0EEEEEENS4_6LayoutINS5_IJSC_SC_SC_EEENS5_IJNSA_ILi0EEESU_SU_EEEEENS5_IJNS4_10UnderscoreESX_SX_EEEEENS4_18SM100_TMA_2SM_LOADENS4_14ComposedLayoutINS4_7SwizzleILi1ELi4ELi3EEENS4_18smem_ptr_flag_bitsILi8EEENSS_INS5_IJNSA_ILi8EEESH_EEENS5_IJSH_SC_EEEEEEEvNS4_8identityES10_S1A_vS1B_EENS_8epilogue10collective18CollectiveEpilogueINS1D_23Sm100TmaWarpSpecializedILi2ELi2ELi64ELb0ELb0EEEJNS5_IJSG_SG_SH_EEENS5_IJNSS_ISG_SC_EENSS_INSA_ILi64EEESC_EEEEEaSJ_aSJ_NS1D_6fusion15FusionCallbacksIS1H_NS1N_17LinearCombinationIaiaiLNS_15FloatRoundStyleE2EEES1I_S1M_JEEENS4_5SM1004TMEM4LOAD26SM100_TMEM_LOAD_32dp32b64xENS4_13SM90_TMA_LOADENS11_INS12_ILi2ELi4ELi3EEES15_NSS_INS5_IJS16_S1K_EEENS5_IJS1K_SC_EEEEEEENS4_39AutoVectorizingCopyWithAssumedAlignmentILi128EEENS4_14SM90_TMA_STOREES22_S24_S24_EEEvvEEEEvNT_6ParamsE,"",@"SHT_CUDA_INFO"
	.sectionflags	@""
	.align	4


	//----- nvinfo : EIATTR_CUDA_API_VERSION
	.align		4
        /*0000*/ 	.byte	0x04, 0x37
        /*0002*/ 	.short	(.L_31 - .L_30)
.L_30:
        /*0004*/ 	.word	0x00000082


	//----- nvinfo : EIATTR_KPARAM_INFO
	.align		4
.L_31:
        /*0008*/ 	.byte	0x04, 0x17
        /*000a*/ 	.short	(.L_33 - .L_32)
.L_32:
        /*000c*/ 	.word	0x00000000
        /*0010*/ 	.short	0x0000
        /*0012*/ 	.short	0x0000
        /*0014*/ 	.byte	0x00, 0xf0, 0x01, 0x20


	//----- nvinfo : EIATTR_AT_ENTRY_FRAGMENTS
	.align		4
.L_33:
        /*0018*/ 	.byte	0x04, 0x4f
        /*001a*/ 	.short	(.L_35 - .L_34)


	//   ....[0]....
.L_34:
        /*001c*/ 	.word	0x00000007


	//----- nvinfo : EIATTR_RESERVED_SMEM_USED
	.align		4
.L_35:
        /*0020*/ 	.byte	0x01, 0x41
	.zero		2


	//----- nvinfo : EIATTR_SPARSE_MMA_MASK
	.align		4
        /*0024*/ 	.byte	0x03, 0x50
        /*0026*/ 	.short	0x0000


	//----- nvinfo : EIATTR_TCGEN05_2CTA_USED
	.align		4
        /*0028*/ 	.byte	0x01, 0x52
	.zero		2


	//----- nvinfo : EIATTR_MAXREG_COUNT
	.align		4
        /*002c*/ 	.byte	0x03, 0x1b
        /*002e*/ 	.short	0x00ff


	//----- nvinfo : EIATTR_NUM_BARRIERS
	.align		4
        /*0030*/ 	.byte	0x02, 0x4c
        /*0032*/ 	.byte	0x07
	.zero		1


	//----- nvinfo : EIATTR_EXTERNS
	.align		4
        /*0034*/ 	.byte	0x04, 0x0f
        /*0036*/ 	.short	(.L_37 - .L_36)


	//   ....[0]....
	.align		4
.L_36:
        /*0038*/ 	.word	index@(__assertfail)


	//----- nvinfo : EIATTR_MERCURY_ISA_VERSION
	.align		4
.L_37:
        /*003c*/ 	.byte	0x03, 0x5f
        /*003e*/ 	.short	0x0101


	//----- nvinfo : EIATTR_INT_WARP_WIDE_INSTR_OFFSETS
	.align		4
        /*0040*/ 	.byte	0x04, 0x31
        /*0042*/ 	.short	(.L_39 - .L_38)


	//   ....[0]....
.L_38:
        /*0044*/ 	.word	0x00001080


	//   ....[1]....
        /*0048*/ 	.word	0x00001120


	//   ....[2]....
        /*004c*/ 	.word	0x00002490


	//   ....[3]....
        /*0050*/ 	.word	0x000051e0


	//   ....[4]....
        /*0054*/ 	.word	0x00005200


	//   ....[5]....
        /*0058*/ 	.word	0x00005230


	//   ....[6]....
        /*005c*/ 	.word	0x00005b60


	//   ....[7]....
        /*0060*/ 	.word	0x00005bd0


	//   ....[8]....
        /*0064*/ 	.word	0x00005db0


	//   ....[9]....
        /*0068*/ 	.word	0x00005f10


	//----- nvinfo : EIATTR_COOP_GROUP_MASK_REGIDS
	.align		4
.L_39:
        /*006c*/ 	.byte	0x04, 0x29
        /*006e*/ 	.short	(.L_41 - .L_40)


	//   ....[0]....
.L_40:
        /*0070*/ 	.word	0xffffffff


	//   ....[1]....
        /*0074*/ 	.word	0xffffffff


	//   ....[2]....
        /*0078*/ 	.word	0xffffffff


	//   ....[3]....
        /*007c*/ 	.word	0xffffffff


	//   ....[4]....
        /*0080*/ 	.word	0xffffffff


	//   ....[5]....
        /*0084*/ 	.word	0xffffffff


	//   ....[6]....
        /*0088*/ 	.word	0xffffffff


	//   ....[7]....
        /*008c*/ 	.word	0xffffffff


	//   ....[8]....
        /*0090*/ 	.word	0xffffffff


	//   ....[9]....
        /*0094*/ 	.word	0xffffffff


	//   ....[10]....
        /*0098*/ 	.word	0xffffffff


	//   ....[11]....
        /*009c*/ 	.word	0xffffffff


	//   ....[12]....
        /*00a0*/ 	.word	0xffffffff


	//   ....[13]....
        /*00a4*/ 	.word	0xffffffff


	//----- nvinfo : EIATTR_COOP_GROUP_INSTR_OFFSETS
	.align		4
.L_41:
        /*00a8*/ 	.byte	0x04, 0x28
        /*00aa*/ 	.short	(.L_43 - .L_42)


	//   ....[0]....
.L_42:
        /*00ac*/ 	.word	0x000000c0


	//   ....[1]....
        /*00b0*/ 	.word	0x00000500


	//   ....[2]....
        /*00b4*/ 	.word	0x00000a30


	//   ....[3]....
        /*00b8*/ 	.word	0x00000b80


	//   ....[4]....
        /*00bc*/ 	.word	0x00000c70


	//   ....[5]....
        /*00c0*/ 	.word	0x00000dd0


	//   ....[6]....
        /*00c4*/ 	.word	0x00000f60


	//   ....[7]....
        /*00c8*/ 	.word	0x000011a0


	//   ....[8]....
        /*00cc*/ 	.word	0x00002370


	//   ....[9]....
        /*00d0*/ 	.word	0x00004110


	//   ....[10]....
        /*00d4*/ 	.word	0x000045e0


	//   ....[11]....
        /*00d8*/ 	.word	0x00004610


	//   ....[12]....
        /*00dc*/ 	.word	0x000050e0


	//   ....[13]....
        /*00e0*/ 	.word	0x000052f0


	//----- nvinfo : EIATTR_VRC_CTA_INIT_COUNT
	.align		4
.L_43:
        /*00e4*/ 	.byte	0x02, 0x4a
        /*00e6*/ 	.byte	0x80
	.zero		1


	//----- nvinfo : EIATTR_SYSCALL_OFFSETS
	.align		4
        /*00e8*/ 	.byte	0x04, 0x46
        /*00ea*/ 	.short	(.L_45 - .L_44)


	//   ....[0]....
.L_44:
        /*00ec*/ 	.word	0x00006950


	//   ....[1]....
        /*00f0*/ 	.word	0x00006a90


	//   ....[2]....
        /*00f4*/ 	.word	0x000072f0


	//   ....[3]....
        /*00f8*/ 	.word	0x000088f0


	//----- nvinfo : EIATTR_MBARRIER_INSTR_OFFSETS
	.align		4
.L_45:
        /*00fc*/ 	.byte	0x04, 0x39
        /*00fe*/ 	.short	(.L_47 - .L_46)


	//   ....[0]....
.L_46:
        /*0100*/ 	.word	0x00000610
        /*0104*/ 	.word	0x000000ff
        /*0108*/ 	.word	0x00000000
        /*010c*/ 	.short	0x0100
        /*010e*/ 	.byte	0x08
	.zero		1


	//   ....[1]....
        /*0110*/ 	.word	0x00000620
        /*0114*/ 	.word	0x000000ff
        /*0118*/ 	.word	0x00000100
        /*011c*/ 	.short	0x0100
        /*011e*/ 	.byte	0x08
	.zero		1


	//   ....[2]....
        /*0120*/ 	.word	0x00000630
        /*0124*/ 	.word	0x000000ff
        /*0128*/ 	.word	0x00000008
        /*012c*/ 	.short	0x0100
        /*012e*/ 	.byte	0x08
	.zero		1


	//   ....[3]....
        /*0130*/ 	.word	0x00000640
        /*0134*/ 	.word	0x000000ff
        /*0138*/ 	.word	0x00000108
        /*013c*/ 	.short	0x0100
        /*013e*/ 	.byte	0x08
	.zero		1


	//   ....[4]....
        /*0140*/ 	.word	0x00000650
        /*0144*/ 	.word	0x000000ff
        /*0148*/ 	.word	0x00000010
        /*014c*/ 	.short	0x0100
        /*014e*/ 	.byte	0x08
	.zero		1


	//   ....[5]....
        /*0150*/ 	.word	0x00000660
        /*0154*/ 	.word	0x000000ff
        /*0158*/ 	.word	0x00000110
        /*015c*/ 	.short	0x0100
        /*015e*/ 	.byte	0x08
	.zero		1


	//   ....[6]....
        /*0160*/ 	.word	0x00000670
        /*0164*/ 	.word	0x000000ff
        /*0168*/ 	.word	0x00000018
        /*016c*/ 	.short	0x0100
        /*016e*/ 	.byte	0x08
	.zero		1


	//   ....[7]....
        /*0170*/ 	.word	0x00000680
        /*0174*/ 	.word	0x000000ff
        /*0178*/ 	.word	0x00000118
        /*017c*/ 	.short	0x0100
        /*017e*/ 	.byte	0x08
	.zero		1


	//   ....[8]....
        /*0180*/ 	.word	0x00000690
        /*0184*/ 	.word	0x000000ff
        /*0188*/ 	.word	0x00000020
        /*018c*/ 	.short	0x0100
        /*018e*/ 	.byte	0x08
	.zero		1


	//   ....[9]....
        /*0190*/ 	.word	0x000006a0
        /*0194*/ 	.word	0x000000ff
        /*0198*/ 	.word	0x00000120
        /*019c*/ 	.short	0x0100
        /*019e*/ 	.byte	0x08
	.zero		1


	//   ....[10]....
        /*01a0*/ 	.word	0x000006b0
        /*01a4*/ 	.word	0x000000ff
        /*01a8*/ 	.word	0x00000028
        /*01ac*/ 	.short	0x0100
        /*01ae*/ 	.byte	0x08
	.zero		1


	//   ....[11]....
        /*01b0*/ 	.word	0x000006c0
        /*01b4*/ 	.word	0x000000ff
        /*01b8*/ 	.word	0x00000128
        /*01bc*/ 	.short	0x0100
        /*01be*/ 	.byte	0x08
	.zero		1


	//   ....[12]....
        /*01c0*/ 	.word	0x000006d0
        /*01c4*/ 	.word	0x000000ff
        /*01c8*/ 	.word	0x00000030
        /*01cc*/ 	.short	0x0100
        /*01ce*/ 	.byte	0x08
	.zero		1


	//   ....[13]....
        /*01d0*/ 	.word	0x000006e0
        /*01d4*/ 	.word	0x000000ff
        /*01d8*/ 	.word	0x00000130
        /*01dc*/ 	.short	0x0100
        /*01de*/ 	.byte	0x08
	.zero		1


	//   ....[14]....
        /*01e0*/ 	.word	0x000006f0
        /*01e4*/ 	.word	0x000000ff
        /*01e8*/ 	.word	0x00000038
        /*01ec*/ 	.short	0x0100
        /*01ee*/ 	.byte	0x08
	.zero		1


	//   ....[15]....
        /*01f0*/ 	.word	0x00000700
        /*01f4*/ 	.word	0x000000ff
        /*01f8*/ 	.word	0x00000138
        /*01fc*/ 	.short	0x0100
        /*01fe*/ 	.byte	0x08
	.zero		1


	//   ....[16]....
        /*0200*/ 	.word	0x00000710
        /*0204*/ 	.word	0x000000ff
        /*0208*/ 	.word	0x00000040
        /*020c*/ 	.short	0x0100
        /*020e*/ 	.byte	0x08
	.zero		1


	//   ....[17]....
        /*0210*/ 	.word	0x00000720
        /*0214*/ 	.word	0x000000ff
        /*0218*/ 	.word	0x00000140
        /*021c*/ 	.short	0x0100
        /*021e*/ 	.byte	0x08
	.zero		1


	//   ....[18]....
        /*0220*/ 	.word	0x00000730
        /*0224*/ 	.word	0x000000ff
        /*0228*/ 	.word	0x00000048
        /*022c*/ 	.short	0x0100
        /*022e*/ 	.byte	0x08
	.zero		1


	//   ....[19]....
        /*0230*/ 	.word	0x00000740
        /*0234*/ 	.word	0x000000ff
        /*0238*/ 	.word	0x00000148
        /*023c*/ 	.short	0x0100
        /*023e*/ 	.byte	0x08
	.zero		1


	//   ....[20]....
        /*0240*/ 	.word	0x00000750
        /*0244*/ 	.word	0x000000ff
        /*0248*/ 	.word	0x00000050
        /*024c*/ 	.short	0x0100
        /*024e*/ 	.byte	0x08
	.zero		1


	//   ....[21]....
        /*0250*/ 	.word	0x00000760
        /*0254*/ 	.word	0x000000ff
        /*0258*/ 	.word	0x00000150
        /*025c*/ 	.short	0x0100
        /*025e*/ 	.byte	0x08
	.zero		1


	//   ....[22]....
        /*0260*/ 	.word	0x00000770
        /*0264*/ 	.word	0x000000ff
        /*0268*/ 	.word	0x00000058
        /*026c*/ 	.short	0x0100
        /*026e*/ 	.byte	0x08
	.zero		1


	//   ....[23]....
        /*0270*/ 	.word	0x00000780
        /*0274*/ 	.word	0x000000ff
        /*0278*/ 	.word	0x00000158
        /*027c*/ 	.short	0x0100
        /*027e*/ 	.byte	0x08
	.zero		1


	//   ....[24]....
        /*0280*/ 	.word	0x00000790
        /*0284*/ 	.word	0x000000ff
        /*0288*/ 	.word	0x00000060
        /*028c*/ 	.short	0x0100
        /*028e*/ 	.byte	0x08
	.zero		1


	//   ....[25]....
        /*0290*/ 	.word	0x000007a0
        /*0294*/ 	.word	0x000000ff
        /*0298*/ 	.word	0x00000160
        /*029c*/ 	.short	0x0100
        /*029e*/ 	.byte	0x08
	.zero		1


	//   ....[26]....
        /*02a0*/ 	.word	0x000007b0
        /*02a4*/ 	.word	0x000000ff
        /*02a8*/ 	.word	0x00000068
        /*02ac*/ 	.short	0x0100
        /*02ae*/ 	.byte	0x08
	.zero		1


	//   ....[27]....
        /*02b0*/ 	.word	0x000007c0
        /*02b4*/ 	.word	0x000000ff
        /*02b8*/ 	.word	0x00000168
        /*02bc*/ 	.short	0x0100
        /*02be*/ 	.byte	0x08
	.zero		1


	//   ....[28]....
        /*02c0*/ 	.word	0x000007d0
        /*02c4*/ 	.word	0x000000ff
        /*02c8*/ 	.word	0x00000070
        /*02cc*/ 	.short	0x0100
        /*02ce*/ 	.byte	0x08
	.zero		1


	//   ....[29]....
        /*02d0*/ 	.word	0x000007e0
        /*02d4*/ 	.word	0x000000ff
        /*02d8*/ 	.word	0x00000170
        /*02dc*/ 	.short	0x0100
        /*02de*/ 	.byte	0x08
	.zero		1


	//   ....[30]....
        /*02e0*/ 	.word	0x000007f0
        /*02e4*/ 	.word	0x000000ff
        /*02e8*/ 	.word	0x00000078
        /*02ec*/ 	.short	0x0100
        /*02ee*/ 	.byte	0x08
	.zero		1


	//   ....[31]....
        /*02f0*/ 	.word	0x00000800
        /*02f4*/ 	.word	0x000000ff
        /*02f8*/ 	.word	0x00000178
        /*02fc*/ 	.short	0x0100
        /*02fe*/ 	.byte	0x08
	.zero		1


	//   ....[32]....
        /*0300*/ 	.word	0x00000810
        /*0304*/ 	.word	0x000000ff
        /*0308*/ 	.word	0x00000080
        /*030c*/ 	.short	0x0100
        /*030e*/ 	.byte	0x08
	.zero		1


	//   ....[33]....
        /*0310*/ 	.word	0x00000820
        /*0314*/ 	.word	0x000000ff
        /*0318*/ 	.word	0x00000180
        /*031c*/ 	.short	0x0100
        /*031e*/ 	.byte	0x08
	.zero		1


	//   ....[34]....
        /*0320*/ 	.word	0x00000830
        /*0324*/ 	.word	0x000000ff
        /*0328*/ 	.word	0x00000088
        /*032c*/ 	.short	0x0100
        /*032e*/ 	.byte	0x08
	.zero		1


	//   ....[35]....
        /*0330*/ 	.word	0x00000840
        /*0334*/ 	.word	0x000000ff
        /*0338*/ 	.word	0x00000188
        /*033c*/ 	.short	0x0100
        /*033e*/ 	.byte	0x08
	.zero		1


	//   ....[36]....
        /*0340*/ 	.word	0x00000850
        /*0344*/ 	.word	0x000000ff
        /*0348*/ 	.word	0x00000090
        /*034c*/ 	.short	0x0100
        /*034e*/ 	.byte	0x08
	.zero		1


	//   ....[37]....
        /*0350*/ 	.word	0x00000860
        /*0354*/ 	.word	0x000000ff
        /*0358*/ 	.word	0x00000190
        /*035c*/ 	.short	0x0100
        /*035e*/ 	.byte	0x08
	.zero		1


	//   ....[38]....
        /*0360*/ 	.word	0x00000870
        /*0364*/ 	.word	0x000000ff
        /*0368*/ 	.word	0x00000098
        /*036c*/ 	.short	0x0100
        /*036e*/ 	.byte	0x08
	.zero		1


	//   ....[39]....
        /*0370*/ 	.word	0x00000880
        /*0374*/ 	.word	0x000000ff
        /*0378*/ 	.word	0x00000198
        /*037c*/ 	.short	0x0100
        /*037e*/ 	.byte	0x08
	.zero		1


	//   ....[40]....
        /*0380*/ 	.word	0x00000890
        /*0384*/ 	.word	0x000000ff
        /*0388*/ 	.word	0x000000a0
        /*038c*/ 	.short	0x0100
        /*038e*/ 	.byte	0x08
	.zero		1


	//   ....[41]....
        /*0390*/ 	.word	0x000008a0
        /*0394*/ 	.word	0x000000ff
        /*0398*/ 	.word	0x000001a0
        /*039c*/ 	.short	0x0100
        /*039e*/ 	.byte	0x08
	.zero		1


	//   ....[42]....
        /*03a0*/ 	.word	0x000008b0
        /*03a4*/ 	.word	0x000000ff
        /*03a8*/ 	.word	0x000000a8
        /*03ac*/ 	.short	0x0100
        /*03ae*/ 	.byte	0x08
	.zero		1


	//   ....[43]....
        /*03b0*/ 	.word	0x000008c0
        /*03b4*/ 	.word	0x000000ff
        /*03b8*/ 	.word	0x000001a8
        /*03bc*/ 	.short	0x0100
        /*03be*/ 	.byte	0x08
	.zero		1


	//   ....[44]....
        /*03c0*/ 	.word	0x000008d0
        /*03c4*/ 	.word	0x000000ff
        /*03c8*/ 	.word	0x000000b0
        /*03cc*/ 	.short	0x0100
        /*03ce*/ 	.byte	0x08
	.zero		1


	//   ....[45]....
        /*03d0*/ 	.word	0x000008e0
        /*03d4*/ 	.word	0x000000ff
        /*03d8*/ 	.word	0x000001b0
        /*03dc*/ 	.short	0x0100
        /*03de*/ 	.byte	0x08
	.zero		1


	//   ....[46]....
        /*03e0*/ 	.word	0x000008f0
        /*03e4*/ 	.word	0x000000ff
        /*03e8*/ 	.word	0x000000b8
        /*03ec*/ 	.short	0x0100
        /*03ee*/ 	.byte	0x08
	.zero		1


	//   ....[47]....
        /*03f0*/ 	.word	0x00000900
        /*03f4*/ 	.word	0x000000ff
        /*03f8*/ 	.word	0x000001b8
        /*03fc*/ 	.short	0x0100
        /*03fe*/ 	.byte	0x08
	.zero		1


	//   ....[48]....
        /*0400*/ 	.word	0x00000910
        /*0404*/ 	.word	0x000000ff
        /*0408*/ 	.word	0x000000c0
        /*040c*/ 	.short	0x0100
        /*040e*/ 	.byte	0x08
	.zero		1


	//   ....[49]....
        /*0410*/ 	.word	0x00000920
        /*0414*/ 	.word	0x000000ff
        /*0418*/ 	.word	0x000001c0
        /*041c*/ 	.short	0x0100
        /*041e*/ 	.byte	0x08
	.zero		1


	//   ....[50]....
        /*0420*/ 	.word	0x00000930
        /*0424*/ 	.word	0x000000ff
        /*0428*/ 	.word	0x000000c8
        /*042c*/ 	.short	0x0100
        /*042e*/ 	.byte	0x08
	.zero		1


	//   ....[51]....
        /*0430*/ 	.word	0x00000940
        /*0434*/ 	.word	0x000000ff
        /*0438*/ 	.word	0x000001c8
        /*043c*/ 	.short	0x0100
        /*043e*/ 	.byte	0x08
	.zero		1


	//   ....[52]....
        /*0440*/ 	.word	0x00000950
        /*0444*/ 	.word	0x000000ff
        /*0448*/ 	.word	0x000000d0
        /*044c*/ 	.short	0x0100
        /*044e*/ 	.byte	0x08
	.zero		1


	//   ....[53]....
        /*0450*/ 	.word	0x00000960
        /*0454*/ 	.word	0x000000ff
        /*0458*/ 	.word	0x000001d0
        /*045c*/ 	.short	0x0100
        /*045e*/ 	.byte	0x08
	.zero		1


	//   ....[54]....
        /*0460*/ 	.word	0x00000970
        /*0464*/ 	.word	0x000000ff
        /*0468*/ 	.word	0x000000d8
        /*046c*/ 	.short	0x0100
        /*046e*/ 	.byte	0x08
	.zero		1


	//   ....[55]....
        /*0470*/ 	.word	0x00000980
        /*0474*/ 	.word	0x000000ff
        /*0478*/ 	.word	0x000001d8
        /*047c*/ 	.short	0x0100
        /*047e*/ 	.byte	0x08
	.zero		1


	//   ....[56]....
        /*0480*/ 	.word	0x00000990
        /*0484*/ 	.word	0x000000ff
        /*0488*/ 	.word	0x000000e0
        /*048c*/ 	.short	0x0100
        /*048e*/ 	.byte	0x08
	.zero		1


	//   ....[57]....
        /*0490*/ 	.word	0x000009a0
        /*0494*/ 	.word	0x000000ff
        /*0498*/ 	.word	0x000001e0
        /*049c*/ 	.short	0x0100
        /*049e*/ 	.byte	0x08
	.zero		1


	//   ....[58]....
        /*04a0*/ 	.word	0x000009b0
        /*04a4*/ 	.word	0x000000ff
        /*04a8*/ 	.word	0x000000e8
        /*04ac*/ 	.short	0x0100
        /*04ae*/ 	.byte	0x08
	.zero		1


	//   ....[59]....
        /*04b0*/ 	.word	0x000009c0
        /*04b4*/ 	.word	0x000000ff
        /*04b8*/ 	.word	0x000001e8
        /*04bc*/ 	.short	0x0100
        /*04be*/ 	.byte	0x08
	.zero		1


	//   ....[60]....
        /*04c0*/ 	.word	0x000009d0
        /*04c4*/ 	.word	0x000000ff
        /*04c8*/ 	.word	0x000000f0
        /*04cc*/ 	.short	0x0100
        /*04ce*/ 	.byte	0x08
	.zero		1


	//   ....[61]....
        /*04d0*/ 	.word	0x000009e0
        /*04d4*/ 	.word	0x000000ff
        /*04d8*/ 	.word	0x000001f0
        /*04dc*/ 	.short	0x0100
        /*04de*/ 	.byte	0x08
	.zero		1


	//   ....[62]....
        /*04e0*/ 	.word	0x000009f0
        /*04e4*/ 	.word	0x000000ff
        /*04e8*/ 	.word	0x000000f8
        /*04ec*/ 	.short	0x0100
        /*04ee*/ 	.byte	0x08
	.zero		1


	//   ....[63]....
        /*04f0*/ 	.word	0x00000a00
        /*04f4*/ 	.word	0x000000ff
        /*04f8*/ 	.word	0x000001f8
        /*04fc*/ 	.short	0x0100
        /*04fe*/ 	.byte	0x08
	.zero		1


	//   ....[64]....
        /*0500*/ 	.word	0x00000b30
        /*0504*/ 	.word	0x000000ff
        /*0508*/ 	.word	0x00000200
        /*050c*/ 	.short	0x0100
        /*050e*/ 	.byte	0x09
	.zero		1


	//   ....[65]....
        /*0510*/ 	.word	0x00000b40
        /*0514*/ 	.word	0x000000ff
        /*0518*/ 	.word	0x00000210
        /*051c*/ 	.short	0x0100
        /*051e*/ 	.byte	0x09
	.zero		1


	//   ....[66]....
        /*0520*/ 	.word	0x00000b50
        /*0524*/ 	.word	0x000000ff
        /*0528*/ 	.word	0x00000208
        /*052c*/ 	.short	0x0100
        /*052e*/ 	.byte	0x09
	.zero		1


	//   ....[67]....
        /*0530*/ 	.word	0x00000b60
        /*0534*/ 	.word	0x000000ff
        /*0538*/ 	.word	0x00000218
        /*053c*/ 	.short	0x0100
        /*053e*/ 	.byte	0x09
	.zero		1


	//   ....[68]....
        /*0540*/ 	.word	0x00000c40
        /*0544*/ 	.word	0x000000ff
        /*0548*/ 	.word	0x00000220
        /*054c*/ 	.short	0x0100
        /*054e*/ 	.byte	0x08
	.zero		1


	//   ....[69]....
        /*0550*/ 	.word	0x00000c50
        /*0554*/ 	.word	0x000000ff
        /*0558*/ 	.word	0x00000228
        /*055c*/ 	.short	0x0100
        /*055e*/ 	.byte	0x08
	.zero		1


	//   ....[70]....
        /*0560*/ 	.word	0x00000d80
        /*0564*/ 	.word	0x000000ff
        /*0568*/ 	.word	0x00000230
        /*056c*/ 	.short	0x0100
        /*056e*/ 	.byte	0x08
	.zero		1


	//   ....[71]....
        /*0570*/ 	.word	0x00000d90
        /*0574*/ 	.word	0x000000ff
        /*0578*/ 	.word	0x00000240
        /*057c*/ 	.short	0x0100
        /*057e*/ 	.byte	0x08
	.zero		1


	//   ....[72]....
        /*0580*/ 	.word	0x00000da0
        /*0584*/ 	.word	0x000000ff
        /*0588*/ 	.word	0x00000238
        /*058c*/ 	.short	0x0100
        /*058e*/ 	.byte	0x08
	.zero		1


	//   ....[73]....
        /*0590*/ 	.word	0x00000db0
        /*0594*/ 	.word	0x000000ff
        /*0598*/ 	.word	0x00000248
        /*059c*/ 	.short	0x0100
        /*059e*/ 	.byte	0x08
	.zero		1


	//   ....[74]....
        /*05a0*/ 	.word	0x00000ed0
        /*05a4*/ 	.word	0x000000ff
        /*05a8*/ 	.word	0x00000250
        /*05ac*/ 	.short	0x0100
        /*05ae*/ 	.byte	0x09
	.zero		1


	//   ....[75]....
        /*05b0*/ 	.word	0x00000ee0
        /*05b4*/ 	.word	0x000000ff
        /*05b8*/ 	.word	0x00000270
        /*05bc*/ 	.short	0x0100
        /*05be*/ 	.byte	0x09
	.zero		1


	//   ....[76]....
        /*05c0*/ 	.word	0x00000ef0
        /*05c4*/ 	.word	0x000000ff
        /*05c8*/ 	.word	0x00000258
        /*05cc*/ 	.short	0x0100
        /*05ce*/ 	.byte	0x09
	.zero		1


	//   ....[77]....
        /*05d0*/ 	.word	0x00000f00
        /*05d4*/ 	.word	0x000000ff
        /*05d8*/ 	.word	0x00000278
        /*05dc*/ 	.short	0x0100
        /*05de*/ 	.byte	0x09
	.zero		1


	//   ....[78]....
        /*05e0*/ 	.word	0x00000f10
        /*05e4*/ 	.word	0x000000ff
        /*05e8*/ 	.word	0x00000260
        /*05ec*/ 	.short	0x0100
        /*05ee*/ 	.byte	0x09
	.zero		1


	//   ....[79]....
        /*05f0*/ 	.word	0x00000f20
        /*05f4*/ 	.word	0x000000ff
        /*05f8*/ 	.word	0x00000280
        /*05fc*/ 	.short	0x0100
        /*05fe*/ 	.byte	0x09
	.zero		1


	//   ....[80]....
        /*0600*/ 	.word	0x00000f30
        /*0604*/ 	.word	0x000000ff
        /*0608*/ 	.word	0x00000268
        /*060c*/ 	.short	0x0100
        /*060e*/ 	.byte	0x09
	.zero		1


	//   ....[81]....
        /*0610*/ 	.word	0x00000f40
        /*0614*/ 	.word	0x000000ff
        /*0618*/ 	.word	0x00000288
        /*061c*/ 	.short	0x0100
        /*061e*/ 	.byte	0x09
	.zero		1


	//   ....[82]....
        /*0620*/ 	.word	0x00001030
        /*0624*/ 	.word	0x000000ff
        /*0628*/ 	.word	0x00000290
        /*062c*/ 	.short	0x0100
        /*062e*/ 	.byte	0x08
	.zero		1


	//   ....[83]....
        /*0630*/ 	.word	0x00001040
        /*0634*/ 	.word	0x000000ff
        /*0638*/ 	.word	0x000002a0
        /*063c*/ 	.short	0x0100
        /*063e*/ 	.byte	0x08
	.zero		1


	//   ....[84]....
        /*0640*/ 	.word	0x00001050
        /*0644*/ 	.word	0x000000ff
        /*0648*/ 	.word	0x00000298
        /*064c*/ 	.short	0x0100
        /*064e*/ 	.byte	0x08
	.zero		1


	//   ....[85]....
        /*0650*/ 	.word	0x00001060
        /*0654*/ 	.word	0x000000ff
        /*0658*/ 	.word	0x000002a8
        /*065c*/ 	.short	0x0100
        /*065e*/ 	.byte	0x08
	.zero		1


	//   ....[86]....
        /*0660*/ 	.word	0x00001150
        /*0664*/ 	.word	0x000000ff
        /*0668*/ 	.word	0x000002b0
        /*066c*/ 	.short	0x0100
        /*066e*/ 	.byte	0x06
	.zero		1


	//   ....[87]....
        /*0670*/ 	.word	0x00001b70
        /*0674*/ 	.word	0x00000003
        /*0678*/ 	.word	0x000002a0
        /*067c*/ 	.short	0x010a
        /*067e*/ 	.byte	0xff
	.zero		1


	//   ....[88]....
        /*0680*/ 	.word	0x00001ba0
        /*0684*/ 	.word	0x00000003
        /*0688*/ 	.word	0x00000290
        /*068c*/ 	.short	0x0101
        /*068e*/ 	.byte	0xff
	.zero		1


	//   ....[89]....
        /*0690*/ 	.word	0x00001ca0
        /*0694*/ 	.word	0x000000ff
        /*0698*/ 	.word	0x00000100
        /*069c*/ 	.short	0x010a
        /*069e*/ 	.byte	0x08
	.zero		1


	//   ....[90]....
        /*06a0*/ 	.word	0x00001d70
        /*06a4*/ 	.word	0x000000ff
        /*06a8*/ 	.word	0x00000100
        /*06ac*/ 	.short	0x010a
        /*06ae*/ 	.byte	0x21
	.zero		1


	//   ....[91]....
        /*06b0*/ 	.word	0x00001f20
        /*06b4*/ 	.word	0x000000ff
        /*06b8*/ 	.word	0x00000100
        /*06bc*/ 	.short	0x010a
        /*06be*/ 	.byte	0x08
	.zero		1


	//   ....[92]....
        /*06c0*/ 	.word	0x00002020
        /*06c4*/ 	.word	0x000000ff
        /*06c8*/ 	.word	0x00000228
        /*06cc*/ 	.short	0x0101
        /*06ce*/ 	.byte	0x04
	.zero		1


	//   ....[93]....
        /*06d0*/ 	.word	0x00002040
        /*06d4*/ 	.word	0x000000ff
        /*06d8*/ 	.word	0x00000100
        /*06dc*/ 	.short	0x010a
        /*06de*/ 	.byte	0x08
	.zero		1


	//   ....[94]....
        /*06e0*/ 	.word	0x000020c0
        /*06e4*/ 	.word	0x000000ff
        /*06e8*/ 	.word	0x00000100
        /*06ec*/ 	.short	0x010a
        /*06ee*/ 	.byte	0x11
	.zero		1


	//   ....[95]....
        /*06f0*/ 	.word	0x00002250
        /*06f4*/ 	.word	0x000000ff
        /*06f8*/ 	.word	0x00000100
        /*06fc*/ 	.short	0x010a
        /*06fe*/ 	.byte	0x08
	.zero		1


	//   ....[96]....
        /*0700*/ 	.word	0x000023a0
        /*0704*/ 	.word	0x00000002
        /*0708*/ 	.word	0x00000230
        /*070c*/ 	.short	0x010a
        /*070e*/ 	.byte	0xff
	.zero		1


	//   ....[97]....
        /*0710*/ 	.word	0x00002460
        /*0714*/ 	.word	0x00000002
        /*0718*/ 	.word	0x00000000
        /*071c*/ 	.short	0x0101
        /*071e*/ 	.byte	0xff
	.zero		1


	//   ....[98]....
        /*0720*/ 	.word	0x000029c0
        /*0724*/ 	.word	0x000000ff
        /*0728*/ 	.word	0x00000000
        /*072c*/ 	.short	0x010a
        /*072e*/ 	.byte	0x05
	.zero		1


	//   ....[99]....
        /*0730*/ 	.word	0x00002a50
        /*0734*/ 	.word	0x000000ff
        /*0738*/ 	.word	0x00000000
        /*073c*/ 	.short	0x010a
        /*073e*/ 	.byte	0x05
	.zero		1


	//   ....[100]....
        /*0740*/ 	.word	0x00002ae0
        /*0744*/ 	.word	0x000000ff
        /*0748*/ 	.word	0x00000000
        /*074c*/ 	.short	0x010a
        /*074e*/ 	.byte	0x05
	.zero		1


	//   ....[101]....
        /*0750*/ 	.word	0x00002b70
        /*0754*/ 	.word	0x000000ff
        /*0758*/ 	.word	0x00000000
        /*075c*/ 	.short	0x010a
        /*075e*/ 	.byte	0x05
	.zero		1


	//   ....[102]....
        /*0760*/ 	.word	0x00002c00
        /*0764*/ 	.word	0x000000ff
        /*0768*/ 	.word	0x00000000
        /*076c*/ 	.short	0x010a
        /*076e*/ 	.byte	0x05
	.zero		1


	//   ....[103]....
        /*0770*/ 	.word	0x00002c90
        /*0774*/ 	.word	0x000000ff
        /*0778*/ 	.word	0x00000000
        /*077c*/ 	.short	0x010a
        /*077e*/ 	.byte	0x05
	.zero		1


	//   ....[104]....
        /*0780*/ 	.word	0x00002d20
        /*0784*/ 	.word	0x000000ff
        /*0788*/ 	.word	0x00000000
        /*078c*/ 	.short	0x010a
        /*078e*/ 	.byte	0x05
	.zero		1


	//   ....[105]....
        /*0790*/ 	.word	0x00002db0
        /*0794*/ 	.word	0x000000ff
        /*0798*/ 	.word	0x00000000
        /*079c*/ 	.short	0x010a
        /*079e*/ 	.byte	0x05
	.zero		1


	//   ....[106]....
        /*07a0*/ 	.word	0x00002e40
        /*07a4*/ 	.word	0x000000ff
        /*07a8*/ 	.word	0x00000000
        /*07ac*/ 	.short	0x010a
        /*07ae*/ 	.byte	0x05
	.zero		1


	//   ....[107]....
        /*07b0*/ 	.word	0x00002ed0
        /*07b4*/ 	.word	0x000000ff
        /*07b8*/ 	.word	0x00000000
        /*07bc*/ 	.short	0x010a
        /*07be*/ 	.byte	0x05
	.zero		1


	//   ....[108]....
        /*07c0*/ 	.word	0x00002f60
        /*07c4*/ 	.word	0x000000ff
        /*07c8*/ 	.word	0x00000000
        /*07cc*/ 	.short	0x010a
        /*07ce*/ 	.byte	0x05
	.zero		1


	//   ....[109]....
        /*07d0*/ 	.word	0x00002ff0
        /*07d4*/ 	.word	0x000000ff
        /*07d8*/ 	.word	0x00000000
        /*07dc*/ 	.short	0x010a
        /*07de*/ 	.byte	0x05
	.zero		1


	//   ....[110]....
        /*07e0*/ 	.word	0x00003080
        /*07e4*/ 	.word	0x000000ff
        /*07e8*/ 	.word	0x00000000
        /*07ec*/ 	.short	0x010a
        /*07ee*/ 	.byte	0x05
	.zero		1


	//   ....[111]....
        /*07f0*/ 	.word	0x00003110
        /*07f4*/ 	.word	0x000000ff
        /*07f8*/ 	.word	0x00000000
        /*07fc*/ 	.short	0x010a
        /*07fe*/ 	.byte	0x05
	.zero		1


	//   ....[112]....
        /*0800*/ 	.word	0x000031a0
        /*0804*/ 	.word	0x000000ff
        /*0808*/ 	.word	0x00000000
        /*080c*/ 	.short	0x010a
        /*080e*/ 	.byte	0x05
	.zero		1


	//   ....[113]....
        /*0810*/ 	.word	0x00003230
        /*0814*/ 	.word	0x000000ff
        /*0818*/ 	.word	0x00000000
        /*081c*/ 	.short	0x010a
        /*081e*/ 	.byte	0x05
	.zero		1


	//   ....[114]....
        /*0820*/ 	.word	0x000032c0
        /*0824*/ 	.word	0x000000ff
        /*0828*/ 	.word	0x00000000
        /*082c*/ 	.short	0x010a
        /*082e*/ 	.byte	0x05
	.zero		1


	//   ....[115]....
        /*0830*/ 	.word	0x00003350
        /*0834*/ 	.word	0x000000ff
        /*0838*/ 	.word	0x00000000
        /*083c*/ 	.short	0x010a
        /*083e*/ 	.byte	0x05
	.zero		1


	//   ....[116]....
        /*0840*/ 	.word	0x000033e0
        /*0844*/ 	.word	0x000000ff
        /*0848*/ 	.word	0x00000000
        /*084c*/ 	.short	0x010a
        /*084e*/ 	.byte	0x05
	.zero		1


	//   ....[117]....
        /*0850*/ 	.word	0x00003470
        /*0854*/ 	.word	0x000000ff
        /*0858*/ 	.word	0x00000000
        /*085c*/ 	.short	0x010a
        /*085e*/ 	.byte	0x05
	.zero		1


	//   ....[118]....
        /*0860*/ 	.word	0x00003500
        /*0864*/ 	.word	0x000000ff
        /*0868*/ 	.word	0x00000000
        /*086c*/ 	.short	0x010a
        /*086e*/ 	.byte	0x05
	.zero		1


	//   ....[119]....
        /*0870*/ 	.word	0x00003590
        /*0874*/ 	.word	0x000000ff
        /*0878*/ 	.word	0x00000000
        /*087c*/ 	.short	0x010a
        /*087e*/ 	.byte	0x05
	.zero		1


	//   ....[120]....
        /*0880*/ 	.word	0x00003620
        /*0884*/ 	.word	0x000000ff
        /*0888*/ 	.word	0x00000000
        /*088c*/ 	.short	0x010a
        /*088e*/ 	.byte	0x05
	.zero		1


	//   ....[121]....
        /*0890*/ 	.word	0x000036b0
        /*0894*/ 	.word	0x000000ff
        /*0898*/ 	.word	0x00000000
        /*089c*/ 	.short	0x010a
        /*089e*/ 	.byte	0x05
	.zero		1


	//   ....[122]....
        /*08a0*/ 	.word	0x00003740
        /*08a4*/ 	.word	0x000000ff
        /*08a8*/ 	.word	0x00000000
        /*08ac*/ 	.short	0x010a
        /*08ae*/ 	.byte	0x05
	.zero		1


	//   ....[123]....
        /*08b0*/ 	.word	0x000037d0
        /*08b4*/ 	.word	0x000000ff
        /*08b8*/ 	.word	0x00000000
        /*08bc*/ 	.short	0x010a
        /*08be*/ 	.byte	0x05
	.zero		1


	//   ....[124]....
        /*08c0*/ 	.word	0x00003860
        /*08c4*/ 	.word	0x000000ff
        /*08c8*/ 	.word	0x00000000
        /*08cc*/ 	.short	0x010a
        /*08ce*/ 	.byte	0x05
	.zero		1


	//   ....[125]....
        /*08d0*/ 	.word	0x000038f0
        /*08d4*/ 	.word	0x000000ff
        /*08d8*/ 	.word	0x00000000
        /*08dc*/ 	.short	0x010a
        /*08de*/ 	.byte	0x05
	.zero		1


	//   ....[126]....
        /*08e0*/ 	.word	0x00003980
        /*08e4*/ 	.word	0x000000ff
        /*08e8*/ 	.word	0x00000000
        /*08ec*/ 	.short	0x010a
        /*08ee*/ 	.byte	0x05
	.zero		1


	//   ....[127]....
        /*08f0*/ 	.word	0x00003a10
        /*08f4*/ 	.word	0x000000ff
        /*08f8*/ 	.word	0x00000000
        /*08fc*/ 	.short	0x010a
        /*08fe*/ 	.byte	0x05
	.zero		1


	//   ....[128]....
        /*0900*/ 	.word	0x00003aa0
        /*0904*/ 	.word	0x000000ff
        /*0908*/ 	.word	0x00000000
        /*090c*/ 	.short	0x010a
        /*090e*/ 	.byte	0x05
	.zero		1


	//   ....[129]....
        /*0910*/ 	.word	0x00003b40
        /*0914*/ 	.word	0x00000000
        /*0918*/ 	.word	0x00000000
        /*091c*/ 	.short	0x010a
        /*091e*/ 	.byte	0xff
	.zero		1


	//   ....[130]....
        /*0920*/ 	.word	0x00003c70
        /*0924*/ 	.word	0x00000000
        /*0928*/ 	.word	0x00000290
        /*092c*/ 	.short	0x010a
        /*092e*/ 	.byte	0xff
	.zero		1


	//   ....[131]....
        /*0930*/ 	.word	0x00003ce0
        /*0934*/ 	.word	0x00000004
        /*0938*/ 	.word	0x00000000
        /*093c*/ 	.short	0x0101
        /*093e*/ 	.byte	0xff
	.zero		1


	//   ....[132]....
        /*0940*/ 	.word	0x00003d00
        /*0944*/ 	.word	0x000000ff
        /*0948*/ 	.word	0x00000240
        /*094c*/ 	.short	0x010a
        /*094e*/ 	.byte	0x05
	.zero		1


	//   ....[133]....
        /*0950*/ 	.word	0x00003e20
        /*0954*/ 	.word	0x00000000
        /*0958*/ 	.word	0x00000230
        /*095c*/ 	.short	0x010a
        /*095e*/ 	.byte	0xff
	.zero		1


	//   ....[134]....
        /*0960*/ 	.word	0x00003f20
        /*0964*/ 	.word	0x00000000
        /*0968*/ 	.word	0x00000000
        /*096c*/ 	.short	0x0101
        /*096e*/ 	.byte	0xff
	.zero		1


	//   ....[135]....
        /*0970*/ 	.word	0x00003fb0
        /*0974*/ 	.word	0x000000ff
        /*0978*/ 	.word	0x00000240
        /*097c*/ 	.short	0x0106
        /*097e*/ 	.byte	0x05
	.zero		1


	//   ....[136]....
        /*0980*/ 	.word	0x00003fd0
        /*0984*/ 	.word	0x000000ff
        /*0988*/ 	.word	0x00000240
        /*098c*/ 	.short	0x010a
        /*098e*/ 	.byte	0x05
	.zero		1


	//   ....[137]....
        /*0990*/ 	.word	0x00004060
        /*0994*/ 	.word	0x000000ff
        /*0998*/ 	.word	0x00000240
        /*099c*/ 	.short	0x0106
        /*099e*/ 	.byte	0x04
	.zero		1


	//   ....[138]....
        /*09a0*/ 	.word	0x000040a0
        /*09a4*/ 	.word	0x00000000
        /*09a8*/ 	.word	0x00000240
        /*09ac*/ 	.short	0x010a
        /*09ae*/ 	.byte	0xff
	.zero		1


	//   ....[139]....
        /*09b0*/ 	.word	0x000042e0
        /*09b4*/ 	.word	0x000000ff
        /*09b8*/ 	.word	0x00000008
        /*09bc*/ 	.short	0x010a
        /*09be*/ 	.byte	0x06
	.zero		1


	//   ....[140]....
        /*09c0*/ 	.word	0x00004300
        /*09c4*/ 	.word	0x000000ff
        /*09c8*/ 	.word	0x00000008
        /*09cc*/ 	.short	0x010a
        /*09ce*/ 	.byte	0x06
	.zero		1


	//   ....[141]....
        /*09d0*/ 	.word	0x00004490
        /*09d4*/ 	.word	0x000000ff
        /*09d8*/ 	.word	0x00000008
        /*09dc*/ 	.short	0x010a
        /*09de*/ 	.byte	0x06
	.zero		1


	//   ....[142]....
        /*09e0*/ 	.word	0x000044b0
        /*09e4*/ 	.word	0x000000ff
        /*09e8*/ 	.word	0x00000008
        /*09ec*/ 	.short	0x010a
        /*09ee*/ 	.byte	0x06
	.zero		1


	//   ....[143]....
        /*09f0*/ 	.word	0x00004570
        /*09f4*/ 	.word	0x000000ff
        /*09f8*/ 	.word	0x00000000
        /*09fc*/ 	.short	0x0101
        /*09fe*/ 	.byte	0x07
	.zero		1


	//   ....[144]....
        /*0a00*/ 	.word	0x00004850
        /*0a04*/ 	.word	0x00000000
        /*0a08*/ 	.word	0x00000230
        /*0a0c*/ 	.short	0x010a
        /*0a0e*/ 	.byte	0xff
	.zero		1


	//   ....[145]....
        /*0a10*/ 	.word	0x00004910
        /*0a14*/ 	.word	0x00000000
        /*0a18*/ 	.word	0x00000000
        /*0a1c*/ 	.short	0x0101
        /*0a1e*/ 	.byte	0xff
	.zero		1


	//   ....[146]....
        /*0a20*/ 	.word	0x000049c0
        /*0a24*/ 	.word	0x000000ff
        /*0a28*/ 	.word	0x00000000
        /*0a2c*/ 	.short	0x010a
        /*0a2e*/ 	.byte	0x06
	.zero		1


	//   ....[147]....
        /*0a30*/ 	.word	0x000049d0
        /*0a34*/ 	.word	0x000000ff
        /*0a38*/ 	.word	0x00000270
        /*0a3c*/ 	.short	0x010a
        /*0a3e*/ 	.byte	0x0b
	.zero		1


	//   ....[148]....
        /*0a40*/ 	.word	0x00004a90
        /*0a44*/ 	.word	0x000000ff
        /*0a48*/ 	.word	0x00000000
        /*0a4c*/ 	.short	0x010a
        /*0a4e*/ 	.byte	0x09
	.zero		1


	//   ....[149]....
        /*0a50*/ 	.word	0x00004bd0
        /*0a54*/ 	.word	0x000000ff
        /*0a58*/ 	.word	0x00000000
        /*0a5c*/ 	.short	0x010a
        /*0a5e*/ 	.byte	0x06
	.zero		1


	//   ....[150]....
        /*0a60*/ 	.word	0x00004dd0
        /*0a64*/ 	.word	0x000000ff
        /*0a68*/ 	.word	0x00000000
        /*0a6c*/ 	.short	0x010a
        /*0a6e*/ 	.byte	0x07
	.zero		1


	//   ....[151]....
        /*0a70*/ 	.word	0x00004e60
        /*0a74*/ 	.word	0x000000ff
        /*0a78*/ 	.word	0x00000000
        /*0a7c*/ 	.short	0x010a
        /*0a7e*/ 	.byte	0x07
	.zero		1


	//   ....[152]....
        /*0a80*/ 	.word	0x00004ef0
        /*0a84*/ 	.word	0x000000ff
        /*0a88*/ 	.word	0x00000000
        /*0a8c*/ 	.short	0x010a
        /*0a8e*/ 	.byte	0x07
	.zero		1


	//   ....[153]....
        /*0a90*/ 	.word	0x00004f90
        /*0a94*/ 	.word	0x00000000
        /*0a98*/ 	.word	0x00000000
        /*0a9c*/ 	.short	0x010a
        /*0a9e*/ 	.byte	0xff
	.zero		1


	//   ....[154]....
        /*0aa0*/ 	.word	0x00004fd0
        /*0aa4*/ 	.word	0x00000000
        /*0aa8*/ 	.word	0x00000000
        /*0aac*/ 	.short	0x010a
        /*0aae*/ 	.byte	0xff
	.zero		1


	//   ....[155]....
        /*0ab0*/ 	.word	0x00005040
        /*0ab4*/ 	.word	0x000000ff
        /*0ab8*/ 	.word	0x00000000
        /*0abc*/ 	.short	0x0101
        /*0abe*/ 	.byte	0x05
	.zero		1


	//   ....[156]....
        /*0ac0*/ 	.word	0x00005080
        /*0ac4*/ 	.word	0x000000ff
        /*0ac8*/ 	.word	0x000002b0
        /*0acc*/ 	.short	0x010a
        /*0ace*/ 	.byte	0x08
	.zero		1


	//   ....[157]....
        /*0ad0*/ 	.word	0x000050d0
        /*0ad4*/ 	.word	0x000000ff
        /*0ad8*/ 	.word	0x00000000
        /*0adc*/ 	.short	0x0101
        /*0ade*/ 	.byte	0x05
	.zero		1


	//   ....[158]....
        /*0ae0*/ 	.word	0x00005500
        /*0ae4*/ 	.word	0x00000000
        /*0ae8*/ 	.word	0x00000230
        /*0aec*/ 	.short	0x010a
        /*0aee*/ 	.byte	0xff
	.zero		1


	//   ....[159]....
        /*0af0*/ 	.word	0x000055c0
        /*0af4*/ 	.word	0x00000000
        /*0af8*/ 	.word	0x00000000
        /*0afc*/ 	.short	0x0101
        /*0afe*/ 	.byte	0xff
	.zero		1


	//   ....[160]....
        /*0b00*/ 	.word	0x000058e0
        /*0b04*/ 	.word	0x000000ff
        /*0b08*/ 	.word	0x00000228
        /*0b0c*/ 	.short	0x010a
        /*0b0e*/ 	.byte	0x06
	.zero		1


	//   ....[161]....
        /*0b10*/ 	.word	0x00005ad0
        /*0b14*/ 	.word	0x000000ff
        /*0b18*/ 	.word	0x00000210
        /*0b1c*/ 	.short	0x010a
        /*0b1e*/ 	.byte	0x06
	.zero		1


	//   ....[162]....
        /*0b20*/ 	.word	0x00005ca0
        /*0b24*/ 	.word	0x000000ff
        /*0b28*/ 	.word	0x00000200
        /*0b2c*/ 	.short	0x010b
        /*0b2e*/ 	.byte	0x06
	.zero		1


	//   ....[163]....
        /*0b30*/ 	.word	0x00005d10
        /*0b34*/ 	.word	0x000000ff
        /*0b38*/ 	.word	0x00000000
        /*0b3c*/ 	.short	0x0101
        /*0b3e*/ 	.byte	0x08
	.zero		1


	//   ....[164]....
        /*0b40*/ 	.word	0x00005d40
        /*0b44*/ 	.word	0x000000ff
        /*0b48*/ 	.word	0x00000218
        /*0b4c*/ 	.short	0x010a
        /*0b4e*/ 	.byte	0x06
	.zero		1


	//   ....[165]....
        /*0b50*/ 	.word	0x00005f50
        /*0b54*/ 	.word	0x000000ff
        /*0b58*/ 	.word	0x00000208
        /*0b5c*/ 	.short	0x010b
        /*0b5e*/ 	.byte	0x06
	.zero		1


	//   ....[166]....
        /*0b60*/ 	.word	0x00005f70
        /*0b64*/ 	.word	0x000000ff
        /*0b68*/ 	.word	0x00000000
        /*0b6c*/ 	.short	0x0101
        /*0b6e*/ 	.byte	0x0d
	.zero		1


	//   ....[167]....
        /*0b70*/ 	.word	0x00005fa0
        /*0b74*/ 	.word	0x000000ff
        /*0b78*/ 	.word	0x00000210
        /*0b7c*/ 	.short	0x010a
        /*0b7e*/ 	.byte	0x06
	.zero		1


	//   ....[168]....
        /*0b80*/ 	.word	0x00005fe0
        /*0b84*/ 	.word	0x00000000
        /*0b88*/ 	.word	0x00000218
        /*0b8c*/ 	.short	0x010a
        /*0b8e*/ 	.byte	0xff
	.zero		1


	//   ....[169]....
        /*0b90*/ 	.word	0x00006320
        /*0b94*/ 	.word	0x00000000
        /*0b98*/ 	.word	0x00000230
        /*0b9c*/ 	.short	0x010a
        /*0b9e*/ 	.byte	0xff
	.zero		1


	//   ....[170]....
        /*0ba0*/ 	.word	0x00006430
        /*0ba4*/ 	.word	0x00000000
        /*0ba8*/ 	.word	0x00000000
        /*0bac*/ 	.short	0x0101
        /*0bae*/ 	.byte	0xff
	.zero		1


	//   ....[171]....
        /*0bb0*/ 	.word	0x00006e90
        /*0bb4*/ 	.word	0x00000003
        /*0bb8*/ 	.word	0x00000200
        /*0bbc*/ 	.short	0x010a
        /*0bbe*/ 	.byte	0xff
	.zero		1


	//   ....[172]....
        /*0bc0*/ 	.word	0x00006ed0
        /*0bc4*/ 	.word	0x000000ab
        /*0bc8*/ 	.word	0x00000250
        /*0bcc*/ 	.short	0x010a
        /*0bce*/ 	.byte	0xff
	.zero		1


	//   ....[173]....
        /*0bd0*/ 	.word	0x00007010
        /*0bd4*/ 	.word	0x00000003
        /*0bd8*/ 	.word	0x00000200
        /*0bdc*/ 	.short	0x010a
        /*0bde*/ 	.byte	0xff
	.zero		1


	//   ....[174]....
        /*0be0*/ 	.word	0x00007150
        /*0be4*/ 	.word	0x00000000
        /*0be8*/ 	.word	0x00000000
        /*0bec*/ 	.short	0x0101
        /*0bee*/ 	.byte	0xff
	.zero		1


	//   ....[175]....
        /*0bf0*/ 	.word	0x000071d0
        /*0bf4*/ 	.word	0x000000ab
        /*0bf8*/ 	.word	0x00000250
        /*0bfc*/ 	.short	0x010a
        /*0bfe*/ 	.byte	0xff
	.zero		1


	//   ....[176]....
        /*0c00*/ 	.word	0x00008560
        /*0c04*/ 	.word	0x0000007c
        /*0c08*/ 	.word	0x00000200
        /*0c0c*/ 	.short	0x010a
        /*0c0e*/ 	.byte	0xff
	.zero		1


	//   ....[177]....
        /*0c10*/ 	.word	0x00008630
        /*0c14*/ 	.word	0x0000007c
        /*0c18*/ 	.word	0x00000200
        /*0c1c*/ 	.short	0x010a
        /*0c1e*/ 	.byte	0xff
	.zero		1


	//   ....[178]....
        /*0c20*/ 	.word	0x00008790
        /*0c24*/ 	.word	0x00000003
        /*0c28*/ 	.word	0x00000000
        /*0c2c*/ 	.short	0x0101
        /*0c2e*/ 	.byte	0xff
	.zero		1


	//   ....[179]....
        /*0c30*/ 	.word	0x00008a70
        /*0c34*/ 	.word	0x000000ab
        /*0c38*/ 	.word	0x00000000
        /*0c3c*/ 	.short	0x0101
        /*0c3e*/ 	.byte	0xff
	.zero		1


	//   ....[180]....
        /*0c40*/ 	.word	0x00009ce0
        /*0c44*/ 	.word	0x00000003
        /*0c48*/ 	.word	0x000002a0
        /*0c4c*/ 	.short	0x010a
        /*0c4e*/ 	.byte	0xff
	.zero		1


	//   ....[181]....
        /*0c50*/ 	.word	0x00009d40
        /*0c54*/ 	.word	0x00000002
        /*0c58*/ 	.word	0x00000100
        /*0c5c*/ 	.short	0x010a
        /*0c5e*/ 	.byte	0xff
	.zero		1


	//   ....[182]....
        /*0c60*/ 	.word	0x00009da0
        /*0c64*/ 	.word	0x00000002
        /*0c68*/ 	.word	0x00000100
        /*0c6c*/ 	.short	0x010a
        /*0c6e*/ 	.byte	0xff
	.zero		1


	//   ....[183]....
        /*0c70*/ 	.word	0x00009df0
        /*0c74*/ 	.word	0x00000002
        /*0c78*/ 	.word	0x00000230
        /*0c7c*/ 	.short	0x010a
        /*0c7e*/ 	.byte	0xff
	.zero		1


	//   ....[184]....
        /*0c80*/ 	.word	0x00009e50
        /*0c84*/ 	.word	0x00000000
        /*0c88*/ 	.word	0x00000000
        /*0c8c*/ 	.short	0x010a
        /*0c8e*/ 	.byte	0xff
	.zero		1


	//   ....[185]....
        /*0c90*/ 	.word	0x00009eb0
        /*0c94*/ 	.word	0x00000000
        /*0c98*/ 	.word	0x00000000
        /*0c9c*/ 	.short	0x010a
        /*0c9e*/ 	.byte	0xff
	.zero		1


	//   ....[186]....
        /*0ca0*/ 	.word	0x00009f10
        /*0ca4*/ 	.word	0x00000000
        /*0ca8*/ 	.word	0x00000000
        /*0cac*/ 	.short	0x010a
        /*0cae*/ 	.byte	0xff
	.zero		1


	//   ....[187]....
        /*0cb0*/ 	.word	0x00009f70
        /*0cb4*/ 	.word	0x00000000
        /*0cb8*/ 	.word	0x00000000
        /*0cbc*/ 	.short	0x010a
        /*0cbe*/ 	.byte	0xff
	.zero		1


	//   ....[188]....
        /*0cc0*/ 	.word	0x00009fd0
        /*0cc4*/ 	.word	0x00000000
        /*0cc8*/ 	.word	0x00000000
        /*0ccc*/ 	.short	0x010a
        /*0cce*/ 	.byte	0xff
	.zero		1


	//   ....[189]....
        /*0cd0*/ 	.word	0x0000a030
        /*0cd4*/ 	.word	0x00000000
        /*0cd8*/ 	.word	0x00000000
        /*0cdc*/ 	.short	0x010a
        /*0cde*/ 	.byte	0xff
	.zero		1


	//   ....[190]....
        /*0ce0*/ 	.word	0x0000a090
        /*0ce4*/ 	.word	0x00000000
        /*0ce8*/ 	.word	0x00000000
        /*0cec*/ 	.short	0x010a
        /*0cee*/ 	.byte	0xff
	.zero		1


	//   ....[191]....
        /*0cf0*/ 	.word	0x0000a0f0
        /*0cf4*/ 	.word	0x00000000
        /*0cf8*/ 	.word	0x00000000
        /*0cfc*/ 	.short	0x010a
        /*0cfe*/ 	.byte	0xff
	.zero		1


	//   ....[192]....
        /*0d00*/ 	.word	0x0000a150
        /*0d04*/ 	.word	0x00000000
        /*0d08*/ 	.word	0x00000000
        /*0d0c*/ 	.short	0x010a
        /*0d0e*/ 	.byte	0xff
	.zero		1


	//   ....[193]....
        /*0d10*/ 	.word	0x0000a1b0
        /*0d14*/ 	.word	0x00000000
        /*0d18*/ 	.word	0x00000000
        /*0d1c*/ 	.short	0x010a
        /*0d1e*/ 	.byte	0xff
	.zero		1


	//   ....[194]....
        /*0d20*/ 	.word	0x0000a210
        /*0d24*/ 	.word	0x00000000
        /*0d28*/ 	.word	0x00000000
        /*0d2c*/ 	.short	0x010a
        /*0d2e*/ 	.byte	0xff
	.zero		1


	//   ....[195]....
        /*0d30*/ 	.word	0x0000a270
        /*0d34*/ 	.word	0x00000000
        /*0d38*/ 	.word	0x00000000
        /*0d3c*/ 	.short	0x010a
        /*0d3e*/ 	.byte	0xff
	.zero		1


	//   ....[196]....
        /*0d40*/ 	.word	0x0000a2d0
        /*0d44*/ 	.word	0x00000000
        /*0d48*/ 	.word	0x00000000
        /*0d4c*/ 	.short	0x010a
        /*0d4e*/ 	.byte	0xff
	.zero		1


	//   ....[197]....
        /*0d50*/ 	.word	0x0000a330
        /*0d54*/ 	.word	0x00000000
        /*0d58*/ 	.word	0x00000000
        /*0d5c*/ 	.short	0x010a
        /*0d5e*/ 	.byte	0xff
	.zero		1


	//   ....[198]....
        /*0d60*/ 	.word	0x0000a390
        /*0d64*/ 	.word	0x00000000
        /*0d68*/ 	.word	0x00000000
        /*0d6c*/ 	.short	0x010a
        /*0d6e*/ 	.byte	0xff
	.zero		1


	//   ....[199]....
        /*0d70*/ 	.word	0x0000a3f0
        /*0d74*/ 	.word	0x00000000
        /*0d78*/ 	.word	0x00000000
        /*0d7c*/ 	.short	0x010a
        /*0d7e*/ 	.byte	0xff
	.zero		1


	//   ....[200]....
        /*0d80*/ 	.word	0x0000a450
        /*0d84*/ 	.word	0x00000000
        /*0d88*/ 	.word	0x00000000
        /*0d8c*/ 	.short	0x010a
        /*0d8e*/ 	.byte	0xff
	.zero		1


	//   ....[201]....
        /*0d90*/ 	.word	0x0000a4b0
        /*0d94*/ 	.word	0x00000000
        /*0d98*/ 	.word	0x00000000
        /*0d9c*/ 	.short	0x010a
        /*0d9e*/ 	.byte	0xff
	.zero		1


	//   ....[202]....
        /*0da0*/ 	.word	0x0000a510
        /*0da4*/ 	.word	0x00000000
        /*0da8*/ 	.word	0x00000000
        /*0dac*/ 	.short	0x010a
        /*0dae*/ 	.byte	0xff
	.zero		1


	//   ....[203]....
        /*0db0*/ 	.word	0x0000a570
        /*0db4*/ 	.word	0x00000000
        /*0db8*/ 	.word	0x00000000
        /*0dbc*/ 	.short	0x010a
        /*0dbe*/ 	.byte	0xff
	.zero		1


	//   ....[204]....
        /*0dc0*/ 	.word	0x0000a5d0
        /*0dc4*/ 	.word	0x00000000
        /*0dc8*/ 	.word	0x00000000
        /*0dcc*/ 	.short	0x010a
        /*0dce*/ 	.byte	0xff
	.zero		1


	//   ....[205]....
        /*0dd0*/ 	.word	0x0000a630
        /*0dd4*/ 	.word	0x00000000
        /*0dd8*/ 	.word	0x00000000
        /*0ddc*/ 	.short	0x010a
        /*0dde*/ 	.byte	0xff
	.zero		1


	//   ....[206]....
        /*0de0*/ 	.word	0x0000a690
        /*0de4*/ 	.word	0x00000000
        /*0de8*/ 	.word	0x00000000
        /*0dec*/ 	.short	0x010a
        /*0dee*/ 	.byte	0xff
	.zero		1


	//   ....[207]....
        /*0df0*/ 	.word	0x0000a6f0
        /*0df4*/ 	.word	0x00000000
        /*0df8*/ 	.word	0x00000000
        /*0dfc*/ 	.short	0x010a
        /*0dfe*/ 	.byte	0xff
	.zero		1


	//   ....[208]....
        /*0e00*/ 	.word	0x0000a750
        /*0e04*/ 	.word	0x00000000
        /*0e08*/ 	.word	0x00000000
        /*0e0c*/ 	.short	0x010a
        /*0e0e*/ 	.byte	0xff
	.zero		1


	//   ....[209]....
        /*0e10*/ 	.word	0x0000a7b0
        /*0e14*/ 	.word	0x00000000
        /*0e18*/ 	.word	0x00000000
        /*0e1c*/ 	.short	0x010a
        /*0e1e*/ 	.byte	0xff
	.zero		1


	//   ....[210]....
        /*0e20*/ 	.word	0x0000a810
        /*0e24*/ 	.word	0x00000000
        /*0e28*/ 	.word	0x00000000
        /*0e2c*/ 	.short	0x010a
        /*0e2e*/ 	.byte	0xff
	.zero		1


	//   ....[211]....
        /*0e30*/ 	.word	0x0000a870
        /*0e34*/ 	.word	0x00000000
        /*0e38*/ 	.word	0x00000000
        /*0e3c*/ 	.short	0x010a
        /*0e3e*/ 	.byte	0xff
	.zero		1


	//   ....[212]....
        /*0e40*/ 	.word	0x0000a8d0
        /*0e44*/ 	.word	0x00000000
        /*0e48*/ 	.word	0x00000000
        /*0e4c*/ 	.short	0x010a
        /*0e4e*/ 	.byte	0xff
	.zero		1


	//   ....[213]....
        /*0e50*/ 	.word	0x0000a930
        /*0e54*/ 	.word	0x00000000
        /*0e58*/ 	.word	0x00000000
        /*0e5c*/ 	.short	0x010a
        /*0e5e*/ 	.byte	0xff
	.zero		1


	//   ....[214]....
        /*0e60*/ 	.word	0x0000a990
        /*0e64*/ 	.word	0x00000000
        /*0e68*/ 	.word	0x00000000
        /*0e6c*/ 	.short	0x010a
        /*0e6e*/ 	.byte	0xff
	.zero		1


	//   ....[215]....
        /*0e70*/ 	.word	0x0000a9e0
        /*0e74*/ 	.word	0x00000000
        /*0e78*/ 	.word	0x00000290
        /*0e7c*/ 	.short	0x010a
        /*0e7e*/ 	.byte	0xff
	.zero		1


	//   ....[216]....
        /*0e80*/ 	.word	0x0000aa40
        /*0e84*/ 	.word	0x00000000
        /*0e88*/ 	.word	0x00000240
        /*0e8c*/ 	.short	0x010a
        /*0e8e*/ 	.byte	0xff
	.zero		1


	//   ....[217]....
        /*0e90*/ 	.word	0x0000aa90
        /*0e94*/ 	.word	0x00000000
        /*0e98*/ 	.word	0x00000230
        /*0e9c*/ 	.short	0x010a
        /*0e9e*/ 	.byte	0xff
	.zero		1


	//   ....[218]....
        /*0ea0*/ 	.word	0x0000aaf0
        /*0ea4*/ 	.word	0x00000000
        /*0ea8*/ 	.word	0x00000240
        /*0eac*/ 	.short	0x010a
        /*0eae*/ 	.byte	0xff
	.zero		1


	//   ....[219]....
        /*0eb0*/ 	.word	0x0000ab50
        /*0eb4*/ 	.word	0x00000004
        /*0eb8*/ 	.word	0x00000008
        /*0ebc*/ 	.short	0x010a
        /*0ebe*/ 	.byte	0xff
	.zero		1


	//   ....[220]....
        /*0ec0*/ 	.word	0x0000ac30
        /*0ec4*/ 	.word	0x00000002
        /*0ec8*/ 	.word	0x00000008
        /*0ecc*/ 	.short	0x010a
        /*0ece*/ 	.byte	0xff
	.zero		1


	//   ....[221]....
        /*0ed0*/ 	.word	0x0000ac80
        /*0ed4*/ 	.word	0x00000000
        /*0ed8*/ 	.word	0x00000230
        /*0edc*/ 	.short	0x010a
        /*0ede*/ 	.byte	0xff
	.zero		1


	//   ....[222]....
        /*0ee0*/ 	.word	0x0000ace0
        /*0ee4*/ 	.word	0x00000000
        /*0ee8*/ 	.word	0x00000270
        /*0eec*/ 	.short	0x010a
        /*0eee*/ 	.byte	0xff
	.zero		1


	//   ....[223]....
        /*0ef0*/ 	.word	0x0000ad40
        /*0ef4*/ 	.word	0x00000000
        /*0ef8*/ 	.word	0x00000000
        /*0efc*/ 	.short	0x010a
        /*0efe*/ 	.byte	0xff
	.zero		1


	//   ....[224]....
        /*0f00*/ 	.word	0x0000ada0
        /*0f04*/ 	.word	0x00000000
        /*0f08*/ 	.word	0x00000000
        /*0f0c*/ 	.short	0x010a
        /*0f0e*/ 	.byte	0xff
	.zero		1


	//   ....[225]....
        /*0f10*/ 	.word	0x0000ae00
        /*0f14*/ 	.word	0x00000000
        /*0f18*/ 	.word	0x00000000
        /*0f1c*/ 	.short	0x010a
        /*0f1e*/ 	.byte	0xff
	.zero		1


	//   ....[226]....
        /*0f20*/ 	.word	0x0000ae60
        /*0f24*/ 	.word	0x00000000
        /*0f28*/ 	.word	0x00000000
        /*0f2c*/ 	.short	0x010a
        /*0f2e*/ 	.byte	0xff
	.zero		1


	//   ....[227]....
        /*0f30*/ 	.word	0x0000aec0
        /*0f34*/ 	.word	0x00000000
        /*0f38*/ 	.word	0x000002b0
        /*0f3c*/ 	.short	0x010a
        /*0f3e*/ 	.byte	0xff
	.zero		1


	//   ....[228]....
        /*0f40*/ 	.word	0x0000af10
        /*0f44*/ 	.word	0x00000000
        /*0f48*/ 	.word	0x00000230
        /*0f4c*/ 	.short	0x010a
        /*0f4e*/ 	.byte	0xff
	.zero		1


	//   ....[229]....
        /*0f50*/ 	.word	0x0000af70
        /*0f54*/ 	.word	0x00000000
        /*0f58*/ 	.word	0x00000228
        /*0f5c*/ 	.short	0x010a
        /*0f5e*/ 	.byte	0xff
	.zero		1


	//   ....[230]....
        /*0f60*/ 	.word	0x0000afd0
        /*0f64*/ 	.word	0x00000003
        /*0f68*/ 	.word	0x00000210
        /*0f6c*/ 	.short	0x010a
        /*0f6e*/ 	.byte	0xff
	.zero		1


	//   ....[231]....
        /*0f70*/ 	.word	0x0000b030
        /*0f74*/ 	.word	0x00000003
        /*0f78*/ 	.word	0x00000218
        /*0f7c*/ 	.short	0x010a
        /*0f7e*/ 	.byte	0xff
	.zero		1


	//   ....[232]....
        /*0f80*/ 	.word	0x0000b090
        /*0f84*/ 	.word	0x00000000
        /*0f88*/ 	.word	0x00000210
        /*0f8c*/ 	.short	0x010a
        /*0f8e*/ 	.byte	0xff
	.zero		1


	//   ....[233]....
        /*0f90*/ 	.word	0x0000b0e0
        /*0f94*/ 	.word	0x00000000
        /*0f98*/ 	.word	0x00000230
        /*0f9c*/ 	.short	0x010a
        /*0f9e*/ 	.byte	0xff
	.zero		1


	//   ....[234]....
        /*0fa0*/ 	.word	0x0000b130
        /*0fa4*/ 	.word	0x00000003
        /*0fa8*/ 	.word	0x00000200
        /*0fac*/ 	.short	0x010a
        /*0fae*/ 	.byte	0xff
	.zero		1


	//   ....[235]....
        /*0fb0*/ 	.word	0x0000b180
        /*0fb4*/ 	.word	0x000000ab
        /*0fb8*/ 	.word	0x00000250
        /*0fbc*/ 	.short	0x010a
        /*0fbe*/ 	.byte	0xff
	.zero		1


	//   ....[236]....
        /*0fc0*/ 	.word	0x0000b1d0
        /*0fc4*/ 	.word	0x0000007c
        /*0fc8*/ 	.word	0x00000200
        /*0fcc*/ 	.short	0x010a
        /*0fce*/ 	.byte	0xff
	.zero		1


	//----- nvinfo : EIATTR_NUM_MBARRIERS
	.align		4
.L_47:
        /*0fd0*/ 	.byte	0x03, 0x38
        /*0fd2*/ 	.short	0x0057


	//----- nvinfo : EIATTR_EXIT_INSTR_OFFSETS
	.align		4
        /*0fd4*/ 	.byte	0x04, 0x1c
        /*0fd6*/ 	.short	(.L_49 - .L_48)


	//   ....[0]....
.L_48:
        /*0fd8*/ 	.word	0x00003b70


	//   ....[1]....
        /*0fdc*/ 	.word	0x00004070


	//   ....[2]....
        /*0fe0*/ 	.word	0x000040d0


	//   ....[3]....
        /*0fe4*/ 	.word	0x00005300


	//   ....[4]....
        /*0fe8*/ 	.word	0x00006010


	//   ....[5]....
        /*0fec*/ 	.word	0x00006050


	//   ....[6]....
        /*0ff0*/ 	.word	0x00009cd0


	//----- nvinfo : EIATTR_MAX_THREADS
	.align		4
.L_49:
        /*0ff4*/ 	.byte	0x04, 0x05
        /*0ff6*/ 	.short	(.L_51 - .L_50)
.L_50:
        /*0ff8*/ 	.word	0x00000100
        /*0ffc*/ 	.word	0x00000001
        /*1000*/ 	.word	0x00000001


	//----- nvinfo : EIATTR_CRS_STACK_SIZE
	.align		4
.L_51:
        /*1004*/ 	.byte	0x04, 0x1e
        /*1006*/ 	.short	(.L_53 - .L_52)
.L_52:
        /*1008*/ 	.word	0x00000000


	//----- nvinfo : EIATTR_CBANK_PARAM_SIZE
	.align		4
.L_53:
        /*100c*/ 	.byte	0x03, 0x19
        /*100e*/ 	.short	0x0800


	//----- nvinfo : EIATTR_PARAM_CBANK
	.align		4
        /*1010*/ 	.byte	0x04, 0x0a
        /*1012*/ 	.short	(.L_55 - .L_54)
	.align		4
.L_54:
        /*1014*/ 	.word	index@(.nv.constant0._ZN7cutlass13device_kernelINS_4gemm6kernel13GemmUniversalIN4cute5tupleIJiiiiEEENS1_10collective13CollectiveMmaINS1_35MainloopSm100TmaUmmaWarpSpecializedILi32ELi2ELi4ENS5_IJNS4_1CILi2EEENSA_ILi1EEESC_EEEEENS5_IJNSA_ILi256EEENSA_ILi128EEENSA_ILi32EEEEEEaNS5_IJlSC_lEEEaSJ_NS4_8TiledMMAINS4_8MMA_AtomIJNS4_21SM100_MMA_S8_2x1SM_SSIaaiLi256ELi128ELNS4_4UMMA5MajorE0ELSO_0ELNSN_8SaturateE0EEEEEENS4_6LayoutINS5_IJSC_SC_SC_EEENS5_IJNSA_ILi0EEESU_SU_EEEEENS5_IJNS4_10UnderscoreESX_SX_EEEEENS4_18SM100_TMA_2SM_LOADENS4_14ComposedLayoutINS4_7SwizzleILi1ELi4ELi3EEENS4_18smem_ptr_flag_bitsILi8EEENSS_INS5_IJNSA_ILi8EEESH_EEENS5_IJSH_SC_EEEEEEEvNS4_8identityES10_S1A_vS1B_EENS_8epilogue10collective18CollectiveEpilogueINS1D_23Sm100TmaWarpSpecializedILi2ELi2ELi64ELb0ELb0EEEJNS5_IJSG_SG_SH_EEENS5_IJNSS_ISG_SC_EENSS_INSA_ILi64EEESC_EEEEEaSJ_aSJ_NS1D_6fusion15FusionCallbacksIS1H_NS1N_17LinearCombinationIaiaiLNS_15FloatRoundStyleE2EEES1I_S1M_JEEENS4_5SM1004TMEM4LOAD26SM100_TMEM_LOAD_32dp32b64xENS4_13SM90_TMA_LOADENS11_INS12_ILi2ELi4ELi3EEES15_NSS_INS5_IJS16_S1K_EEENS5_IJS1K_SC_EEEEEEENS4_39AutoVectorizingCopyWithAssumedAlignmentILi128EEENS4_14SM90_TMA_STOREES22_S24_S24_EEEvvEEEEvNT_6ParamsE)
        /*1018*/ 	.short	0x0380
        /*101a*/ 	.short	0x0800


	//----- nvinfo : EIATTR_SW_WAR
	.align		4
.L_55:
        /*101c*/ 	.byte	0x04, 0x36
        /*101e*/ 	.short	(.L_57 - .L_56)
.L_56:
        /*1020*/ 	.word	0x00000008
.L_57:


//--------------------- .nv.callgraph             --------------------------
	.section	.nv.callgraph,"",@"SHT_CUDA_CALLGRAPH"
	.align	4
	.sectionentsize	8
	.align		4
        /*0000*/ 	.word	0x00000000
	.align		4
        /*0004*/ 	.word	0xffffffff
	.align		4
        /*0008*/ 	.word	index@(_ZN7cutlass13device_kernelINS_4gemm6kernel13GemmUniversalIN4cute5tupleIJiiiiEEENS1_10collective13CollectiveMmaINS1_35MainloopSm100TmaUmmaWarpSpecializedILi32ELi2ELi4ENS5_IJNS4_1CILi2EEENSA_ILi1EEESC_EEEEENS5_IJNSA_ILi256EEENSA_ILi128EEENSA_ILi32EEEEEEaNS5_IJlSC_lEEEaSJ_NS4_8TiledMMAINS4_8MMA_AtomIJNS4_21SM100_MMA_S8_2x1SM_SSIaaiLi256ELi128ELNS4_4UMMA5MajorE0ELSO_0ELNSN_8SaturateE0EEEEEENS4_6LayoutINS5_IJSC_SC_SC_EEENS5_IJNSA_ILi0EEESU_SU_EEEEENS5_IJNS4_10UnderscoreESX_SX_EEEEENS4_18SM100_TMA_2SM_LOADENS4_14ComposedLayoutINS4_7SwizzleILi1ELi4ELi3EEENS4_18smem_ptr_flag_bitsILi8EEENSS_INS5_IJNSA_ILi8EEESH_EEENS5_IJSH_SC_EEEEEEEvNS4_8identityES10_S1A_vS1B_EENS_8epilogue10collective18CollectiveEpilogueINS1D_23Sm100TmaWarpSpecializedILi2ELi2ELi64ELb0ELb0EEEJNS5_IJSG_SG_SH_EEENS5_IJNSS_ISG_SC_EENSS_INSA_ILi64EEESC_EEEEEaSJ_aSJ_NS1D_6fusion15FusionCallbacksIS1H_NS1N_17LinearCombinationIaiaiLNS_15FloatRoundStyleE2EEES1I_S1M_JEEENS4_5SM1004TMEM4LOAD26SM100_TMEM_LOAD_32dp32b64xENS4_13SM90_TMA_LOADENS11_INS12_ILi2ELi4ELi3EEES15_NSS_INS5_IJS16_S1K_EEENS5_IJS1K_SC_EEEEEEENS4_39AutoVectorizingCopyWithAssumedAlignmentILi128EEENS4_14SM90_TMA_STOREES22_S24_S24_EEEvvEEEEvNT_6ParamsE)
	.align		4
        /*000c*/ 	.word	index@(__assertfail)
	.align		4
        /*0010*/ 	.word	0x00000000
	.align		4
        /*0014*/ 	.word	0xfffffffe
	.align		4
        /*0018*/ 	.word	0x00000000
	.align		4
        /*001c*/ 	.word	0xfffffffd
	.align		4
        /*0020*/ 	.word	0x00000000
	.align		4
        /*0024*/ 	.word	0xfffffffc


//--------------------- .nv.constant4             --------------------------
	.section	.nv.constant4,"a",@progbits
	.align	8
	.align		8
.nv.constant4:
        /*0000*/ 	.dword	__assertfail
	.align		8
        /*0008*/ 	.dword	__unnamed_1
	.align		8
        /*0010*/ 	.dword	__unnamed_2
	.align		8
        /*0018*/ 	.dword	_ZN40_INTERNAL_f80b0596_4_k_cu_2b20a27d_283304cuda3std3__45__cpo5beginE
	.align		8
        /*0020*/ 	.dword	_ZN40_INTERNAL_f80b0596_4_k_cu_2b20a27d_283304cuda3std3__45__cpo3endE
	.align		8
        /*0028*/ 	.dword	_ZN40_INTERNAL_f80b0596_4_k_cu_2b20a27d_283304cuda3std3__45__cpo6cbeginE
	.align		8
        /*0030*/ 	.dword	_ZN40_INTERNAL_f80b0596_4_k_cu_2b20a27d_283304cuda3std3__45__cpo4cendE
	.align		8
        /*0038*/ 	.dword	_ZN40_INTERNAL_f80b0596_4_k_cu_2b20a27d_283304cuda3std3__442_GLOBAL__N__f80b0596_4_k_cu_2b20a27d_283306ignoreE
	.align		8
        /*0040*/ 	.dword	_ZN40_INTERNAL_f80b0596_4_k_cu_2b20a27d_283304cuda3std3__419piecewise_constructE
	.align		8
        /*0048*/ 	.dword	_ZN40_INTERNAL_f80b0596_4_k_cu_2b20a27d_283304cuda3std3__48in_placeE
	.align		8
        /*0050*/ 	.dword	_ZN40_INTERNAL_f80b0596_4_k_cu_2b20a27d_283304cuda3std6ranges3__45__cpo4swapE
	.align		8
        /*0058*/ 	.dword	_ZN40_INTERNAL_f80b0596_4_k_cu_2b20a27d_283304cuda3std6ranges3__45__cpo9iter_moveE
	.align		8
        /*0060*/ 	.dword	_ZN40_INTERNAL_f80b0596_4_k_cu_2b20a27d_283304cute7productE
	.align		8
        /*0068*/ 	.dword	_ZN40_INTERNAL_f80b0596_4_k_cu_2b20a27d_283304cute1_E
	.align		8
        /*0070*/ 	.dword	$str$25
	.align		8
        /*0078*/ 	.dword	$str$26
	.align		8
        /*0080*/ 	.dword	$str$27
	.align		8
        /*0088*/ 	.dword	$str$28


//--------------------- .text._ZN7cutlass13device_kernelINS_4gemm6kernel13GemmUniversalIN4cute5tupleIJiiiiEEENS1_10collective13CollectiveMmaINS1_35MainloopSm100TmaUmmaWarpSpecializedILi32ELi2ELi4ENS5_IJNS4_1CILi2EEENSA_ILi1EEESC_EEEEENS5_IJNSA_ILi256EEENSA_ILi128EEENSA_ILi32EEEEEEaNS5_IJlSC_lEEEaSJ_NS4_8TiledMMAINS4_8MMA_AtomIJNS4_21SM100_MMA_S8_2x1SM_SSIaaiLi256ELi128ELNS4_4UMMA5MajorE0ELSO_0ELNSN_8SaturateE0EEEEEENS4_6LayoutINS5_IJSC_SC_SC_EEENS5_IJNSA_ILi0EEESU_SU_EEEEENS5_IJNS4_10UnderscoreESX_SX_EEEEENS4_18SM100_TMA_2SM_LOADENS4_14ComposedLayoutINS4_7SwizzleILi1ELi4ELi3EEENS4_18smem_ptr_flag_bitsILi8EEENSS_INS5_IJNSA_ILi8EEESH_EEENS5_IJSH_SC_EEEEEEEvNS4_8identityES10_S1A_vS1B_EENS_8epilogue10collective18CollectiveEpilogueINS1D_23Sm100TmaWarpSpecializedILi2ELi2ELi64ELb0ELb0EEEJNS5_IJSG_SG_SH_EEENS5_IJNSS_ISG_SC_EENSS_INSA_ILi64EEESC_EEEEEaSJ_aSJ_NS1D_6fusion15FusionCallbacksIS1H_NS1N_17LinearCombinationIaiaiLNS_15FloatRoundStyleE2EEES1I_S1M_JEEENS4_5SM1004TMEM4LOAD26SM100_TMEM_LOAD_32dp32b64xENS4_13SM90_TMA_LOADENS11_INS12_ILi2ELi4ELi3EEES15_NSS_INS5_IJS16_S1K_EEENS5_IJS1K_SC_EEEEEEENS4_39AutoVectorizingCopyWithAssumedAlignmentILi128EEENS4_14SM90_TMA_STOREES22_S24_S24_EEEvvEEEEvNT_6ParamsE --------------------------
	.section	.text._ZN7cutlass13device_kernelINS_4gemm6kernel13GemmUniversalIN4cute5tupleIJiiiiEEENS1_10collective13CollectiveMmaINS1_35MainloopSm100TmaUmmaWarpSpecializedILi32ELi2ELi4ENS5_IJNS4_1CILi2EEENSA_ILi1EEESC_EEEEENS5_IJNSA_ILi256EEENSA_ILi128EEENSA_ILi32EEEEEEaNS5_IJlSC_lEEEaSJ_NS4_8TiledMMAINS4_8MMA_AtomIJNS4_21SM100_MMA_S8_2x1SM_SSIaaiLi256ELi128ELNS4_4UMMA5MajorE0ELSO_0ELNSN_8SaturateE0EEEEEENS4_6LayoutINS5_IJSC_SC_SC_EEENS5_IJNSA_ILi0EEESU_SU_EEEEENS5_IJNS4_10UnderscoreESX_SX_EEEEENS4_18SM100_TMA_2SM_LOADENS4_14ComposedLayoutINS4_7SwizzleILi1ELi4ELi3EEENS4_18smem_ptr_flag_bitsILi8EEENSS_INS5_IJNSA_ILi8EEESH_EEENS5_IJSH_SC_EEEEEEEvNS4_8identityES10_S1A_vS1B_EENS_8epilogue10collective18CollectiveEpilogueINS1D_23Sm100TmaWarpSpecializedILi2ELi2ELi64ELb0ELb0EEEJNS5_IJSG_SG_SH_EEENS5_IJNSS_ISG_SC_EENSS_INSA_ILi64EEESC_EEEEEaSJ_aSJ_NS1D_6fusion15FusionCallbacksIS1H_NS1N_17LinearCombinationIaiaiLNS_15FloatRoundStyleE2EEES1I_S1M_JEEENS4_5SM1004TMEM4LOAD26SM100_TMEM_LOAD_32dp32b64xENS4_13SM90_TMA_LOADENS11_INS12_ILi2ELi4ELi3EEES15_NSS_INS5_IJS16_S1K_EEENS5_IJS1K_SC_EEEEEEENS4_39AutoVectorizingCopyWithAssumedAlignmentILi128EEENS4_14SM90_TMA_STOREES22_S24_S24_EEEvvEEEEvNT_6ParamsE,"ax",@progbits
	.align	128
.text._ZN7cutlass13device_kernelINS_4gemm6kernel13GemmUniversalIN4cute5tupleIJiiiiEEENS1_10collective13CollectiveMmaINS1_35MainloopSm100TmaUmmaWarpSpecializedILi32ELi2ELi4ENS5_IJNS4_1CILi2EEENSA_ILi1EEESC_EEEEENS5_IJNSA_ILi256EEENSA_ILi128EEENSA_ILi32EEEEEEaNS5_IJlSC_lEEEaSJ_NS4_8TiledMMAINS4_8MMA_AtomIJNS4_21SM100_MMA_S8_2x1SM_SSIaaiLi256ELi128ELNS4_4UMMA5MajorE0ELSO_0ELNSN_8SaturateE0EEEEEENS4_6LayoutINS5_IJSC_SC_SC_EEENS5_IJNSA_ILi0EEESU_SU_EEEEENS5_IJNS4_10UnderscoreESX_SX_EEEEENS4_18SM100_TMA_2SM_LOADENS4_14ComposedLayoutINS4_7SwizzleILi1ELi4ELi3EEENS4_18smem_ptr_flag_bitsILi8EEENSS_INS5_IJNSA_ILi8EEESH_EEENS5_IJSH_SC_EEEEEEEvNS4_8identityES10_S1A_vS1B_EENS_8epilogue10collective18CollectiveEpilogueINS1D_23Sm100TmaWarpSpecializedILi2ELi2ELi64ELb0ELb0EEEJNS5_IJSG_SG_SH_EEENS5_IJNSS_ISG_SC_EENSS_INSA_ILi64EEESC_EEEEEaSJ_aSJ_NS1D_6fusion15FusionCallbacksIS1H_NS1N_17LinearCombinationIaiaiLNS_15FloatRoundStyleE2EEES1I_S1M_JEEENS4_5SM1004TMEM4LOAD26SM100_TMEM_LOAD_32dp32b64xENS4_13SM90_TMA_LOADENS11_INS12_ILi2ELi4ELi3EEES15_NSS_INS5_IJS16_S1K_EEENS5_IJS1K_SC_EEEEEEENS4_39AutoVectorizingCopyWithAssumedAlignmentILi128EEENS4_14SM90_TMA_STOREES22_S24_S24_EEEvvEEEEvNT_6ParamsE:
        .type           _ZN7cutlass13device_kernelINS_4gemm6kernel13GemmUniversalIN4cute5tupleIJiiiiEEENS1_10collective13CollectiveMmaINS1_35MainloopSm100TmaUmmaWarpSpecializedILi32ELi2ELi4ENS5_IJNS4_1CILi2EEENSA_ILi1EEESC_EEEEENS5_IJNSA_ILi256EEENSA_ILi128EEENSA_ILi32EEEEEEaNS5_IJlSC_lEEEaSJ_NS4_8TiledMMAINS4_8MMA_AtomIJNS4_21SM100_MMA_S8_2x1SM_SSIaaiLi256ELi128ELNS4_4UMMA5MajorE0ELSO_0ELNSN_8SaturateE0EEEEEENS4_6LayoutINS5_IJSC_SC_SC_EEENS5_IJNSA_ILi0EEESU_SU_EEEEENS5_IJNS4_10UnderscoreESX_SX_EEEEENS4_18SM100_TMA_2SM_LOADENS4_14ComposedLayoutINS4_7SwizzleILi1ELi4ELi3EEENS4_18smem_ptr_flag_bitsILi8EEENSS_INS5_IJNSA_ILi8EEESH_EEENS5_IJSH_SC_EEEEEEEvNS4_8identityES10_S1A_vS1B_EENS_8epilogue10collective18CollectiveEpilogueINS1D_23Sm100TmaWarpSpecializedILi2ELi2ELi64ELb0ELb0EEEJNS5_IJSG_SG_SH_EEENS5_IJNSS_ISG_SC_EENSS_INSA_ILi64EEESC_EEEEEaSJ_aSJ_NS1D_6fusion15FusionCallbacksIS1H_NS1N_17LinearCombinationIaiaiLNS_15FloatRoundStyleE2EEES1I_S1M_JEEENS4_5SM1004TMEM4LOAD26SM100_TMEM_LOAD_32dp32b64xENS4_13SM90_TMA_LOADENS11_INS12_ILi2ELi4ELi3EEES15_NSS_INS5_IJS16_S1K_EEENS5_IJS1K_SC_EEEEEEENS4_39AutoVectorizingCopyWithAssumedAlignmentILi128EEENS4_14SM90_TMA_STOREES22_S24_S24_EEEvvEEEEvNT_6ParamsE,@function
        .size           _ZN7cutlass13device_kernelINS_4gemm6kernel13GemmUniversalIN4cute5tupleIJiiiiEEENS1_10collective13CollectiveMmaINS1_35MainloopSm100TmaUmmaWarpSpecializedILi32ELi2ELi4ENS5_IJNS4_1CILi2EEENSA_ILi1EEESC_EEEEENS5_IJNSA_ILi256EEENSA_ILi128EEENSA_ILi32EEEEEEaNS5_IJlSC_lEEEaSJ_NS4_8TiledMMAINS4_8MMA_AtomIJNS4_21SM100_MMA_S8_2x1SM_SSIaaiLi256ELi128ELNS4_4UMMA5MajorE0ELSO_0ELNSN_8SaturateE0EEEEEENS4_6LayoutINS5_IJSC_SC_SC_EEENS5_IJNSA_ILi0EEESU_SU_EEEEENS5_IJNS4_10UnderscoreESX_SX_EEEEENS4_18SM100_TMA_2SM_LOADENS4_14ComposedLayoutINS4_7SwizzleILi1ELi4ELi3EEENS4_18smem_ptr_flag_bitsILi8EEENSS_INS5_IJNSA_ILi8EEESH_EEENS5_IJSH_SC_EEEEEEEvNS4_8identityES10_S1A_vS1B_EENS_8epilogue10collective18CollectiveEpilogueINS1D_23Sm100TmaWarpSpecializedILi2ELi2ELi64ELb0ELb0EEEJNS5_IJSG_SG_SH_EEENS5_IJNSS_ISG_SC_EENSS_INSA_ILi64EEESC_EEEEEaSJ_aSJ_NS1D_6fusion15FusionCallbacksIS1H_NS1N_17LinearCombinationIaiaiLNS_15FloatRoundStyleE2EEES1I_S1M_JEEENS4_5SM1004TMEM4LOAD26SM100_TMEM_LOAD_32dp32b64xENS4_13SM90_TMA_LOADENS11_INS12_ILi2ELi4ELi3EEES15_NSS_INS5_IJS16_S1K_EEENS5_IJS1K_SC_EEEEEEENS4_39AutoVectorizingCopyWithAssumedAlignmentILi128EEENS4_14SM90_TMA_STOREES22_S24_S24_EEEvvEEEEvNT_6ParamsE,(.L_x_248 - _ZN7cutlass13device_kernelINS_4gemm6kernel13GemmUniversalIN4cute5tupleIJiiiiEEENS1_10collective13CollectiveMmaINS1_35MainloopSm100TmaUmmaWarpSpecializedILi32ELi2ELi4ENS5_IJNS4_1CILi2EEENSA_ILi1EEESC_EEEEENS5_IJNSA_ILi256EEENSA_ILi128EEENSA_ILi32EEEEEEaNS5_IJlSC_lEEEaSJ_NS4_8TiledMMAINS4_8MMA_AtomIJNS4_21SM100_MMA_S8_2x1SM_SSIaaiLi256ELi128ELNS4_4UMMA5MajorE0ELSO_0ELNSN_8SaturateE0EEEEEENS4_6LayoutINS5_IJSC_SC_SC_EEENS5_IJNSA_ILi0EEESU_SU_EEEEENS5_IJNS4_10UnderscoreESX_SX_EEEEENS4_18SM100_TMA_2SM_LOADENS4_14ComposedLayoutINS4_7SwizzleILi1ELi4ELi3EEENS4_18smem_ptr_flag_bitsILi8EEENSS_INS5_IJNSA_ILi8EEESH_EEENS5_IJSH_SC_EEEEEEEvNS4_8identityES10_S1A_vS1B_EENS_8epilogue10collective18CollectiveEpilogueINS1D_23Sm100TmaWarpSpecializedILi2ELi2ELi64ELb0ELb0EEEJNS5_IJSG_SG_SH_EEENS5_IJNSS_ISG_SC_EENSS_INSA_ILi64EEESC_EEEEEaSJ_aSJ_NS1D_6fusion15FusionCallbacksIS1H_NS1N_17LinearCombinationIaiaiLNS_15FloatRoundStyleE2EEES1I_S1M_JEEENS4_5SM1004TMEM4LOAD26SM100_TMEM_LOAD_32dp32b64xENS4_13SM90_TMA_LOADENS11_INS12_ILi2ELi4ELi3EEES15_NSS_INS5_IJS16_S1K_EEENS5_IJS1K_SC_EEEEEEENS4_39AutoVectorizingCopyWithAssumedAlignmentILi128EEENS4_14SM90_TMA_STOREES22_S24_S24_EEEvvEEEEvNT_6ParamsE)
        .other          _ZN7cutlass13device_kernelINS_4gemm6kernel13GemmUniversalIN4cute5tupleIJiiiiEEENS1_10collective13CollectiveMmaINS1_35MainloopSm100TmaUmmaWarpSpecializedILi32ELi2ELi4ENS5_IJNS4_1CILi2EEENSA_ILi1EEESC_EEEEENS5_IJNSA_ILi256EEENSA_ILi128EEENSA_ILi32EEEEEEaNS5_IJlSC_lEEEaSJ_NS4_8TiledMMAINS4_8MMA_AtomIJNS4_21SM100_MMA_S8_2x1SM_SSIaaiLi256ELi128ELNS4_4UMMA5MajorE0ELSO_0ELNSN_8SaturateE0EEEEEENS4_6LayoutINS5_IJSC_SC_SC_EEENS5_IJNSA_ILi0EEESU_SU_EEEEENS5_IJNS4_10UnderscoreESX_SX_EEEEENS4_18SM100_TMA_2SM_LOADENS4_14ComposedLayoutINS4_7SwizzleILi1ELi4ELi3EEENS4_18smem_ptr_flag_bitsILi8EEENSS_INS5_IJNSA_ILi8EEESH_EEENS5_IJSH_SC_EEEEEEEvNS4_8identityES10_S1A_vS1B_EENS_8epilogue10collective18CollectiveEpilogueINS1D_23Sm100TmaWarpSpecializedILi2ELi2ELi64ELb0ELb0EEEJNS5_IJSG_SG_SH_EEENS5_IJNSS_ISG_SC_EENSS_INSA_ILi64EEESC_EEEEEaSJ_aSJ_NS1D_6fusion15FusionCallbacksIS1H_NS1N_17LinearCombinationIaiaiLNS_15FloatRoundStyleE2EEES1I_S1M_JEEENS4_5SM1004TMEM4LOAD26SM100_TMEM_LOAD_32dp32b64xENS4_13SM90_TMA_LOADENS11_INS12_ILi2ELi4ELi3EEES15_NSS_INS5_IJS16_S1K_EEENS5_IJS1K_SC_EEEEEEENS4_39AutoVectorizingCopyWithAssumedAlignmentILi128EEENS4_14SM90_TMA_STOREES22_S24_S24_EEEvvEEEEvNT_6ParamsE,@"STO_CUDA_ENTRY STV_DEFAULT"
_ZN7cutlass13device_kernelINS_4gemm6kernel13GemmUniversalIN4cute5tupleIJiiiiEEENS1_10collective13CollectiveMmaINS1_35MainloopSm100TmaUmmaWarpSpecializedILi32ELi2ELi4ENS5_IJNS4_1CILi2EEENSA_ILi1EEESC_EEEEENS5_IJNSA_ILi256EEENSA_ILi128EEENSA_ILi32EEEEEEaNS5_IJlSC_lEEEaSJ_NS4_8TiledMMAINS4_8MMA_AtomIJNS4_21SM100_MMA_S8_2x1SM_SSIaaiLi256ELi128ELNS4_4UMMA5MajorE0ELSO_0ELNSN_8SaturateE0EEEEEENS4_6LayoutINS5_IJSC_SC_SC_EEENS5_IJNSA_ILi0EEESU_SU_EEEEENS5_IJNS4_10UnderscoreESX_SX_EEEEENS4_18SM100_TMA_2SM_LOADENS4_14ComposedLayoutINS4_7SwizzleILi1ELi4ELi3EEENS4_18smem_ptr_flag_bitsILi8EEENSS_INS5_IJNSA_ILi8EEESH_EEENS5_IJSH_SC_EEEEEEEvNS4_8identityES10_S1A_vS1B_EENS_8epilogue10collective18CollectiveEpilogueINS1D_23Sm100TmaWarpSpecializedILi2ELi2ELi64ELb0ELb0EEEJNS5_IJSG_SG_SH_EEENS5_IJNSS_ISG_SC_EENSS_INSA_ILi64EEESC_EEEEEaSJ_aSJ_NS1D_6fusion15FusionCallbacksIS1H_NS1N_17LinearCombinationIaiaiLNS_15FloatRoundStyleE2EEES1I_S1M_JEEENS4_5SM1004TMEM4LOAD26SM100_TMEM_LOAD_32dp32b64xENS4_13SM90_TMA_LOADENS11_INS12_ILi2ELi4ELi3EEES15_NSS_INS5_IJS16_S1K_EEENS5_IJS1K_SC_EEEEEEENS4_39AutoVectorizingCopyWithAssumedAlignmentILi128EEENS4_14SM90_TMA_STOREES22_S24_S24_EEEvvEEEEvNT_6ParamsE:
[----:B------:R-:W1:Y:S01]  /*0000*/  LDC R1, c[0x0][0x37c] ;  /* 0x0000df00ff017b82 */ /* 0x000e620000000800 */
[----:B------:R-:W2:Y:S01]  /*0010*/  S2R R169, SR_TID.X ;  /* 0x0000000000a97919 */ /* 0x000ea20000002100 */
[----:B------:R-:W3:Y:S06]  /*0020*/  LDCU.64 UR6, c[0x0][0x890] ;  /* 0x00011200ff0677ac */ /* 0x000eec0008000a00 */
[----:B------:R-:W4:Y:S01]  /*0030*/  S2UR UR37, SR_CgaCtaId ;  /* 0x00000000002579c3 */ /* 0x000f220000008800 */
[----:B------:R-:W-:Y:S02]  /*0040*/  PRMT R153, RZ, 0x7610, R153 ;  /* 0x00007610ff997816 */ /* 0x000fe40000000099 */
[----:B------:R-:W-:Y:S01]  /*0050*/  ELECT P1, URZ, PT ;  /* 0x0000000000ff782f */ /* 0x000fe20003820000 */
[----:B------:R-:W1:Y:S01]  /*0060*/  LDCU.64 UR46, c[0x0][0x358] ;  /* 0x00006b00ff2e77ac */ /* 0x000e620008000a00 */
[----:B---3--:R-:W-:-:S04]  /*0070*/  UISETP.NE.U32.AND UP0, UPT, UR6, URZ, UPT ;  /* 0x000000ff0600728c */ /* 0x008fc8000bf05070 */
[----:B------:R-:W-:Y:S02]  /*0080*/  UISETP.NE.AND.EX UP0, UPT, UR7, URZ, UPT, UP0 ;  /* 0x000000ff0700728c */ /* 0x000fe4000bf05300 */
[----:B----4-:R-:W-:Y:S02]  /*0090*/  ULOP3.LUT UR5, UR37, 0x1, URZ, 0xc0, !UPT ;  /* 0x0000000125057892 */ /* 0x010fe4000f8ec0ff */
[----:B------:R-:W-:Y:S01]  /*00a0*/  ULOP3.LUT UR4, UR37, 0x1, URZ, 0x3c, !UPT ;  /* 0x0000000125047892 */ /* 0x000fe2000f8e3cff */
[----:B--2---:R-:W-:-:S05]  /*00b0*/  SHF.R.U32.HI R156, RZ, 0x5, R169 ;  /* 0x00000005ff9c7819 */ /* 0x004fca00000116a9 */
[----:B------:R-:W2:Y:S02]  /*00c0*/  SHFL.IDX PT, R0, R156, RZ, 0x1f ;  /* 0x00001fff9c007589 */ /* 0x000ea400000e0000 */
[----:B--2---:R-:W-:Y:S01]  /*00d0*/  R2UR UR10, R0 ;  /* 0x00000000000a72ca */ /* 0x004fe200000e0000 */
[----:B-1----:R-:W-:-:S14]  /*00e0*/  BRA.U UP0, `(.L_x_0) ;  /* 0x00000001002c7547 */ /* 0x002fdc000b800000 */
[----:B------:R-:W1:Y:S02]  /*00f0*/  LDCU.64 UR8, c[0x0][0x888] ;  /* 0x00011100ff0877ac */ /* 0x000e640008000a00 */
[----:B-1----:R-:W-:-:S04]  /*0100*/  UISETP.NE.U32.AND UP0, UPT, UR8, URZ, UPT ;  /* 0x000000ff0800728c */ /* 0x002fc8000bf05070 */
[----:B------:R-:W-:-:S09]  /*0110*/  UISETP.NE.AND.EX UP0, UPT, UR9, URZ, UPT, UP0 ;  /* 0x000000ff0900728c */ /* 0x000fd2000bf05300 */
[----:B------:R-:W-:Y:S05]  /*0120*/  BRA.U !UP0, `(.L_x_1) ;  /* 0x0000000108107547 */ /* 0x000fea000b800000 */
[----:B------:R-:W1:Y:S02]  /*0130*/  LDC.64 R82, c[0x0][0x888] ;  /* 0x00022200ff527b82 */ /* 0x000e640000000a00 */
[----:B-1----:R1:W5:Y:S01]  /*0140*/  LDG.E R82, desc[UR46][R82.64] ;  /* 0x0000002e52527981 */ /* 0x002362000c1e1900 */
[----:B------:R-:W-:Y:S01]  /*0150*/  HFMA2 R153, -RZ, RZ, 0, 5.9604644775390625e-08 ;  /* 0x00000001ff997431 */ /* 0x000fe200000001ff */
[----:B------:R-:W-:Y:S05]  /*0160*/  BRA `(.L_x_0) ;  /* 0x00000000000c7947 */ /* 0x000fea0003800000 */
.L_x_1:
[----:B------:R-:W1:Y:S01]  /*0170*/  LDCU UR8, c[0x0][0x880] ;  /* 0x00011000ff0877ac */ /* 0x000e620008000800 */
[----:B------:R-:W-:Y:S01]  /*0180*/  HFMA2 R153, -RZ, RZ, 0, 5.9604644775390625e-08 ;  /* 0x00000001ff997431 */ /* 0x000fe200000001ff */
[----:B-1----:R-:W-:-:S07]  /*0190*/  MOV R82, UR8 ;  /* 0x0000000800527c02 */ /* 0x002fce0008000f00 */
.L_x_0:
[----:B------:R-:W2:Y:S02]  /*01a0*/  LDCU.64 UR8, c[0x0][0x8b0] ;  /* 0x00011600ff0877ac */ /* 0x000ea40008000a00 */
[----:B--2---:R-:W-:-:S04]  /*01b0*/  UISETP.NE.U32.AND UP0, UPT, UR8, URZ, UPT ;  /* 0x000000ff0800728c */ /* 0x004fc8000bf05070 */
[----:B------:R-:W-:-:S09]  /*01c0*/  UISETP.NE.AND.EX UP0, UPT, UR9, URZ, UPT, UP0 ;  /* 0x000000ff0900728c */ /* 0x000fd2000bf05300 */
[----:B------:R-:W-:Y:S05]  /*01d0*/  BRA.U UP0, `(.L_x_2) ;  /* 0x0000000100247547 */ /* 0x000fea000b800000 */
[----:B------:R-:W2:Y:S02]  /*01e0*/  LDCU.64 UR8, c[0x0][0x8a8] ;  /* 0x00011500ff0877ac */ /* 0x000ea40008000a00 */
[----:B--2---:R-:W-:-:S04]  /*01f0*/  UISETP.NE.U32.AND UP0, UPT, UR8, URZ, UPT ;  /* 0x000000ff0800728c */ /* 0x004fc8000bf05070 */
[----:B------:R-:W-:-:S09]  /*0200*/  UISETP.NE.AND.EX UP0, UPT, UR9, URZ, UPT, UP0 ;  /* 0x000000ff0900728c */ /* 0x000fd2000bf05300 */
[----:B------:R-:W-:Y:S05]  /*0210*/  BRA.U !UP0, `(.L_x_3) ;  /* 0x00000001080c7547 */ /* 0x000fea000b800000 */
[----:B------:R-:W2:Y:S02]  /*0220*/  LDC.64 R78, c[0x0][0x8a8] ;  /* 0x00022a00ff4e7b82 */ /* 0x000ea40000000a00 */
[----:B--2---:R2:W5:Y:S01]  /*0230*/  LDG.E R78, desc[UR46][R78.64] ;  /* 0x0000002e4e4e7981 */ /* 0x004562000c1e1900 */
[----:B------:R-:W-:Y:S05]  /*0240*/  BRA `(.L_x_2) ;  /* 0x0000000000087947 */ /* 0x000fea0003800000 */
.L_x_3:
[----:B------:R-:W2:Y:S02]  /*0250*/  LDCU UR8, c[0x0][0x8a0] ;  /* 0x00011400ff0877ac */ /* 0x000ea40008000800 */
[----:B--2---:R-:W-:Y:S02]  /*0260*/  MOV R78, UR8 ;  /* 0x00000008004e7c02 */ /* 0x004fe40008000f00 */
.L_x_2:
[----:B------:R-:W-:Y:S01]  /*0270*/  IMAD.U32 R0, RZ, RZ, UR10 ;  /* 0x0000000aff007e24 */ /* 0x000fe2000f8e00ff */
[----:B------:R-:W-:Y:S04]  /*0280*/  BSSY.RECONVERGENT B0, `(.L_x_4) ;  /* 0x000000c000007945 */ /* 0x000fe80003800200 */
[C---:B------:R-:W-:Y:S02]  /*0290*/  ISETP.NE.OR P2, PT, R0.reuse, 0x1, !P1 ;  /* 0x000000010000780c */ /* 0x040fe40004f45670 */
[----:B------:R-:W-:-:S11]  /*02a0*/  ISETP.NE.OR P0, PT, R0, 0x3, !P1 ;  /* 0x000000030000780c */ /* 0x000fd60004f05670 */
[----:B------:R-:W-:Y:S05]  /*02b0*/  @P2 BRA `(.L_x_5) ;  /* 0x0000000000202947 */ /* 0x000fea0003800000 */
[----:B------:R-:W3:Y:S02]  /*02c0*/  LDCU.64 UR8, c[0x0][0x348] ;  /* 0x00006900ff0877ac */ /* 0x000ee40008000a00 */
[----:B---3--:R-:W-:Y:S02]  /*02d0*/  UIADD3 UR12, UP1, UPT, UR8, 0x80, URZ ;  /* 0x00000080080c7890 */ /* 0x008fe4000ff3e0ff */
[----:B------:R-:W-:Y:S02]  /*02e0*/  UIADD3 UR8, UP0, UPT, UR8, 0x180, URZ ;  /* 0x0000018008087890 */ /* 0x000fe4000ff1e0ff */
[----:B------:R-:W-:Y:S02]  /*02f0*/  UIADD3.X UR13, UPT, UPT, URZ, UR9, URZ, UP1, !UPT ;  /* 0x00000009ff0d7290 */ /* 0x000fe40008ffe4ff */
[----:B------:R-:W-:-:S07]  /*0300*/  UIADD3.X UR9, UPT, UPT, URZ, UR9, URZ, UP0, !UPT ;  /* 0x00000009ff097290 */ /* 0x000fce00087fe4ff */
[----:B------:R3:W-:Y:S02]  /*0310*/  UTMACCTL.PF [UR12] ;  /* 0x000000000c0079b9 */ /* 0x0007e40008040000 */
[----:B------:R3:W-:Y:S02]  /*0320*/  UTMACCTL.PF [UR8] ;  /* 0x00000000080079b9 */ /* 0x0007e40008040000 */
[----:B---3--:R-:W-:Y:S01]  /*0330*/  NOP ;  /* 0x0000000000007918 */ /* 0x008fe20000000000 */
.L_x_5:
[----:B------:R-:W-:Y:S05]  /*0340*/  BSYNC.RECONVERGENT B0 ;  /* 0x0000000000007941 */ /* 0x000fea0003800200 */
.L_x_4:
[----:B------:R-:W-:Y:S04]  /*0350*/  BSSY.RECONVERGENT B0, `(.L_x_6) ;  /* 0x000000a000007945 */ /* 0x000fe80003800200 */
        /* <DEDUP_REMOVED lines=9> */
.L_x_7:
[----:B------:R-:W-:Y:S05]  /*03f0*/  BSYNC.RECONVERGENT B0 ;  /* 0x0000000000007941 */ /* 0x000fea0003800200 */
.L_x_6:
[----:B------:R-:W3:Y:S01]  /*0400*/  LDCU.64 UR8, c[0x0][0x888] ;  /* 0x00011100ff0877ac */ /* 0x000ee20008000a00 */
[----:B------:R-:W-:Y:S02]  /*0410*/  UISETP.EQ.U32.AND UP1, UPT, UR6, URZ, UPT ;  /* 0x000000ff0600728c */ /* 0x000fe4000bf22070 */
[----:B------:R-:W-:Y:S02]  /*0420*/  UPLOP3.LUT UP5, UPT, UPT, UPT, UPT, 0x80, 0x8 ;  /* 0x000000000008789c */ /* 0x000fe40003faf070 */
[----:B---3--:R-:W-:-:S04]  /*0430*/  UISETP.NE.U32.AND UP0, UPT, UR8, URZ, UPT ;  /* 0x000000ff0800728c */ /* 0x008fc8000bf05070 */
[----:B------:R-:W-:-:S04]  /*0440*/  UISETP.NE.AND.EX UP0, UPT, UR9, URZ, UPT, UP0 ;  /* 0x000000ff0900728c */ /* 0x000fc8000bf05300 */
[----:B------:R-:W-:-:S04]  /*0450*/  UISETP.EQ.OR.EX UP2, UPT, UR7, URZ, !UP0, UP1 ;  /* 0x000000ff0700728c */ /* 0x000fc8000c742710 */
[----:B------:R-:W-:-:S05]  /*0460*/  UP2UR UR50, UPR, URZ, 0x4 ;  /* 0x00000004ff327883 */ /* 0x000fca0008000000 */
[----:B------:R-:W-:Y:S07]  /*0470*/  BRA.U !UP2, `(.L_x_8) ;  /* 0x000000010a207547 */ /* 0x000fee000b800000 */
[----:B-----5:R-:W-:Y:S01]  /*0480*/  R2UR UR8, R82 ;  /* 0x00000000520872ca */ /* 0x020fe200000e0000 */
[----:B------:R-:W-:Y:S02]  /*0490*/  UISETP.NE.U32.AND UP2, UPT, UR6, URZ, UPT ;  /* 0x000000ff0600728c */ /* 0x000fe4000bf45070 */
[----:B------:R-:W-:Y:S02]  /*04a0*/  USEL UR6, URZ, 0xffffffff, UP0 ;  /* 0xffffffffff067887 */ /* 0x000fe40008000000 */
[----:B------:R-:W-:-:S08]  /*04b0*/  UISETP.NE.AND.EX UP2, UPT, UR7, URZ, UPT, UP2 ;  /* 0x000000ff0700728c */ /* 0x000fd0000bf45320 */
[----:B------:R-:W-:-:S04]  /*04c0*/  UISETP.NE.AND UP1, UPT, UR8, URZ, UPT ;  /* 0x000000ff0800728c */ /* 0x000fc8000bf25270 */
[----:B------:R-:W-:-:S04]  /*04d0*/  @!UP2 USEL UR6, URZ, 0xffffffff, UP1 ;  /* 0xffffffffff06a887 */ /* 0x000fc80008800000 */
[----:B------:R-:W-:-:S04]  /*04e0*/  ULOP3.LUT UR6, UR6, 0x1, URZ, 0xc0, !UPT ;  /* 0x0000000106067892 */ /* 0x000fc8000f8ec0ff */
[----:B------:R-:W-:-:S11]  /*04f0*/  UISETP.NE.U32.AND UP5, UPT, UR6, 0x1, UPT ;  /* 0x000000010600788c */ /* 0x000fd6000bfa5070 */
.L_x_8:
[----:B------:R-:W3:Y:S01]  /*0500*/  SHFL.IDX PT, R0, R156, RZ, 0x1f ;  /* 0x00001fff9c007589 */ /* 0x000ee200000e0000 */
[----:B------:R-:W-:-:S04]  /*0510*/  UISETP.NE.AND UP1, UPT, UR10, 0x2, UPT ;  /* 0x000000020a00788c */ /* 0x000fc8000bf25270 */
[----:B------:R-:W-:Y:S02]  /*0520*/  UISETP.EQ.AND UP2, UPT, UR5, URZ, !UP1 ;  /* 0x000000ff0500728c */ /* 0x000fe4000cf42270 */
[----:B------:R-:W-:-:S04]  /*0530*/  USEL UR7, URZ, 0x1, UP1 ;  /* 0x00000001ff077887 */ /* 0x000fc80008800000 */
[----:B------:R-:W-:Y:S02]  /*0540*/  PLOP3.LUT P5, PT, P1, PT, UP2, 0x80, 0x8 ;  /* 0x000000000008781c */ /* 0x000fe40000faf028 */
[----:B---3--:R-:W-:-:S13]  /*0550*/  ISETP.NE.AND P0, PT, R0, RZ, PT ;  /* 0x000000ff0000720c */ /* 0x008fda0003f05270 */
[----:B------:R-:W-:Y:S05]  /*0560*/  @P0 BRA `(.L_x_9) ;  /* 0x0000000400300947 */ /* 0x000fea0003800000 */
[----:B------:R-:W-:Y:S01]  /*0570*/  ELECT P0, URZ, PT ;  /* 0x0000000000ff782f */ /* 0x000fe20003800000 */
[----:B------:R-:W-:-:S12]  /*0580*/  BSSY.RECONVERGENT B0, `(.L_x_9) ;  /* 0x000004a000007945 */ /* 0x000fd80003800200 */
[----:B------:R-:W-:Y:S05]  /*0590*/  @!P0 BRA `(.L_x_10) ;  /* 0x0000000400208947 */ /* 0x000fea0003800000 */
[----:B------:R-:W-:Y:S01]  /*05a0*/  UMOV UR8, 0x400 ;  /* 0x0000040000087882 */ /* 0x000fe20000000000 */
[----:B------:R-:W-:Y:S01]  /*05b0*/  UMOV UR6, 0x1 ;  /* 0x0000000100067882 */ /* 0x000fe20000000000 */
[----:B------:R-:W-:Y:S02]  /*05c0*/  ULEA UR8, UR37, UR8, 0x18 ;  /* 0x0000000825087291 */ /* 0x000fe4000f8ec0ff */
[----:B------:R-:W-:-:S04]  /*05d0*/  UIADD3 UR12, UPT, UPT, -UR6, 0x100000, URZ ;  /* 0x00100000060c7890 */ /* 0x000fc8000fffe1ff */
[----:B------:R-:W-:Y:S02]  /*05e0*/  USHF.L.U32 UR13, UR12, 0xb, URZ ;  /* 0x0000000b0c0d7899 */ /* 0x000fe400080006ff */
[----:B------:R-:W-:Y:S01]  /*05f0*/  USHF.L.U32 UR12, UR12, 0x1, URZ ;  /* 0x000000010c0c7899 */ /* 0x000fe200080006ff */
[----:B------:R-:W3:Y:S11]  /*0600*/  FENCE.VIEW.ASYNC.S ;  /* 0x00000000000073c6 */ /* 0x000ef60000000000 */
[----:B---3--:R3:W4:Y:S01]  /*0610*/  SYNCS.EXCH.64 URZ, [UR8], UR12 ;  /* 0x0000000c08ff75b2 */ /* 0x0087220008000100 */
[----:B------:R3:W1:Y:S01]  /*0620*/  SYNCS.EXCH.64 URZ, [UR8+0x100], UR12 ;  /* 0x0001000c08ff75b2 */ /* 0x0006620008000100 */
        /* <DEDUP_REMOVED lines=61> */
[----:B------:R3:W1:Y:S02]  /*0a00*/  SYNCS.EXCH.64 URZ, [UR8+0x1f8], UR12 ;  /* 0x0001f80c08ff75b2 */ /* 0x0006640008000100 */
[----:B---34-:R-:W-:Y:S01]  /*0a10*/  NOP ;  /* 0x0000000000007918 */ /* 0x018fe20000000000 */
.L_x_10:
[----:B------:R-:W-:Y:S05]  /*0a20*/  BSYNC.RECONVERGENT B0 ;  /* 0x0000000000007941 */ /* 0x000fea0003800200 */
.L_x_9:
[----:B------:R-:W3:Y:S01]  /*0a30*/  SHFL.IDX PT, R0, R156, RZ, 0x1f ;  /* 0x00001fff9c007589 */ /* 0x000ee200000e0000 */
[----:B------:R-:W-:Y:S01]  /*0a40*/  NOP ;  /* 0x0000000000007918 */ /* 0x000fe20000000000 */
[----:B---3--:R-:W-:-:S13]  /*0a50*/  ISETP.NE.AND P0, PT, R0, 0x1, PT ;  /* 0x000000010000780c */ /* 0x008fda0003f05270 */
[----:B------:R-:W-:Y:S05]  /*0a60*/  @P0 BRA `(.L_x_11) ;  /* 0x0000000000440947 */ /* 0x000fea0003800000 */
[----:B------:R-:W-:Y:S01]  /*0a70*/  UMOV UR9, 0x400 ;  /* 0x0000040000097882 */ /* 0x000fe20000000000 */
[----:B------:R-:W-:Y:S01]  /*0a80*/  UMOV UR8, 0x20 ;  /* 0x0000002000087882 */ /* 0x000fe20000000000 */
[----:B------:R-:W-:Y:S01]  /*0a90*/  UMOV UR6, 0x80 ;  /* 0x0000008000067882 */ /* 0x000fe20000000000 */
[----:B------:R-:W-:Y:S02]  /*0aa0*/  ULEA UR9, UR37, UR9, 0x18 ;  /* 0x0000000925097291 */ /* 0x000fe4000f8ec0ff */
[----:B------:R-:W-:-:S04]  /*0ab0*/  UIADD3 UR12, UPT, UPT, -UR8, 0x100000, URZ ;  /* 0x00100000080c7890 */ /* 0x000fc8000fffe1ff */
[----:B------:R-:W-:Y:S02]  /*0ac0*/  USHF.L.U32 UR13, UR12, 0xb, URZ ;  /* 0x0000000b0c0d7899 */ /* 0x000fe400080006ff */
[----:B------:R-:W-:Y:S02]  /*0ad0*/  USHF.L.U32 UR12, UR12, 0x1, URZ ;  /* 0x000000010c0c7899 */ /* 0x000fe400080006ff */
[----:B------:R-:W-:-:S04]  /*0ae0*/  UIADD3 UR14, UPT, UPT, -UR6, 0x100000, URZ ;  /* 0x00100000060e7890 */ /* 0x000fc8000fffe1ff */
[----:B------:R-:W-:Y:S02]  /*0af0*/  USHF.L.U32 UR15, UR14, 0xb, URZ ;  /* 0x0000000b0e0f7899 */ /* 0x000fe400080006ff */
[----:B------:R-:W-:Y:S01]  /*0b00*/  USHF.L.U32 UR14, UR14, 0x1, URZ ;  /* 0x000000010e0e7899 */ /* 0x000fe200080006ff */
[----:B------:R-:W-:Y:S01]  /*0b10*/  ELECT P0, URZ, PT ;  /* 0x0000000000ff782f */ /* 0x000fe20003800000 */
[----:B------:R-:W3:Y:S02]  /*0b20*/  FENCE.VIEW.ASYNC.S ;  /* 0x00000000000073c6 */ /* 0x000ee40000000000 */
[----:B---3--:R3:W4:Y:S08]  /*0b30*/  SYNCS.EXCH.64 URZ, [UR9+0x200], UR12 ;  /* 0x0002000c09ff75b2 */ /* 0x0087300008000100 */
[----:B------:R3:W1:Y:S01]  /*0b40*/  SYNCS.EXCH.64 URZ, [UR9+0x210], UR14 ;  /* 0x0002100e09ff75b2 */ /* 0x0006620008000100 */
[----:B------:R3:W1:Y:S01]  /*0b50*/  SYNCS.EXCH.64 URZ, [UR9+0x208], UR12 ;  /* 0x0002080c09ff75b2 */ /* 0x0006620008000100 */
[----:B------:R3:W1:Y:S01]  /*0b60*/  SYNCS.EXCH.64 URZ, [UR9+0x218], UR14 ;  /* 0x0002180e09ff75b2 */ /* 0x0006620008000100 */
[----:B------:R-:W-:Y:S01]  /*0b70*/  NOP ;  /* 0x0000000000007918 */ /* 0x000fe20000000000 */
.L_x_11:
[----:B------:R-:W2:Y:S01]  /*0b80*/  SHFL.IDX PT, R0, R156, RZ, 0x1f ;  /* 0x00001fff9c007589 */ /* 0x000ea200000e0000 */
[----:B------:R-:W-:Y:S01]  /*0b90*/  NOP ;  /* 0x0000000000007918 */ /* 0x000fe20000000000 */
[----:B--2---:R-:W-:-:S13]  /*0ba0*/  ISETP.NE.AND P0, PT, R0, 0x3, PT ;  /* 0x000000030000780c */ /* 0x004fda0003f05270 */
[----:B------:R-:W-:Y:S05]  /*0bb0*/  @P0 BRA `(.L_x_12) ;  /* 0x00000000002c0947 */ /* 0x000fea0003800000 */
[----:B------:R-:W-:Y:S01]  /*0bc0*/  UMOV UR8, 0x400 ;  /* 0x0000040000087882 */ /* 0x000fe20000000000 */
[----:B------:R-:W-:Y:S01]  /*0bd0*/  UMOV UR6, 0x20 ;  /* 0x0000002000067882 */ /* 0x000fe20000000000 */
[----:B------:R-:W-:Y:S02]  /*0be0*/  ULEA UR8, UR37, UR8, 0x18 ;  /* 0x0000000825087291 */ /* 0x000fe4000f8ec0ff */
[----:B---3--:R-:W-:-:S04]  /*0bf0*/  UIADD3 UR12, UPT, UPT, -UR6, 0x100000, URZ ;  /* 0x00100000060c7890 */ /* 0x008fc8000fffe1ff */
[----:B------:R-:W-:Y:S02]  /*0c00*/  USHF.L.U32 UR13, UR12, 0xb, URZ ;  /* 0x0000000b0c0d7899 */ /* 0x000fe400080006ff */
[----:B------:R-:W-:Y:S01]  /*0c10*/  USHF.L.U32 UR12, UR12, 0x1, URZ ;  /* 0x000000010c0c7899 */ /* 0x000fe200080006ff */
[----:B------:R-:W-:Y:S01]  /*0c20*/  ELECT P0, URZ, PT ;  /* 0x0000000000ff782f */ /* 0x000fe20003800000 */
[----:B------:R-:W2:Y:S10]  /*0c30*/  FENCE.VIEW.ASYNC.S ;  /* 0x00000000000073c6 */ /* 0x000eb40000000000 */
[----:B--2---:R2:W3:Y:S01]  /*0c40*/  SYNCS.EXCH.64 URZ, [UR8+0x220], UR12 ;  /* 0x0002200c08ff75b2 */ /* 0x0044e20008000100 */
[----:B------:R2:W1:Y:S01]  /*0c50*/  SYNCS.EXCH.64 URZ, [UR8+0x228], UR12 ;  /* 0x0002280c08ff75b2 */ /* 0x0004620008000100 */
[----:B------:R-:W-:Y:S01]  /*0c60*/  NOP ;  /* 0x0000000000007918 */ /* 0x000fe20000000000 */
.L_x_12:
[----:B------:R-:W4:Y:S01]  /*0c70*/  SHFL.IDX PT, R0, R156, RZ, 0x1f ;  /* 0x00001fff9c007589 */ /* 0x000f2200000e0000 */
[----:B------:R-:W-:Y:S01]  /*0c80*/  NOP ;  /* 0x0000000000007918 */ /* 0x000fe20000000000 */
[----:B----4-:R-:W-:-:S13]  /*0c90*/  ISETP.NE.AND P0, PT, R0, 0x4, PT ;  /* 0x000000040000780c */ /* 0x010fda0003f05270 */
[----:B------:R-:W-:Y:S05]  /*0ca0*/  @P0 BRA `(.L_x_13) ;  /* 0x0000000000480947 */ /* 0x000fea0003800000 */
[----:B---3--:R-:W-:Y:S01]  /*0cb0*/  UMOV UR9, 0x1e0 ;  /* 0x000001e000097882 */ /* 0x008fe20000000000 */
[----:B--2---:R-:W-:Y:S01]  /*0cc0*/  UMOV UR8, 0x400 ;  /* 0x0000040000087882 */ /* 0x004fe20000000000 */
[----:B------:R-:W-:Y:S01]  /*0cd0*/  USEL UR9, UR9, 0x1a0, UP5 ;  /* 0x000001a009097887 */ /* 0x000fe2000a800000 */
        /* <DEDUP_REMOVED lines=9> */
[----:B------:R-:W2:Y:S02]  /*0d70*/  FENCE.VIEW.ASYNC.S ;  /* 0x00000000000073c6 */ /* 0x000ea40000000000 */
[----:B--2---:R4:W2:Y:S08]  /*0d80*/  SYNCS.EXCH.64 URZ, [UR8+0x230], UR12 ;  /* 0x0002300c08ff75b2 */ /* 0x0048b00008000100 */
[----:B------:R4:W3:Y:S01]  /*0d90*/  SYNCS.EXCH.64 URZ, [UR8+0x240], UR14 ;  /* 0x0002400e08ff75b2 */ /* 0x0008e20008000100 */
[----:B------:R4:W1:Y:S01]  /*0da0*/  SYNCS.EXCH.64 URZ, [UR8+0x238], UR12 ;  /* 0x0002380c08ff75b2 */ /* 0x0008620008000100 */
[----:B------:R4:W1:Y:S02]  /*0db0*/  SYNCS.EXCH.64 URZ, [UR8+0x248], UR14 ;  /* 0x0002480e08ff75b2 */ /* 0x0008640008000100 */
[----:B----4-:R-:W-:Y:S01]  /*0dc0*/  NOP ;  /* 0x0000000000007918 */ /* 0x010fe20000000000 */
.L_x_13:
[----:B------:R-:W4:Y:S01]  /*0dd0*/  SHFL.IDX PT, R0, R156, RZ, 0x1f ;  /* 0x00001fff9c007589 */ /* 0x000f2200000e0000 */
[----:B------:R-:W-:Y:S01]  /*0de0*/  NOP ;  /* 0x0000000000007918 */ /* 0x000fe20000000000 */
[----:B----4-:R-:W-:-:S13]  /*0df0*/  ISETP.NE.AND P0, PT, R0, 0x5, PT ;  /* 0x000000050000780c */ /* 0x010fda0003f05270 */
[----:B------:R-:W-:Y:S05]  /*0e00*/  @P0 BRA `(.L_x_14) ;  /* 0x0000000000540947 */ /* 0x000fea0003800000 */
[----:B---3--:R-:W-:Y:S01]  /*0e10*/  UMOV UR9, 0x400 ;  /* 0x0000040000097882 */ /* 0x008fe20000000000 */
[----:B--2---:R-:W-:Y:S01]  /*0e20*/  UMOV UR8, 0x1 ;  /* 0x0000000100087882 */ /* 0x004fe20000000000 */
        /* <DEDUP_REMOVED lines=13> */
[----:B------:R4:W1:Y:S01]  /*0f00*/  SYNCS.EXCH.64 URZ, [UR9+0x278], UR14 ;  /* 0x0002780e09ff75b2 */ /* 0x0008620008000100 */
[----:B------:R4:W1:Y:S01]  /*0f10*/  SYNCS.EXCH.64 URZ, [UR9+0x260], UR12 ;  /* 0x0002600c09ff75b2 */ /* 0x0008620008000100 */
[----:B------:R4:W1:Y:S01]  /*0f20*/  SYNCS.EXCH.64 URZ, [UR9+0x280], UR14 ;  /* 0x0002800e09ff75b2 */ /* 0x0008620008000100 */
[----:B------:R4:W1:Y:S01]  /*0f30*/  SYNCS.EXCH.64 URZ, [UR9+0x268], UR12 ;  /* 0x0002680c09ff75b2 */ /* 0x0008620008000100 */
[----:B------:R4:W1:Y:S02]  /*0f40*/  SYNCS.EXCH.64 URZ, [UR9+0x288], UR14 ;  /* 0x0002880e09ff75b2 */ /* 0x0008640008000100 */
[----:B----4-:R-:W-:Y:S01]  /*0f50*/  NOP ;  /* 0x0000000000007918 */ /* 0x010fe20000000000 */
.L_x_14:
[----:B------:R-:W4:Y:S01]  /*0f60*/  SHFL.IDX PT, R0, R156, RZ, 0x1f ;  /* 0x00001fff9c007589 */ /* 0x000f2200000e0000 */
[----:B------:R-:W-:Y:S01]  /*0f70*/  ISETP.NE.OR P1, PT, RZ, UR10, !P1 ;  /* 0x0000000aff007c0c */ /* 0x000fe2000cf25670 */
[----:B------:R-:W-:Y:S01]  /*0f80*/  NOP ;  /* 0x0000000000007918 */ /* 0x000fe20000000000 */
[----:B----4-:R-:W-:-:S13]  /*0f90*/  ISETP.NE.AND P0, PT, R0, 0x3, PT ;  /* 0x000000030000780c */ /* 0x010fda0003f05270 */
[----:B------:R-:W-:Y:S05]  /*0fa0*/  @P0 BRA `(.L_x_15) ;  /* 0x0000000000340947 */ /* 0x000fea0003800000 */
[----:B--2---:R-:W-:Y:S01]  /*0fb0*/  UMOV UR8, 0x400 ;  /* 0x0000040000087882 */ /* 0x004fe20000000000 */
[----:B------:R-:W-:Y:S01]  /*0fc0*/  UMOV UR6, 0x20 ;  /* 0x0000002000067882 */ /* 0x000fe20000000000 */
[----:B------:R-:W-:Y:S02]  /*0fd0*/  ULEA UR8, UR37, UR8, 0x18 ;  /* 0x0000000825087291 */ /* 0x000fe4000f8ec0ff */
[----:B---3--:R-:W-:-:S04]  /*0fe0*/  UIADD3 UR12, UPT, UPT, -UR6, 0x100000, URZ ;  /* 0x00100000060c7890 */ /* 0x008fc8000fffe1ff */
[----:B------:R-:W-:Y:S02]  /*0ff0*/  USHF.L.U32 UR13, UR12, 0xb, URZ ;  /* 0x0000000b0c0d7899 */ /* 0x000fe400080006ff */
[----:B------:R-:W-:Y:S01]  /*1000*/  USHF.L.U32 UR12, UR12, 0x1, URZ ;  /* 0x000000010c0c7899 */ /* 0x000fe200080006ff */
[----:B------:R-:W-:Y:S01]  /*1010*/  ELECT P0, URZ, PT ;  /* 0x0000000000ff782f */ /* 0x000fe20003800000 */
[----:B------:R-:W2:Y:S10]  /*1020*/  FENCE.VIEW.ASYNC.S ;  /* 0x00000000000073c6 */ /* 0x000eb40000000000 */
[----:B--2---:R4:W2:Y:S01]  /*1030*/  SYNCS.EXCH.64 URZ, [UR8+0x290], UR12 ;  /* 0x0002900c08ff75b2 */ /* 0x0048a20008000100 */
[----:B------:R4:W3:Y:S01]  /*1040*/  SYNCS.EXCH.64 URZ, [UR8+0x2a0], UR12 ;  /* 0x0002a00c08ff75b2 */ /* 0x0008e20008000100 */
[----:B------:R4:W1:Y:S01]  /*1050*/  SYNCS.EXCH.64 URZ, [UR8+0x298], UR12 ;  /* 0x0002980c08ff75b2 */ /* 0x0008620008000100 */
[----:B------:R4:W1:Y:S02]  /*1060*/  SYNCS.EXCH.64 URZ, [UR8+0x2a8], UR12 ;  /* 0x0002a80c08ff75b2 */ /* 0x0008640008000100 */
[----:B----4-:R-:W-:Y:S01]  /*1070*/  NOP ;  /* 0x0000000000007918 */ /* 0x010fe20000000000 */
.L_x_15:
[----:B------:R-:W-:Y:S01]  /*1080*/  VOTEU.ALL UP1, P1 ;  /* 0x0000000000ff7886 */ /* 0x000fe20000820000 */
[----:B--2---:R-:W2:Y:S01]  /*1090*/  LDCU UR8, c[0x0][0x36c] ;  /* 0x00006d80ff0877ac */ /* 0x004ea20008000800 */
[----:B------:R-:W-:Y:S01]  /*10a0*/  NOP ;  /* 0x0000000000007918 */ /* 0x000fe20000000000 */
[----:B------:R-:W-:Y:S01]  /*10b0*/  LOP3.LUT R10, R169, 0x1f, RZ, 0xc0, !PT ;  /* 0x0000001fa90a7812 */ /* 0x000fe200078ec0ff */
[----:B---3--:R-:W-:Y:S01]  /*10c0*/  UMOV UR12, 0x20 ;  /* 0x00000020000c7882 */ /* 0x008fe20000000000 */
[----:B------:R-:W-:Y:S01]  /*10d0*/  @!UP1 UMOV UR6, 0x400 ;  /* 0x0000040000069882 */ /* 0x000fe20000000000 */
[----:B------:R-:W-:-:S04]  /*10e0*/  @!UP1 UIADD3 UR12, UPT, UPT, -UR12, 0x100000, URZ ;  /* 0x001000000c0c9890 */ /* 0x000fc8000fffe1ff */
[----:B------:R-:W-:Y:S02]  /*10f0*/  @!UP1 USHF.L.U32 UR13, UR12, 0xb, URZ ;  /* 0x0000000b0c0d9899 */ /* 0x000fe400080006ff */
[----:B------:R-:W-:Y:S02]  /*1100*/  @!UP1 USHF.L.U32 UR12, UR12, 0x1, URZ ;  /* 0x000000010c0c9899 */ /* 0x000fe400080006ff */
[----:B------:R-:W-:Y:S01]  /*1110*/  @!UP1 ULEA UR6, UR37, UR6, 0x18 ;  /* 0x0000000625069291 */ /* 0x000fe2000f8ec0ff */
[----:B------:R-:W-:Y:S01]  /*1120*/  VOTEU.ALL UP1, P1 ;  /* 0x0000000000ff7886 */ /* 0x000fe20000820000 */
[----:B------:R-:W-:Y:S01]  /*1130*/  UISETP.NE.AND UP4, UPT, UR10, URZ, UPT ;  /* 0x000000ff0a00728c */ /* 0x000fe2000bf85270 */
[----:B------:R-:W3:Y:S09]  /*1140*/  FENCE.VIEW.ASYNC.S ;  /* 0x00000000000073c6 */ /* 0x000ef20000000000 */
[----:B---3--:R3:W4:Y:S01]  /*1150*/  @!UP1 SYNCS.EXCH.64 URZ, [UR6+0x2b0], UR12 ;  /* 0x0002b00c06ff95b2 */ /* 0x0087220008000100 */
[----:B--2---:R-:W-:-:S09]  /*1160*/  UISETP.EQ.U32.AND UP1, UPT, UR8, 0x1, UPT ;  /* 0x000000010800788c */ /* 0x004fd2000bf22070 */
[----:B------:R-:W-:Y:S05]  /*1170*/  BRA.U !UP1, `(.L_x_16) ;  /* 0x0000000109087547 */ /* 0x000fea000b800000 */
[----:B-1--4-:R-:W-:Y:S01]  /*1180*/  UCGABAR_ARV ;  /* 0x00000000000079c7 */ /* 0x012fe20008000000 */
[----:B------:R-:W-:Y:S05]  /*1190*/  BRA `(.L_x_17) ;  /* 0x0000000000047947 */ /* 0x000fea0003800000 */
.L_x_16:
[----:B-1--4-:R-:W-:Y:S01]  /*11a0*/  NOP ;  /* 0x0000000000007918 */ /* 0x012fe20000000000 */
.L_x_17:
[----:B------:R-:W1:Y:S01]  /*11b0*/  S2R R11, SR_CTAID.X ;  /* 0x00000000000b7919 */ /* 0x000e620000002500 */
[----:B------:R-:W-:-:S05]  /*11c0*/  CS2R.32 R154, SR_CgaSize ;  /* 0x00000000009a7805 */ /* 0x000fca0000008a00 */
[----:B------:R-:W-:-:S05]  /*11d0*/  IMAD R154, R154, -0xa0, RZ ;  /* 0xffffff609a9a7824 */ /* 0x000fca00078e02ff */
[----:B------:R-:W-:-:S14]  /*11e0*/  R2UR UR8, R154 ;  /* 0x000000009a0872ca */ /* 0x000fdc00000e0000 */
[----:B------:R-:W2:Y:S01]  /*11f0*/  LDCU UR8, c[0x0][UR8+0x2b0] ;  /* 0x00005600080877ac */ /* 0x000ea20008000800 */
[----:B------:R-:W-:-:S05]  /*1200*/  CS2R.32 R0, SR_CgaSize ;  /* 0x0000000000007805 */ /* 0x000fca0000008a00 */
[----:B------:R-:W-:-:S06]  /*1210*/  IMAD R0, R0, -0xa0, RZ ;  /* 0xffffff6000007824 */ /* 0x000fcc00078e02ff */
[----:B------:R-:W4:Y:S01]  /*1220*/  LDC R0, c[0x0][R0+0x2a0] ;  /* 0x0000a80000007b82 */ /* 0x000f220000000800 */
[----:B------:R-:W-:Y:S01]  /*1230*/  PRMT R8, RZ, 0x7610, R8 ;  /* 0x00007610ff087816 */ /* 0x000fe20000000008 */
[----:B------:R-:W2:Y:S01]  /*1240*/  S2R R20, SR_CTAID.Y ;  /* 0x0000000000147919 */ /* 0x000ea20000002600 */
[----:B------:R-:W-:-:S05]  /*1250*/  CS2R.32 R154, SR_CgaSize ;  /* 0x00000000009a7805 */ /* 0x000fca0000008a00 */
[----:B------:R-:W-:-:S05]  /*1260*/  IMAD R154, R154, -0xa0, RZ ;  /* 0xffffff609a9a7824 */ /* 0x000fca00078e02ff */
[----:B---3--:R-:W-:-:S14]  /*1270*/  R2UR UR6, R154 ;  /* 0x000000009a0672ca */ /* 0x008fdc00000e0000 */
[----:B------:R-:W3:Y:S01]  /*1280*/  LDCU UR6, c[0x0][UR6+0x2b4] ;  /* 0x00005680060677ac */ /* 0x000ee20008000800 */
[----:B------:R-:W-:Y:S01]  /*1290*/  UISETP.NE.AND UP2, UPT, UR10, 0x2, UPT ;  /* 0x000000020a00788c */ /* 0x000fe2000bf45270 */
[----:B------:R-:W2:Y:S01]  /*12a0*/  LDC R9, c[0x0][0xb24] ;  /* 0x0002c900ff097b82 */ /* 0x000ea20000000800 */
[----:B------:R-:W-:-:S05]  /*12b0*/  CS2R.32 R152, SR_CgaSize ;  /* 0x0000000000987805 */ /* 0x000fca0000008a00 */
[----:B------:R-:W-:-:S06]  /*12c0*/  IMAD R152, R152, -0xa0, RZ ;  /* 0xffffff6098987824 */ /* 0x000fcc00078e02ff */
[----:B------:R-:W4:Y:S08]  /*12d0*/  LDC R152, c[0x0][R152+0x2a4] ;  /* 0x0000a90098987b82 */ /* 0x000f300000000800 */
[----:B------:R-:W4:Y:S01]  /*12e0*/  LDC R72, c[0x0][0xb24] ;  /* 0x0002c900ff487b82 */ /* 0x000f220000000800 */
[----:B-1----:R-:W-:Y:S01]  /*12f0*/  I2FP.F32.U32 R4, R11 ;  /* 0x0000000b00047245 */ /* 0x002fe20000201000 */
[----:B------:R-:W-:-:S06]  /*1300*/  IMAD.MOV.U32 R21, RZ, RZ, R11 ;  /* 0x000000ffff157224 */ /* 0x000fcc00078e000b */
[----:B------:R-:W1:Y:S01]  /*1310*/  S2UR UR36, SR_CTAID.Z ;  /* 0x00000000002479c3 */ /* 0x000e620000002700 */
[----:B--2---:R-:W-:Y:S02]  /*1320*/  ISETP.GE.AND P0, PT, R9, 0x1, PT ;  /* 0x000000010900780c */ /* 0x004fe40003f06270 */
[----:B------:R-:W-:Y:S01]  /*1330*/  I2FP.F32.U32 R2, R20 ;  /* 0x0000001400027245 */ /* 0x000fe20000201000 */
[----:B------:R-:W-:-:S04]  /*1340*/  FMUL R4, R4, UR8 ;  /* 0x0000000804047c20 */ /* 0x000fc80008400000 */
[----:B---3--:R-:W-:Y:S01]  /*1350*/  FMUL R2, R2, UR6 ;  /* 0x0000000602027c20 */ /* 0x008fe20008400000 */
[----:B------:R-:W2:Y:S01]  /*1360*/  F2I.U32.TRUNC.NTZ R154, R4 ;  /* 0x00000004009a7305 */ /* 0x000ea2000020f000 */
[----:B------:R-:W3:Y:S07]  /*1370*/  LDCU UR6, c[0x0][0xb30] ;  /* 0x00016600ff0677ac */ /* 0x000eee0008000800 */
[----:B------:R-:W1:Y:S01]  /*1380*/  F2I.U32.TRUNC.NTZ R3, R2 ;  /* 0x0000000200037305 */ /* 0x000e62000020f000 */
[----:B--2---:R-:W-:-:S04]  /*1390*/  IMAD.MOV R154, RZ, RZ, -R154 ;  /* 0x000000ffff9a7224 */ /* 0x004fc800078e0a9a */
[----:B----4-:R-:W-:Y:S01]  /*13a0*/  IMAD R154, R0, R154, R11 ;  /* 0x0000009a009a7224 */ /* 0x010fe200078e020b */
[----:B------:R-:W-:Y:S01]  /*13b0*/  PRMT R0, RZ, 0x7610, R0 ;  /* 0x00007610ff007816 */ /* 0x000fe20000000000 */
[----:B---3--:R-:W-:Y:S01]  /*13c0*/  UISETP.NE.AND UP3, UPT, UR6, 0x1, UPT ;  /* 0x000000010600788c */ /* 0x008fe2000bf65270 */
[----:B-1----:R-:W-:-:S05]  /*13d0*/  IADD3 R3, PT, PT, -R3, RZ, RZ ;  /* 0x000000ff03037210 */ /* 0x002fca0007ffe1ff */
[----:B------:R-:W-:Y:S01]  /*13e0*/  IMAD R152, R152, R3, R20 ;  /* 0x0000000398987224 */ /* 0x000fe200078e0214 */
[----:B------:R-:W-:Y:S06]  /*13f0*/  BRA.U UP4, `(.L_x_18) ;  /* 0x0000000104247547 */ /* 0x000fec000b800000 */
[----:B------:R-:W-:Y:S01]  /*1400*/  ISETP.NE.AND P1, PT, R152, RZ, PT ;  /* 0x000000ff9800720c */ /* 0x000fe20003f25270 */
[----:B------:R-:W-:Y:S01]  /*1410*/  IMAD.MOV.U32 R0, RZ, RZ, 0x3 ;  /* 0x00000003ff007424 */ /* 0x000fe200078e00ff */
[C---:B------:R-:W-:Y:S02]  /*1420*/  LOP3.LUT R3, R154.reuse, 0xfffffffe, RZ, 0xc0, !PT ;  /* 0xfffffffe9a037812 */ /* 0x040fe400078ec0ff */
[----:B------:R-:W-:Y:S02]  /*1430*/  ISETP.LT.U32.OR P1, PT, R154, 0x2, !P1 ;  /* 0x000000029a00780c */ /* 0x000fe40004f21470 */
[----:B------:R-:W-:Y:S02]  /*1440*/  SHF.L.U32 R0, R0, R3, RZ ;  /* 0x0000000300007219 */ /* 0x000fe400000006ff */
[----:B------:R-:W-:Y:S02]  /*1450*/  SEL R5, RZ, 0x1, !P1 ;  /* 0x00000001ff057807 */ /* 0x000fe40004800000 */
[----:B------:R-:W-:-:S05]  /*1460*/  SEL R2, RZ, 0x2, !P1 ;  /* 0x00000002ff027807 */ /* 0x000fca0004800000 */
[----:B------:R-:W-:-:S05]  /*1470*/  IMAD.IADD R2, R5, 0x1, R2 ;  /* 0x0000000105027824 */ /* 0x000fca00078e0202 */
[----:B------:R-:W-:Y:S02]  /*1480*/  PRMT R8, R2, 0x7610, R8 ;  /* 0x0000761002087816 */ /* 0x000fe40000000008 */
.L_x_18:
[----:B------:R-:W-:Y:S05]  /*1490*/  @!P0 BRA `(.L_x_19) ;  /* 0x0000000000b88947 */ /* 0x000fea0003800000 */
[----:B------:R-:W1:Y:S01]  /*14a0*/  LDC.64 R4, c[0x0][0xb18] ;  /* 0x0002c600ff047b82 */ /* 0x000e620000000a00 */
[----:B------:R-:W-:-:S07]  /*14b0*/  ISETP.NE.AND P0, PT, R9, 0x1, PT ;  /* 0x000000010900780c */ /* 0x000fce0003f05270 */
[----:B------:R-:W2:Y:S08]  /*14c0*/  LDC R14, c[0x0][0xb0c] ;  /* 0x0002c300ff0e7b82 */ /* 0x000eb00000000800 */
[----:B------:R-:W3:Y:S08]  /*14d0*/  LDC R13, c[0x0][0x370] ;  /* 0x0000dc00ff0d7b82 */ /* 0x000ef00000000800 */
[----:B------:R-:W4:Y:S01]  /*14e0*/  LDC R16, c[0x0][0x374] ;  /* 0x0000dd00ff107b82 */ /* 0x000f220000000800 */
[----:B-1----:R-:W-:-:S07]  /*14f0*/  ISETP.NE.AND P1, PT, R4, 0x1, PT ;  /* 0x000000010400780c */ /* 0x002fce0003f25270 */
[----:B------:R-:W3:Y:S01]  /*1500*/  LDC.64 R6, c[0x0][0xb10] ;  /* 0x0002c400ff067b82 */ /* 0x000ee20000000a00 */
[----:B--2---:R-:W-:-:S07]  /*1510*/  ISETP.NE.AND P2, PT, R14, 0x1, PT ;  /* 0x000000010e00780c */ /* 0x004fce0003f45270 */
[----:B------:R-:W1:Y:S08]  /*1520*/  LDC R12, c[0x0][0xb20] ;  /* 0x0002c800ff0c7b82 */ /* 0x000e700000000800 */
[----:B------:R-:W2:Y:S01]  /*1530*/  LDC.64 R2, c[0x0][0xb28] ;  /* 0x0002ca00ff027b82 */ /* 0x000ea20000000a00 */
[----:B----4-:R-:W-:-:S04]  /*1540*/  IMAD.HI.U32 R15, R16, R5, RZ ;  /* 0x00000005100f7227 */ /* 0x010fc800078e00ff */
[----:B------:R-:W-:-:S04]  /*1550*/  IMAD.HI.U32 R5, R20, R5, RZ ;  /* 0x0000000514057227 */ /* 0x000fc800078e00ff */
[----:B---3--:R-:W-:-:S04]  /*1560*/  IMAD.HI.U32 R18, R13, R6, RZ ;  /* 0x000000060d127227 */ /* 0x008fc800078e00ff */
[C---:B------:R-:W-:Y:S01]  /*1570*/  IMAD.HI.U32 R22, R11.reuse, R6, RZ ;  /* 0x000000060b167227 */ /* 0x040fe200078e00ff */
[-C--:B------:R-:W-:Y:S02]  /*1580*/  @P2 SHF.R.U32.HI R13, RZ, R7.reuse, R18 ;  /* 0x00000007ff0d2219 */ /* 0x080fe40000011612 */
[-C--:B-1----:R-:W-:Y:S02]  /*1590*/  @P1 SHF.R.U32.HI R16, RZ, R12.reuse, R15 ;  /* 0x0000000cff101219 */ /* 0x082fe4000001160f */
[----:B------:R-:W-:Y:S02]  /*15a0*/  SHF.R.U32.HI R5, RZ, R12, R5 ;  /* 0x0000000cff057219 */ /* 0x000fe40000011605 */
[----:B------:R-:W-:Y:S02]  /*15b0*/  SHF.R.U32.HI R22, RZ, R7, R22 ;  /* 0x00000007ff167219 */ /* 0x000fe40000011616 */
[----:B------:R-:W-:Y:S01]  /*15c0*/  SEL R5, R20, R5, !P1 ;  /* 0x0000000514057207 */ /* 0x000fe20004800000 */
[----:B--2---:R-:W-:Y:S01]  /*15d0*/  IMAD.HI.U32 R18, R16, R2, RZ ;  /* 0x0000000210127227 */ /* 0x004fe200078e00ff */
[----:B------:R-:W-:-:S02]  /*15e0*/  SEL R21, R11, R22, !P2 ;  /* 0x000000160b157207 */ /* 0x000fc40005000000 */
[----:B------:R-:W-:Y:S01]  /*15f0*/  IADD3 R7, PT, PT, -R5, RZ, RZ ;  /* 0x000000ff05077210 */ /* 0x000fe20007ffe1ff */
[----:B------:R-:W-:Y:S01]  /*1600*/  IMAD.HI.U32 R6, R13, R2, RZ ;  /* 0x000000020d067227 */ /* 0x000fe200078e00ff */
[----:B------:R-:W-:-:S03]  /*1610*/  @P0 SHF.R.U32.HI R16, RZ, R3, R18 ;  /* 0x00000003ff100219 */ /* 0x000fc60000011612 */
[----:B------:R-:W-:Y:S01]  /*1620*/  IMAD R7, R4, R7, R20 ;  /* 0x0000000704077224 */ /* 0x000fe200078e0214 */
[----:B------:R-:W-:Y:S01]  /*1630*/  @P0 SHF.R.U32.HI R13, RZ, R3, R6 ;  /* 0x00000003ff0d0219 */ /* 0x000fe20000011606 */
[----:B------:R-:W-:-:S04]  /*1640*/  IMAD R16, R16, R9, RZ ;  /* 0x0000000910107224 */ /* 0x000fc800078e02ff */
[----:B------:R-:W-:Y:S01]  /*1650*/  IMAD R6, R13, R9, RZ ;  /* 0x000000090d067224 */ /* 0x000fe200078e02ff */
[----:B------:R-:W-:-:S04]  /*1660*/  ISETP.GE.AND P1, PT, R5, R16, PT ;  /* 0x000000100500720c */ /* 0x000fc80003f26270 */
[----:B------:R-:W-:Y:S01]  /*1670*/  ISETP.GE.OR P1, PT, R21, R6, P1 ;  /* 0x000000061500720c */ /* 0x000fe20000f26670 */
[----:B------:R-:W-:-:S05]  /*1680*/  IMAD.HI.U32 R6, R5, R2, RZ ;  /* 0x0000000205067227 */ /* 0x000fca00078e00ff */
[----:B------:R-:W-:-:S04]  /*1690*/  SHF.R.U32.HI R6, RZ, R3, R6 ;  /* 0x00000003ff067219 */ /* 0x000fc80000011606 */
[----:B------:R-:W-:-:S03]  /*16a0*/  SEL R6, R5, R6, !P0 ;  /* 0x0000000605067207 */ /* 0x000fc60004000000 */
[----:B------:R-:W-:Y:S01]  /*16b0*/  @!P1 IMAD.HI.U32 R12, R21, R2, RZ ;  /* 0x00000002150c9227 */ /* 0x000fe200078e00ff */
[----:B------:R-:W-:-:S04]  /*16c0*/  IADD3 R2, PT, PT, -R6, RZ, RZ ;  /* 0x000000ff06027210 */ /* 0x000fc80007ffe1ff */
[----:B------:R-:W-:Y:S01]  /*16d0*/  @!P1 SHF.R.U32.HI R12, RZ, R3, R12 ;  /* 0x00000003ff0c9219 */ /* 0x000fe2000001160c */
[----:B------:R-:W-:-:S03]  /*16e0*/  IMAD R2, R9, R2, R5 ;  /* 0x0000000209027224 */ /* 0x000fc600078e0205 */
[----:B------:R-:W-:-:S05]  /*16f0*/  @!P1 SEL R3, R21, R12, !P0 ;  /* 0x0000000c15039207 */ /* 0x000fca0004000000 */
[--C-:B------:R-:W-:Y:S02]  /*1700*/  @!P1 IMAD.IADD R6, R6, 0x1, -R3.reuse ;  /* 0x0000000106069824 */ /* 0x100fe400078e0a03 */
[----:B------:R-:W-:Y:S01]  /*1710*/  @!P1 IMAD R3, R2, R13, R3 ;  /* 0x0000000d02039224 */ /* 0x000fe200078e0203 */
[----:B------:R-:W-:Y:S01]  /*1720*/  IADD3 R2, PT, PT, -R21, RZ, RZ ;  /* 0x000000ff15027210 */ /* 0x000fe20007ffe1ff */
[----:B------:R-:W-:Y:S02]  /*1730*/  @!P1 IMAD R5, R6, R9, R21 ;  /* 0x0000000906059224 */ /* 0x000fe400078e0215 */
[----:B------:R-:W-:Y:S02]  /*1740*/  @!P1 IMAD.MOV.U32 R21, RZ, RZ, R3 ;  /* 0x000000ffff159224 */ /* 0x000fe400078e0003 */
[----:B------:R-:W-:Y:S02]  /*1750*/  IMAD R2, R14, R2, R11 ;  /* 0x000000020e027224 */ /* 0x000fe400078e020b */
[----:B------:R-:W-:-:S02]  /*1760*/  IMAD R20, R5, R4, R7 ;  /* 0x0000000405147224 */ /* 0x000fc400078e0207 */
[----:B------:R-:W-:Y:S02]  /*1770*/  IMAD R21, R21, R14, R2 ;  /* 0x0000000e15157224 */ /* 0x000fe400078e0202 */
.L_x_19:
[----:B------:R-:W-:Y:S05]  /*1780*/  BRA.U UP3, `(.L_x_20) ;  /* 0x0000000103407547 */ /* 0x000fea000b800000 */
[----:B------:R-:W1:Y:S08]  /*1790*/  LDC.64 R4, c[0x0][0xb10] ;  /* 0x0002c400ff047b82 */ /* 0x000e700000000a00 */
[----:B------:R-:W2:Y:S08]  /*17a0*/  LDC.64 R2, c[0x0][0xb18] ;  /* 0x0002c600ff027b82 */ /* 0x000eb00000000a00 */
[----:B------:R-:W3:Y:S08]  /*17b0*/  LDC R6, c[0x0][0xb20] ;  /* 0x0002c800ff067b82 */ /* 0x000ef00000000800 */
[----:B------:R-:W4:Y:S01]  /*17c0*/  LDC R12, c[0x0][0xb0c] ;  /* 0x0002c300ff0c7b82 */ /* 0x000f220000000800 */
[----:B-1----:R-:W-:-:S05]  /*17d0*/  IMAD.HI.U32 R4, R21, R4, RZ ;  /* 0x0000000415047227 */ /* 0x002fca00078e00ff */
[----:B------:R-:W-:Y:S01]  /*17e0*/  SHF.R.U32.HI R4, RZ, R5, R4 ;  /* 0x00000005ff047219 */ /* 0x000fe20000011604 */
[----:B--2---:R-:W-:Y:S01]  /*17f0*/  IMAD.HI.U32 R3, R20, R3, RZ ;  /* 0x0000000314037227 */ /* 0x004fe200078e00ff */
[----:B------:R-:W-:-:S04]  /*1800*/  ISETP.NE.AND P0, PT, R2, 0x1, PT ;  /* 0x000000010200780c */ /* 0x000fc80003f05270 */
[----:B---3--:R-:W-:-:S04]  /*1810*/  SHF.R.U32.HI R3, RZ, R6, R3 ;  /* 0x00000006ff037219 */ /* 0x008fc80000011603 */
[----:B------:R-:W-:Y:S02]  /*1820*/  SEL R3, R20, R3, !P0 ;  /* 0x0000000314037207 */ /* 0x000fe40004000000 */
[----:B----4-:R-:W-:-:S04]  /*1830*/  ISETP.NE.AND P1, PT, R12, 0x1, PT ;  /* 0x000000010c00780c */ /* 0x010fc80003f25270 */
[----:B------:R-:W-:-:S05]  /*1840*/  SEL R6, R21, R4, !P1 ;  /* 0x0000000415067207 */ /* 0x000fca0004800000 */
[----:B------:R-:W-:Y:S02]  /*1850*/  IMAD.IADD R4, R3, 0x1, -R6 ;  /* 0x0000000103047824 */ /* 0x000fe400078e0a06 */
[----:B------:R-:W-:Y:S02]  /*1860*/  IMAD.IADD R3, R6, 0x1, -R3 ;  /* 0x0000000106037824 */ /* 0x000fe400078e0a03 */
[----:B------:R-:W-:Y:S02]  /*1870*/  IMAD R21, R4, R12, R21 ;  /* 0x0000000c04157224 */ /* 0x000fe400078e0215 */
[----:B------:R-:W-:Y:S02]  /*1880*/  IMAD R20, R3, R2, R20 ;  /* 0x0000000203147224 */ /* 0x000fe400078e0214 */
.L_x_20:
[----:B------:R-:W-:Y:S05]  /*1890*/  BRA.U !UP1, `(.L_x_21) ;  /* 0x00000001090c7547 */ /* 0x000fea000b800000 */
[----:B------:R-:W-:Y:S01]  /*18a0*/  UCGABAR_WAIT ;  /* 0x0000000000007dc7 */ /* 0x000fe20008000000 */
[----:B------:R-:W-:Y:S01]  /*18b0*/  CCTL.IVALL ;  /* 0x00000000ff00798f */ /* 0x000fe20002000000 */
[----:B------:R-:W-:Y:S05]  /*18c0*/  BRA `(.L_x_22) ;  /* 0x0000000000047947 */ /* 0x000fea0003800000 */
.L_x_21:
[----:B------:R-:W-:Y:S06]  /*18d0*/  BAR.SYNC.DEFER_BLOCKING 0x0 ;  /* 0x0000000000007b1d */ /* 0x000fec0000010000 */
.L_x_22:
[----:B------:R-:W-:Y:S05]  /*18e0*/  BRA.U UP2, `(.L_x_23) ;  /* 0x0000002102a87547 */ /* 0x000fea000b800000 */
[----:B------:R-:W1:Y:S01]  /*18f0*/  LDCU UR15, c[0x0][0x38c] ;  /* 0x00007180ff0f77ac */ /* 0x000e620008000800 */
[----:B------:R-:W2:Y:S01]  /*1900*/  LDC R9, c[0x0][0x370] ;  /* 0x0000dc00ff097b82 */ /* 0x000ea20000000800 */
[C---:B------:R-:W-:Y:S01]  /*1910*/  IMAD.SHL.U32 R17, R11.reuse, 0x40, RZ ;  /* 0x000000400b117824 */ /* 0x040fe200078e00ff */
[----:B------:R-:W-:Y:S01]  /*1920*/  PLOP3.LUT P1, PT, PT, PT, UP5, 0x80, 0x8 ;  /* 0x000000000008781c */ /* 0x000fe20003f2f058 */
[----:B------:R-:W-:Y:S01]  /*1930*/  HFMA2 R15, -RZ, RZ, 0, 5.9604644775390625e-08 ;  /* 0x00000001ff0f7431 */ /* 0x000fe200000001ff */
[----:B------:R-:W-:Y:S01]  /*1940*/  UISETP.NE.AND UP1, UPT, UR10, URZ, UPT ;  /* 0x000000ff0a00728c */ /* 0x000fe2000bf25270 */
[----:B------:R-:W-:Y:S01]  /*1950*/  HFMA2 R12, -RZ, RZ, 0, 0 ;  /* 0x00000000ff0c7431 */ /* 0x000fe200000001ff */
[----:B------:R-:W-:Y:S01]  /*1960*/  ISETP.NE.AND P4, PT, R10, RZ, P5 ;  /* 0x000000ff0a00720c */ /* 0x000fe20002f85270 */
[----:B------:R-:W-:Y:S01]  /*1970*/  IMAD.SHL.U32 R16, R11, 0x80, RZ ;  /* 0x000000800b107824 */ /* 0x000fe200078e00ff */
[----:B------:R-:W3:Y:S01]  /*1980*/  LDC R0, c[0x0][0x374] ;  /* 0x0000dd00ff007b82 */ /* 0x000ee20000000800 */
[----:B------:R-:W-:Y:S01]  /*1990*/  PLOP3.LUT P1, PT, P1, PT, PT, 0x8, 0x80 ;  /* 0x000000000080781c */ /* 0x000fe20000f2e170 */
[----:B------:R-:W-:Y:S01]  /*19a0*/  IMAD.MOV.U32 R14, RZ, RZ, RZ ;  /* 0x000000ffff0e7224 */ /* 0x000fe200078e00ff */
[----:B------:R-:W-:Y:S01]  /*19b0*/  MOV R8, 0x1 ;  /* 0x0000000100087802 */ /* 0x000fe20000000f00 */
[----:B------:R-:W-:Y:S01]  /*19c0*/  IMAD.MOV.U32 R10, RZ, RZ, RZ ;  /* 0x000000ffff0a7224 */ /* 0x000fe200078e00ff */
[----:B------:R-:W-:Y:S01]  /*19d0*/  LOP3.LUT R17, R17, 0x40, RZ, 0xc0, !PT ;  /* 0x0000004011117812 */ /* 0x000fe200078ec0ff */
[----:B------:R-:W4:Y:S01]  /*19e0*/  LDCU.64 UR24, c[0x0][0x348] ;  /* 0x00006900ff1877ac */ /* 0x000f220008000a00 */
[----:B-1----:R-:W-:-:S02]  /*19f0*/  UIADD3 UR4, UPT, UPT, UR15, 0x1f, URZ ;  /* 0x0000001f0f047890 */ /* 0x002fc4000fffe0ff */
[----:B------:R-:W-:Y:S02]  /*1a00*/  USEL UR7, UR7, 0x2, UP1 ;  /* 0x0000000207077887 */ /* 0x000fe40008800000 */
[----:B------:R-:W-:Y:S01]  /*1a10*/  USHF.R.S32.HI UR22, URZ, 0x1f, UR4 ;  /* 0x0000001fff167899 */ /* 0x000fe20008011404 */
[----:B------:R-:W-:-:S03]  /*1a20*/  UMOV UR13, URZ ;  /* 0x000000ff000d7c82 */ /* 0x000fc60008000000 */
[----:B------:R-:W-:Y:S02]  /*1a30*/  ULEA.HI UR22, UR22, UR4, URZ, 0x5 ;  /* 0x0000000416167291 */ /* 0x000fe4000f8f28ff */
[----:B------:R-:W-:Y:S02]  /*1a40*/  UIADD3 UR4, UPT, UPT, UR15, -0x1, URZ ;  /* 0xffffffff0f047890 */ /* 0x000fe4000fffe0ff */
[----:B------:R-:W-:Y:S02]  /*1a50*/  USHF.R.S32.HI UR22, URZ, 0x5, UR22 ;  /* 0x00000005ff167899 */ /* 0x000fe40008011416 */
[----:B------:R-:W-:Y:S02]  /*1a60*/  UISETP.GE.U32.AND UP2, UPT, UR4, -0x3f, UPT ;  /* 0xffffffc10400788c */ /* 0x000fe4000bf46070 */
[----:B------:R-:W-:Y:S02]  /*1a70*/  UISETP.LT.U32.AND UP0, UPT, UR22, 0x20, UPT ;  /* 0x000000201600788c */ /* 0x000fe4000bf01070 */
[----:B------:R-:W-:-:S02]  /*1a80*/  UIADD3 UR15, UPT, UPT, UR15, 0x3e, URZ ;  /* 0x0000003e0f0f7890 */ /* 0x000fc4000fffe0ff */
[----:B------:R-:W-:-:S04]  /*1a90*/  USEL UR21, UR22, 0x20, UP0 ;  /* 0x0000002016157887 */ /* 0x000fc80008000000 */
[----:B------:R-:W-:Y:S02]  /*1aa0*/  UIADD3 UR6, UPT, UPT, UR21, -0x1, URZ ;  /* 0xffffffff15067890 */ /* 0x000fe4000fffe0ff */
[----:B------:R-:W-:Y:S02]  /*1ab0*/  @UP2 UIADD3 UR6, UPT, UPT, UR21, URZ, URZ ;  /* 0x000000ff15062290 */ /* 0x000fe4000fffe0ff */
[----:B------:R-:W-:Y:S02]  /*1ac0*/  UIADD3 UR14, UPT, UPT, UR22, -UR21, URZ ;  /* 0x80000015160e7290 */ /* 0x000fe4000fffe0ff */
[----:B------:R-:W-:Y:S02]  /*1ad0*/  UIADD3 UR5, UPT, UPT, UR6, 0x1, URZ ;  /* 0x0000000106057890 */ /* 0x000fe4000fffe0ff */
[----:B--2-4-:R-:W-:-:S12]  /*1ae0*/  UIADD3 UR6, UPT, UPT, -UR6, URZ, URZ ;  /* 0x000000ff06067290 */ /* 0x014fd8000fffe1ff */
.L_x_43:
[----:B------:R-:W-:Y:S01]  /*1af0*/  UISETP.NE.AND UP0, UPT, UR37, URZ, UPT ;  /* 0x000000ff2500728c */ /* 0x000fe2000bf05270 */
[----:B------:R-:W1:Y:S08]  /*1b00*/  S2UR UR37, SR_CgaCtaId ;  /* 0x00000000002579c3 */ /* 0x000e700000008800 */
[----:B------:R-:W-:Y:S05]  /*1b10*/  BRA.U UP0, `(.L_x_24) ;  /* 0x0000000100347547 */ /* 0x000fea000b800000 */
[----:B------:R-:W2:Y:S01]  /*1b20*/  S2R R2, SR_CgaCtaId ;  /* 0x0000000000027919 */ /* 0x000ea20000008800 */
[----:B------:R-:W-:-:S04]  /*1b30*/  MOV R3, 0x400 ;  /* 0x0000040000037802 */ /* 0x000fc80000000f00 */
[----:B--2---:R-:W-:Y:S02]  /*1b40*/  LEA R3, R2, R3, 0x18 ;  /* 0x0000000302037211 */ /* 0x004fe400078ec0ff */
[----:B------:R-:W-:-:S03]  /*1b50*/  SHF.L.U32 R2, R8, 0x1f, RZ ;  /* 0x0000001f08027819 */ /* 0x000fc600000006ff */
[----:B------:R-:W-:-:S04]  /*1b60*/  IMAD R3, R10, 0x8, R3 ;  /* 0x000000080a037824 */ /* 0x000fc800078e0203 */
[----:B------:R-:W2:Y:S02]  /*1b70*/  SYNCS.PHASECHK.TRANS64.TRYWAIT P0, [R3+URZ+0x2a0], R2 ;  /* 0x0002a002030075a7 */ /* 0x000ea400080011ff */
[----:B--2---:R-:W-:Y:S05]  /*1b80*/  @!P0 BRA `(.L_x_25) ;  /* 0x0000008000548947 */ /* 0x004fea0003800000 */
.L_x_152:
[----:B------:R-:W-:Y:S01]  /*1b90*/  VIADD R10, R10, 0x1 ;  /* 0x000000010a0a7836 */ /* 0x000fe20000000000 */
[----:B------:R2:W-:Y:S04]  /*1ba0*/  SYNCS.ARRIVE.TRANS64.A1T0 RZ, [R3+URZ+0x290], RZ ;  /* 0x000290ff03ff79a7 */ /* 0x0005e800081000ff */
[----:B------:R-:W-:-:S04]  /*1bb0*/  ISETP.NE.AND P0, PT, R10, 0x2, PT ;  /* 0x000000020a00780c */ /* 0x000fc80003f05270 */
[----:B------:R-:W-:Y:S02]  /*1bc0*/  SEL R10, R10, RZ, P0 ;  /* 0x000000ff0a0a7207 */ /* 0x000fe40000000000 */
[----:B--2---:R-:W-:-:S04]  /*1bd0*/  SEL R3, RZ, 0x1, P0 ;  /* 0x00000001ff037807 */ /* 0x004fc80000000000 */
[----:B------:R-:W-:-:S07]  /*1be0*/  LOP3.LUT R8, R8, R3, RZ, 0x3c, !PT ;  /* 0x0000000308087212 */ /* 0x000fce00078e3cff */
.L_x_24:
[----:B------:R-:W-:Y:S01]  /*1bf0*/  UMOV UR4, 0x400 ;  /* 0x0000040000047882 */ /* 0x000fe20000000000 */
[----:B------:R-:W-:Y:S01]  /*1c00*/  LEA.HI R3, R21, R21, RZ, 0x1 ;  /* 0x0000001515037211 */ /* 0x000fe200078f08ff */
[----:B-1----:R-:W-:Y:S01]  /*1c10*/  ULEA UR4, UR37, UR4, 0x18 ;  /* 0x0000000425047291 */ /* 0x002fe2000f8ec0ff */
[----:B------:R-:W-:Y:S01]  /*1c20*/  SHF.L.U32 R2, R15, 0x1f, RZ ;  /* 0x0000001f0f027819 */ /* 0x000fe200000006ff */
[----:B------:R-:W-:Y:S01]  /*1c30*/  UISETP.GE.U32.AND UP0, UPT, UR15, 0x3f, UPT ;  /* 0x0000003f0f00788c */ /* 0x000fe2000bf06070 */
[----:B------:R-:W-:Y:S01]  /*1c40*/  R2UR UR35, R16 ;  /* 0x00000000102372ca */ /* 0x000fe200000e0000 */
[----:B------:R-:W-:Y:S01]  /*1c50*/  ULEA UR8, UR13, UR4, 0x3 ;  /* 0x000000040d087291 */ /* 0x000fe2000f8e18ff */
[----:B------:R-:W-:Y:S01]  /*1c60*/  IMAD.SHL.U32 R3, R3, 0x80, RZ ;  /* 0x0000008003037824 */ /* 0x000fe200078e00ff */
[----:B------:R-:W-:Y:S01]  /*1c70*/  R2UR UR11, R17 ;  /* 0x00000000110b72ca */ /* 0x000fe200000e0000 */
[----:B------:R-:W-:-:S03]  /*1c80*/  UMOV UR23, URZ ;  /* 0x000000ff00177c82 */ /* 0x000fc60008000000 */
[----:B------:R-:W-:-:S03]  /*1c90*/  LOP3.LUT R3, R3, 0xffffff00, RZ, 0xc0, !PT ;  /* 0xffffff0003037812 */ /* 0x000fc600078ec0ff */
[----:B------:R1:W2:Y:S01]  /*1ca0*/  SYNCS.PHASECHK.TRANS64.TRYWAIT P0, [UR8+0x100], R2 ;  /* 0x00010002ff0075a7 */ /* 0x0002a20008001108 */
[----:B------:R-:W-:Y:S02]  /*1cb0*/  R2UR UR9, R3 ;  /* 0x00000000030972ca */ /* 0x000fe400000e0000 */
[----:B------:R-:W-:-:S11]  /*1cc0*/  R2UR UR8, R20 ;  /* 0x00000000140872ca */ /* 0x000fd600000e0000 */
[----:B------:R-:W-:Y:S02]  /*1cd0*/  ULOP3.LUT UR35, UR9, 0x80, UR35, 0xf8, !UPT ;  /* 0x0000008009237892 */ /* 0x000fe4000f8ef823 */
[----:B------:R-:W-:Y:S01]  /*1ce0*/  ULEA UR11, UR8, UR11, 0x7 ;  /* 0x0000000b080b7291 */ /* 0x000fe2000f8e38ff */
[----:B------:R-:W-:Y:S11]  /*1cf0*/  BRA.U !UP0, `(.L_x_26) ;  /* 0x0000000108c07547 */ /* 0x000ff6000b800000 */
[----:B------:R-:W-:Y:S01]  /*1d00*/  UMOV UR16, UR6 ;  /* 0x0000000600107c82 */ /* 0x000fe20008000000 */
[----:B------:R-:W-:Y:S01]  /*1d10*/  UMOV UR17, UR13 ;  /* 0x0000000d00117c82 */ /* 0x000fe20008000000 */
[----:B------:R-:W-:-:S05]  /*1d20*/  UMOV UR34, URZ ;  /* 0x000000ff00227c82 */ /* 0x000fca0008000000 */
.L_x_32:
[----:B------:R-:W-:Y:S01]  /*1d30*/  ULEA UR33, UR17, UR4, 0x3 ;  /* 0x0000000411217291 */ /* 0x000fe2000f8e18ff */
[----:B------:R-:W-:Y:S01]  /*1d40*/  @P5 MOV R3, 0x3000 ;  /* 0x0000300000035802 */ /* 0x000fe20000000f00 */
[----:B-12-4-:R-:W-:Y:S10]  /*1d50*/  @P0 BRA `(.L_x_27) ;  /* 0x00000000000c0947 */ /* 0x016ff40003800000 */
[----:B------:R-:W-:-:S04]  /*1d60*/  SHF.L.U32 R5, R15, 0x1f, RZ ;  /* 0x0000001f0f057819 */ /* 0x000fc800000006ff */
[----:B------:R-:W2:Y:S02]  /*1d70*/  SYNCS.PHASECHK.TRANS64.TRYWAIT P0, [UR33+0x100], R5 ;  /* 0x00010005ff0075a7 */ /* 0x000ea40008001121 */
[----:B--2---:R-:W-:Y:S05]  /*1d80*/  @!P0 BRA `(.L_x_28) ;  /* 0x0000007c00e88947 */ /* 0x004fea0003800000 */
.L_x_27:
[----:B------:R2:W-:Y:S01]  /*1d90*/  @P5 SYNCS.ARRIVE.TRANS64 RZ, [UR33], R3 ;  /* 0x00000003ffff59a7 */ /* 0x0005e20008000021 */
[----:B------:R-:W-:Y:S02]  /*1da0*/  ULOP3.LUT UR8, UR7, 0x2, URZ, 0xfc, !UPT ;  /* 0x0000000207087892 */ /* 0x000fe4000f8efcff */
[----:B------:R-:W-:Y:S02]  /*1db0*/  UIADD3 UR16, UPT, UPT, UR16, 0x1, URZ ;  /* 0x0000000110107890 */ /* 0x000fe4000fffe0ff */
[----:B------:R-:W-:Y:S02]  /*1dc0*/  UISETP.NE.AND UP0, UPT, UR8, 0x2, UPT ;  /* 0x000000020800788c */ /* 0x000fe4000bf05270 */
[----:B------:R-:W-:-:S07]  /*1dd0*/  UISETP.NE.AND UP2, UPT, UR16, 0x1, UPT ;  /* 0x000000011000788c */ /* 0x000fce000bf45270 */
[----:B------:R-:W-:Y:S05]  /*1de0*/  BRA.U UP0, `(.L_x_29) ;  /* 0x0000000100047547 */ /* 0x000fea000b800000 */
[----:B------:R-:W-:Y:S05]  /*1df0*/  BPT.TRAP 0x1 ;  /* 0x000000040000795c */ /* 0x000fea0000300000 */
.L_x_29:
[----:B------:R-:W-:Y:S04]  /*1e00*/  BSSY.RECONVERGENT B0, `(.L_x_30) ;  /* 0x0000003000007945 */ /* 0x000fe80003800200 */
[----:B------:R-:W-:Y:S05]  /*1e10*/  @!P4 BRA `(.L_x_31) ;  /* 0x000000000004c947 */ /* 0x000fea0003800000 */
[----:B------:R-:W-:Y:S05]  /*1e20*/  BPT.TRAP 0x1 ;  /* 0x000000040000795c */ /* 0x000fea0000300000 */
.L_x_31:
[----:B------:R-:W-:Y:S05]  /*1e30*/  BSYNC.RECONVERGENT B0 ;  /* 0x0000000000007941 */ /* 0x000fea0003800200 */
.L_x_30:
[----:B------:R-:W-:Y:S02]  /*1e40*/  UIADD3 UR13, UPT, UPT, UR17, 0x1, URZ ;  /* 0x00000001110d7890 */ /* 0x000fe4000fffe0ff */
[----:B------:R-:W-:Y:S02]  /*1e50*/  ULEA UR32, UR17, UR4, 0xc ;  /* 0x0000000411207291 */ /* 0x000fe4000f8e60ff */
[----:B------:R-:W-:Y:S02]  /*1e60*/  UISETP.NE.AND UP0, UPT, UR13, 0x20, UPT ;  /* 0x000000200d00788c */ /* 0x000fe4000bf05270 */
[----:B------:R-:W-:Y:S02]  /*1e70*/  UIADD3 UR28, UP1, UPT, UR24, 0x80, URZ ;  /* 0x00000080181c7890 */ /* 0x000fe4000ff3e0ff */
[----:B------:R-:W-:Y:S02]  /*1e80*/  USEL UR9, URZ, 0x1, UP0 ;  /* 0x00000001ff097887 */ /* 0x000fe40008000000 */
[----:B------:R-:W-:-:S02]  /*1e90*/  USEL UR13, UR13, URZ, UP0 ;  /* 0x000000ff0d0d7287 */ /* 0x000fc40008000000 */
[----:B------:R-:W-:Y:S02]  /*1ea0*/  UIADD3 UR26, UP0, UPT, UR24, 0x180, URZ ;  /* 0x00000180181a7890 */ /* 0x000fe4000ff1e0ff */
[----:B------:R-:W-:Y:S01]  /*1eb0*/  ULEA UR8, UR13, UR4, 0x3 ;  /* 0x000000040d087291 */ /* 0x000fe2000f8e18ff */
[----:B------:R-:W-:Y:S01]  /*1ec0*/  LOP3.LUT R15, R15, UR9, RZ, 0x3c, !PT ;  /* 0x000000090f0f7c12 */ /* 0x000fe2000f8e3cff */
[----:B------:R-:W-:Y:S02]  /*1ed0*/  ULOP3.LUT UR33, UR33, 0xfefffff8, URZ, 0xc0, !UPT ;  /* 0xfefffff821217892 */ /* 0x000fe4000f8ec0ff */
[----:B------:R-:W-:Y:S01]  /*1ee0*/  UIADD3.X UR29, UPT, UPT, URZ, UR25, URZ, UP1, !UPT ;  /* 0x00000019ff1d7290 */ /* 0x000fe20008ffe4ff */
[----:B-1----:R-:W-:Y:S01]  /*1ef0*/  SHF.L.U32 R2, R15, 0x1f, RZ ;  /* 0x0000001f0f027819 */ /* 0x002fe200000006ff */
[----:B------:R-:W-:Y:S02]  /*1f00*/  UIADD3 UR32, UPT, UPT, UR32, 0x8600, URZ ;  /* 0x0000860020207890 */ /* 0x000fe4000fffe0ff */
[----:B------:R-:W-:Y:S01]  /*1f10*/  UIADD3.X UR27, UPT, UPT, URZ, UR25, URZ, UP0, !UPT ;  /* 0x00000019ff1b7290 */ /* 0x000fe200087fe4ff */
[----:B------:R4:W1:Y:S01]  /*1f20*/  SYNCS.PHASECHK.TRANS64.TRYWAIT P0, [UR8+0x100], R2 ;  /* 0x00010002ff0075a7 */ /* 0x0008620008001108 */
[----:B------:R-:W-:Y:S01]  /*1f30*/  ULEA UR8, UR17, UR4, 0xb ;  /* 0x0000000411087291 */ /* 0x000fe2000f8e58ff */
[----:B------:R-:W-:Y:S01]  /*1f40*/  UMOV UR18, 0x0 ;  /* 0x0000000000127882 */ /* 0x000fe20000000000 */
[----:B------:R-:W-:-:S02]  /*1f50*/  UMOV UR19, 0x10000000 ;  /* 0x1000000000137882 */ /* 0x000fc40000000000 */
[----:B------:R-:W-:Y:S01]  /*1f60*/  UIADD3 UR8, UPT, UPT, UR8, 0x28600, URZ ;  /* 0x0002860008087890 */ /* 0x000fe2000fffe0ff */
[----:B------:R2:W-:Y:S01]  /*1f70*/  UTMALDG.3D.2CTA [UR32], [UR28], desc[UR18] ;  /* 0x000012201c0075b4 */ /* 0x0005e20008211000 */
[----:B------:R-:W-:Y:S01]  /*1f80*/  UMOV UR10, UR34 ;  /* 0x00000022000a7c82 */ /* 0x000fe20008000000 */
[----:B------:R-:W-:Y:S01]  /*1f90*/  UMOV UR12, UR36 ;  /* 0x00000024000c7c82 */ /* 0x000fe20008000000 */
[----:B------:R-:W-:Y:S01]  /*1fa0*/  UMOV UR9, UR33 ;  /* 0x0000002100097c82 */ /* 0x000fe20008000000 */
[----:B------:R-:W-:Y:S01]  /*1fb0*/  UMOV UR23, UR5 ;  /* 0x0000000500177c82 */ /* 0x000fe20008000000 */
[----:B------:R-:W-:-:S03]  /*1fc0*/  UMOV UR17, UR13 ;  /* 0x0000000d00117c82 */ /* 0x000fc60008000000 */
[----:B------:R4:W-:Y:S01]  /*1fd0*/  UTMALDG.3D.2CTA [UR8], [UR26], desc[UR18] ;  /* 0x000012081a0075b4 */ /* 0x0009e20008211000 */
[----:B--2---:R-:W-:Y:S01]  /*1fe0*/  UIADD3 UR34, UPT, UPT, UR34, 0x20, URZ ;  /* 0x0000002022227890 */ /* 0x004fe2000fffe0ff */
[----:B------:R-:W-:Y:S11]  /*1ff0*/  BRA.U UP2, `(.L_x_32) ;  /* 0xfffffffd024c7547 */ /* 0x000ff6000b83ffff */
.L_x_26:
[----:B----4-:R-:W-:Y:S01]  /*2000*/  ULEA UR8, UR13, UR4, 0x3 ;  /* 0x000000040d087291 */ /* 0x010fe2000f8e18ff */
[----:B-1----:R-:W-:Y:S01]  /*2010*/  SHF.L.U32 R2, R15, 0x1f, RZ ;  /* 0x0000001f0f027819 */ /* 0x002fe200000006ff */
[----:B------:R-:W-:Y:S01]  /*2020*/  @!P1 SYNCS.ARRIVE.TRANS64.A1T0 RZ, [UR4+0x228], RZ ;  /* 0x000228ffffff99a7 */ /* 0x000fe20008100004 */
[----:B------:R-:W-:-:S06]  /*2030*/  UISETP.GT.AND UP0, UPT, UR22, UR21, UPT ;  /* 0x000000151600728c */ /* 0x000fcc000bf04270 */
[----:B--2---:R1:W2:Y:S03]  /*2040*/  SYNCS.PHASECHK.TRANS64.TRYWAIT P0, [UR8+0x100], R2 ;  /* 0x00010002ff0075a7 */ /* 0x0042a60008001108 */
[----:B------:R-:W-:Y:S05]  /*2050*/  BRA.U !UP0, `(.L_x_33) ;  /* 0x0000000108c07547 */ /* 0x000fea000b800000 */
[----:B------:R-:W-:Y:S01]  /*2060*/  UIADD3 UR26, UPT, UPT, UR14, UR23, URZ ;  /* 0x000000170e1a7290 */ /* 0x000fe2000fffe0ff */
[----:B------:R-:W-:-:S11]  /*2070*/  UMOV UR27, UR13 ;  /* 0x0000000d001b7c82 */ /* 0x000fd60008000000 */
.L_x_39:
[----:B------:R-:W-:Y:S01]  /*2080*/  ULEA UR17, UR27, UR4, 0x3 ;  /* 0x000000041b117291 */ /* 0x000fe2000f8e18ff */
[----:B--2---:R-:W-:Y:S01]  /*2090*/  @P5 MOV R3, 0x3000 ;  /* 0x0000300000035802 */ /* 0x004fe20000000f00 */
[----:B-12---:R-:W-:Y:S10]  /*20a0*/  @P0 BRA `(.L_x_34) ;  /* 0x00000000000c0947 */ /* 0x006ff40003800000 */
[----:B------:R-:W-:-:S04]  /*20b0*/  SHF.L.U32 R5, R15, 0x1f, RZ ;  /* 0x0000001f0f057819 */ /* 0x000fc800000006ff */
[----:B------:R-:W2:Y:S02]  /*20c0*/  SYNCS.PHASECHK.TRANS64.TRYWAIT P0, [UR17+0x100], R5 ;  /* 0x00010005ff0075a7 */ /* 0x000ea40008001111 */
[----:B--2---:R-:W-:Y:S05]  /*20d0*/  @!P0 BRA `(.L_x_35) ;  /* 0x0000007c002c8947 */ /* 0x004fea0003800000 */
.L_x_34:
[----:B------:R2:W-:Y:S01]  /*20e0*/  @P5 SYNCS.ARRIVE.TRANS64 RZ, [UR17], R3 ;  /* 0x00000003ffff59a7 */ /* 0x0005e20008000011 */
[----:B------:R-:W-:-:S04]  /*20f0*/  ULOP3.LUT UR8, UR7, 0x2, URZ, 0xfc, !UPT ;  /* 0x0000000207087892 */ /* 0x000fc8000f8efcff */
[----:B------:R-:W-:-:S09]  /*2100*/  UISETP.NE.AND UP0, UPT, UR8, 0x2, UPT ;  /* 0x000000020800788c */ /* 0x000fd2000bf05270 */
[----:B------:R-:W-:Y:S05]  /*2110*/  BRA.U UP0, `(.L_x_36) ;  /* 0x0000000100047547 */ /* 0x000fea000b800000 */
[----:B------:R-:W-:Y:S05]  /*2120*/  BPT.TRAP 0x1 ;  /* 0x000000040000795c */ /* 0x000fea0000300000 */
.L_x_36:
[----:B------:R-:W-:Y:S04]  /*2130*/  BSSY.RECONVERGENT B0, `(.L_x_37) ;  /* 0x0000003000007945 */ /* 0x000fe80003800200 */
[----:B------:R-:W-:Y:S05]  /*2140*/  @!P4 BRA `(.L_x_38) ;  /* 0x000000000004c947 */ /* 0x000fea0003800000 */
[----:B------:R-:W-:Y:S05]  /*2150*/  BPT.TRAP 0x1 ;  /* 0x000000040000795c */ /* 0x000fea0000300000 */
.L_x_38:
[----:B------:R-:W-:Y:S05]  /*2160*/  BSYNC.RECONVERGENT B0 ;  /* 0x0000000000007941 */ /* 0x000fea0003800200 */
.L_x_37:
        /* <DEDUP_REMOVED lines=9> */
[----:B------:R-:W-:Y:S02]  /*2200*/  USHF.L.U32 UR18, UR23, 0x5, URZ ;  /* 0x0000000517127899 */ /* 0x000fe400080006ff */
[----:B------:R-:W-:Y:S01]  /*2210*/  ULOP3.LUT UR17, UR17, 0xfefffff8, URZ, 0xc0, !UPT ;  /* 0xfefffff811117892 */ /* 0x000fe2000f8ec0ff */
[----:B-1----:R-:W-:Y:S01]  /*2220*/  SHF.L.U32 R2, R15, 0x1f, RZ ;  /* 0x0000001f0f027819 */ /* 0x002fe200000006ff */
[----:B------:R-:W-:Y:S02]  /*2230*/  UIADD3 UR16, UPT, UPT, UR16, 0x8600, URZ ;  /* 0x0000860010107890 */ /* 0x000fe4000fffe0ff */
[----:B------:R-:W-:Y:S01]  /*2240*/  UIADD3.X UR33, UPT, UPT, URZ, UR25, URZ, UP1, !UPT ;  /* 0x00000019ff217290 */ /* 0x000fe20008ffe4ff */
[----:B------:R4:W1:Y:S01]  /*2250*/  SYNCS.PHASECHK.TRANS64.TRYWAIT P0, [UR8+0x100], R2 ;  /* 0x00010002ff0075a7 */ /* 0x0008620008001108 */
[----:B------:R-:W-:-:S02]  /*2260*/  ULEA UR8, UR27, UR4, 0xb ;  /* 0x000000041b087291 */ /* 0x000fc4000f8e58ff */
[----:B------:R-:W-:Y:S02]  /*2270*/  UIADD3.X UR31, UPT, UPT, URZ, UR25, URZ, UP0, !UPT ;  /* 0x00000019ff1f7290 */ /* 0x000fe400087fe4ff */
[----:B------:R-:W-:Y:S01]  /*2280*/  UIADD3 UR8, UPT, UPT, UR8, 0x28600, URZ ;  /* 0x0002860008087890 */ /* 0x000fe2000fffe0ff */
[----:B------:R-:W-:Y:S01]  /*2290*/  UMOV UR28, 0x0 ;  /* 0x00000000001c7882 */ /* 0x000fe20000000000 */
[----:B------:R-:W-:Y:S01]  /*22a0*/  UMOV UR29, 0x10000000 ;  /* 0x10000000001d7882 */ /* 0x000fe20000000000 */
[----:B------:R-:W-:Y:S01]  /*22b0*/  UMOV UR19, UR35 ;  /* 0x0000002300137c82 */ /* 0x000fe20008000000 */
[----:B------:R-:W-:Y:S01]  /*22c0*/  UMOV UR20, UR36 ;  /* 0x0000002400147c82 */ /* 0x000fe20008000000 */
[----:B------:R-:W-:Y:S01]  /*22d0*/  UMOV UR12, UR36 ;  /* 0x00000024000c7c82 */ /* 0x000fe20008000000 */
[----:B------:R-:W-:Y:S01]  /*22e0*/  UMOV UR9, UR17 ;  /* 0x0000001100097c82 */ /* 0x000fe20008000000 */
[----:B------:R-:W-:Y:S01]  /*22f0*/  UMOV UR10, UR18 ;  /* 0x00000012000a7c82 */ /* 0x000fe20008000000 */
[----:B------:R4:W-:Y:S01]  /*2300*/  UTMALDG.3D.2CTA [UR16], [UR32], desc[UR28] ;  /* 0x00001c10200075b4 */ /* 0x0009e20008211000 */
[----:B------:R-:W-:Y:S01]  /*2310*/  UIADD3 UR23, UPT, UPT, UR23, 0x1, URZ ;  /* 0x0000000117177890 */ /* 0x000fe2000fffe0ff */
[----:B------:R-:W-:-:S03]  /*2320*/  UMOV UR27, UR13 ;  /* 0x0000000d001b7c82 */ /* 0x000fc60008000000 */
[----:B------:R-:W-:Y:S01]  /*2330*/  UISETP.NE.AND UP0, UPT, UR23, UR26, UPT ;  /* 0x0000001a1700728c */ /* 0x000fe2000bf05270 */
[----:B------:R4:W-:Y:S08]  /*2340*/  UTMALDG.3D.2CTA [UR8], [UR30], desc[UR28] ;  /* 0x00001c081e0075b4 */ /* 0x0009f00008211000 */
[----:B----4-:R-:W-:Y:S05]  /*2350*/  BRA.U UP0, `(.L_x_39) ;  /* 0xfffffffd00487547 */ /* 0x010fea000b83ffff */
.L_x_33:
[----:B-1----:R-:W-:Y:S01]  /*2360*/  LEA R2, R14, UR4, 0x3 ;  /* 0x000000040e027c11 */ /* 0x002fe2000f8e18ff */
[----:B------:R-:W-:Y:S01]  /*2370*/  NOP ;  /* 0x0000000000007918 */ /* 0x000fe20000000000 */
[----:B--2---:R-:W-:Y:S02]  /*2380*/  SHF.L.U32 R3, R12, 0x1f, RZ ;  /* 0x0000001f0c037819 */ /* 0x004fe400000006ff */
[----:B------:R-:W-:Y:S02]  /*2390*/  LEA R4, R14, UR4, 0x4 ;  /* 0x000000040e047c11 */ /* 0x000fe4000f8e20ff */
[----:B------:R-:W1:Y:S02]  /*23a0*/  SYNCS.PHASECHK.TRANS64.TRYWAIT P0, [R2+URZ+0x230], R3 ;  /* 0x00023003020075a7 */ /* 0x000e6400080011ff */
[----:B-1----:R-:W-:Y:S05]  /*23b0*/  @!P0 BRA `(.L_x_40) ;  /* 0x00000078008c8947 */ /* 0x002fea0003800000 */
.L_x_155:
[----:B------:R-:W2:Y:S01]  /*23c0*/  LDS.128 R4, [R4+0x2c0] ;  /* 0x0002c00004047984 */ /* 0x000ea20000000c00 */
[----:B------:R-:W-:Y:S01]  /*23d0*/  ISETP.GE.AND P0, PT, R72, 0x1, PT ;  /* 0x000000014800780c */ /* 0x000fe20003f06270 */
[----:B-1----:R-:W-:Y:S01]  /*23e0*/  VIADD R2, R2, 0x240 ;  /* 0x0000024002027836 */ /* 0x002fe20000000000 */
[----:B------:R-:W-:Y:S01]  /*23f0*/  @!PT LDS RZ, [RZ] ;  /* 0x00000000fffff984 */ /* 0x000fe20000000800 */
[----:B------:R-:W-:Y:S01]  /*2400*/  @!PT LDS RZ, [RZ] ;  /* 0x00000000fffff984 */ /* 0x000fe20000000800 */
[----:B------:R-:W-:Y:S01]  /*2410*/  @!PT LDS RZ, [RZ] ;  /* 0x00000000fffff984 */ /* 0x000fe20000000800 */
[----:B------:R-:W-:Y:S01]  /*2420*/  @!PT LDS RZ, [RZ] ;  /* 0x00000000fffff984 */ /* 0x000fe20000000800 */
[----:B------:R1:W-:Y:S06]  /*2430*/  MEMBAR.ALL.CTA ;  /* 0x0000000000007992 */ /* 0x0003ec0000008000 */
[----:B-1----:R-:W1:Y:S01]  /*2440*/  FENCE.VIEW.ASYNC.S ;  /* 0x00000000000073c6 */ /* 0x002e620000000000 */
[----:B------:R-:W-:-:S04]  /*2450*/  PRMT R2, RZ, 0x654, R2 ;  /* 0x00000654ff027816 */ /* 0x000fc80000000002 */
[----:B-1----:R1:W-:Y:S01]  /*2460*/  SYNCS.ARRIVE.TRANS64.RED.A1T0 RZ, [R2+URZ], RZ ;  /* 0x000000ff02ff79a7 */ /* 0x0023e200081004ff */
[----:B--2---:R-:W-:-:S13]  /*2470*/  LOP3.LUT P2, RZ, R6, 0x1, RZ, 0xc0, !PT ;  /* 0x0000000106ff7812 */ /* 0x004fda000784c0ff */
[----:B------:R-:W-:Y:S01]  /*2480*/  @P2 SHF.R.U32.HI R3, RZ, 0x10, R5 ;  /* 0x00000010ff032819 */ /* 0x000fe20000011605 */
[----:B------:R-:W-:Y:S01]  /*2490*/  VOTEU.ANY UP0, P2 ;  /* 0x0000000000ff7886 */ /* 0x000fe20001000100 */
[----:B------:R-:W-:Y:S02]  /*24a0*/  @P2 MOV R13, R4 ;  /* 0x00000004000d2202 */ /* 0x000fe40000000f00 */
[----:B------:R-:W-:Y:S02]  /*24b0*/  @P2 R2UR.BROADCAST UR8, R3 ;  /* 0x00000000030822ca */ /* 0x000fe400008e0000 */
[----:B------:R-:W-:-:S11]  /*24c0*/  @P2 LOP3.LUT R11, R5, 0xffff, RZ, 0xc0, !PT ;  /* 0x0000ffff050b2812 */ /* 0x000fd600078ec0ff */
[----:B------:R-:W-:Y:S01]  /*24d0*/  @UP0 UMOV UR36, UR8 ;  /* 0x0000000800240c82 */ /* 0x000fe20008000000 */
[----:B-1----:R-:W-:Y:S05]  /*24e0*/  @!P0 BRA `(.L_x_41) ;  /* 0x0000000000b88947 */ /* 0x002fea0003800000 */
[----:B------:R-:W3:Y:S01]  /*24f0*/  LDC.64 R4, c[0x0][0xb18] ;  /* 0x0002c600ff047b82 */ /* 0x000ee20000000a00 */
[----:B------:R-:W-:-:S07]  /*2500*/  ISETP.NE.AND P3, PT, R72, 0x1, PT ;  /* 0x000000014800780c */ /* 0x000fce0003f65270 */
[----:B------:R-:W1:Y:S08]  /*2510*/  LDC.64 R6, c[0x0][0xb10] ;  /* 0x0002c400ff067b82 */ /* 0x000e700000000a00 */
[----:B------:R-:W2:Y:S08]  /*2520*/  LDC R18, c[0x0][0xb20] ;  /* 0x0002c800ff127b82 */ /* 0x000eb00000000800 */
[----:B------:R-:W4:Y:S01]  /*2530*/  LDC R20, c[0x0][0xb0c] ;  /* 0x0002c300ff147b82 */ /* 0x000f220000000800 */
[----:B---3--:R-:W-:Y:S01]  /*2540*/  IMAD.HI.U32 R19, R0, R5, RZ ;  /* 0x0000000500137227 */ /* 0x008fe200078e00ff */
[----:B------:R-:W-:-:S03]  /*2550*/  ISETP.NE.AND P0, PT, R4, 0x1, PT ;  /* 0x000000010400780c */ /* 0x000fc60003f05270 */
[----:B------:R-:W-:-:S03]  /*2560*/  IMAD.HI.U32 R5, R11, R5, RZ ;  /* 0x000000050b057227 */ /* 0x000fc600078e00ff */
[----:B------:R-:W3:Y:S01]  /*2570*/  LDC.64 R2, c[0x0][0xb28] ;  /* 0x0002ca00ff027b82 */ /* 0x000ee20000000a00 */
[----:B-1----:R-:W-:-:S04]  /*2580*/  IMAD.HI.U32 R22, R9, R6, RZ ;  /* 0x0000000609167227 */ /* 0x002fc800078e00ff */
[----:B------:R-:W-:Y:S01]  /*2590*/  IMAD.HI.U32 R24, R13, R6, RZ ;  /* 0x000000060d187227 */ /* 0x000fe200078e00ff */
[----:B------:R-:W-:Y:S02]  /*25a0*/  SHF.R.U32.HI R22, RZ, R7, R22 ;  /* 0x00000007ff167219 */ /* 0x000fe40000011616 */
[-C--:B--2---:R-:W-:Y:S02]  /*25b0*/  SHF.R.U32.HI R19, RZ, R18.reuse, R19 ;  /* 0x00000012ff137219 */ /* 0x084fe40000011613 */
[----:B------:R-:W-:Y:S02]  /*25c0*/  SHF.R.U32.HI R18, RZ, R18, R5 ;  /* 0x00000012ff127219 */ /* 0x000fe40000011605 */
[----:B------:R-:W-:Y:S02]  /*25d0*/  SEL R19, R0, R19, !P0 ;  /* 0x0000001300137207 */ /* 0x000fe40004000000 */
[----:B------:R-:W-:Y:S02]  /*25e0*/  SHF.R.U32.HI R24, RZ, R7, R24 ;  /* 0x00000007ff187219 */ /* 0x000fe40000011618 */
[----:B----4-:R-:W-:-:S02]  /*25f0*/  ISETP.NE.AND P1, PT, R20, 0x1, PT ;  /* 0x000000011400780c */ /* 0x010fc40003f25270 */
[----:B------:R-:W-:Y:S02]  /*2600*/  SEL R5, R11, R18, !P0 ;  /* 0x000000120b057207 */ /* 0x000fe40004000000 */
[----:B------:R-:W-:Y:S02]  /*2610*/  SEL R21, R9, R22, !P1 ;  /* 0x0000001609157207 */ /* 0x000fe40004800000 */
[----:B------:R-:W-:Y:S01]  /*2620*/  SEL R7, R13, R24, !P1 ;  /* 0x000000180d077207 */ /* 0x000fe20004800000 */
[----:B---3--:R-:W-:-:S04]  /*2630*/  IMAD.HI.U32 R22, R19, R2, RZ ;  /* 0x0000000213167227 */ /* 0x008fc800078e00ff */
[----:B------:R-:W-:Y:S01]  /*2640*/  IMAD.HI.U32 R6, R21, R2, RZ ;  /* 0x0000000215067227 */ /* 0x000fe200078e00ff */
[----:B------:R-:W-:-:S04]  /*2650*/  @P3 SHF.R.U32.HI R19, RZ, R3, R22 ;  /* 0x00000003ff133219 */ /* 0x000fc80000011616 */
        /* <DEDUP_REMOVED lines=8> */
[----:B------:R-:W-:-:S04]  /*26e0*/  @!P0 IMAD.HI.U32 R18, R7, R2, RZ ;  /* 0x0000000207128227 */ /* 0x000fc800078e00ff */
[----:B------:R-:W-:Y:S01]  /*26f0*/  IMAD.MOV R2, RZ, RZ, -R6 ;  /* 0x000000ffff027224 */ /* 0x000fe200078e0a06 */
[----:B------:R-:W-:-:S03]  /*2700*/  @!P0 SHF.R.U32.HI R18, RZ, R3, R18 ;  /* 0x00000003ff128219 */ /* 0x000fc60000011612 */
[----:B------:R-:W-:Y:S01]  /*2710*/  IMAD R2, R72, R2, R5 ;  /* 0x0000000248027224 */ /* 0x000fe200078e0205 */
[----:B------:R-:W-:Y:S02]  /*2720*/  @!P0 SEL R3, R7, R18, !P3 ;  /* 0x0000001207038207 */ /* 0x000fe40005800000 */
[----:B------:R-:W-:-:S03]  /*2730*/  IADD3 R18, PT, PT, -R5, RZ, RZ ;  /* 0x000000ff05127210 */ /* 0x000fc60007ffe1ff */
[--C-:B------:R-:W-:Y:S02]  /*2740*/  @!P0 IMAD.IADD R6, R6, 0x1, -R3.reuse ;  /* 0x0000000106068824 */ /* 0x100fe400078e0a03 */
[----:B------:R-:W-:Y:S01]  /*2750*/  @!P0 IMAD R3, R2, R21, R3 ;  /* 0x0000001502038224 */ /* 0x000fe200078e0203 */
[----:B------:R-:W-:Y:S01]  /*2760*/  IADD3 R2, PT, PT, -R7, RZ, RZ ;  /* 0x000000ff07027210 */ /* 0x000fe20007ffe1ff */
[----:B------:R-:W-:Y:S02]  /*2770*/  @!P0 IMAD R5, R72, R6, R7 ;  /* 0x0000000648058224 */ /* 0x000fe400078e0207 */
[----:B------:R-:W-:Y:S02]  /*2780*/  IMAD R11, R4, R18, R11 ;  /* 0x00000012040b7224 */ /* 0x000fe400078e020b */
[----:B------:R-:W-:Y:S02]  /*2790*/  @!P0 IMAD.MOV.U32 R7, RZ, RZ, R3 ;  /* 0x000000ffff078224 */ /* 0x000fe400078e0003 */
[----:B------:R-:W-:-:S02]  /*27a0*/  IMAD R2, R20, R2, R13 ;  /* 0x0000000214027224 */ /* 0x000fc400078e020d */
[----:B------:R-:W-:Y:S02]  /*27b0*/  IMAD R11, R5, R4, R11 ;  /* 0x00000004050b7224 */ /* 0x000fe400078e020b */
[----:B------:R-:W-:Y:S02]  /*27c0*/  IMAD R13, R7, R20, R2 ;  /* 0x00000014070d7224 */ /* 0x000fe400078e0202 */
.L_x_41:
[----:B------:R-:W1:Y:S02]  /*27d0*/  LDCU UR8, c[0x0][0xb30] ;  /* 0x00016600ff0877ac */ /* 0x000e640008000800 */
[----:B-1----:R-:W-:-:S09]  /*27e0*/  UISETP.NE.AND UP0, UPT, UR8, 0x1, UPT ;  /* 0x000000010800788c */ /* 0x002fd2000bf05270 */
[----:B------:R-:W-:Y:S05]  /*27f0*/  BRA.U UP0, `(.L_x_42) ;  /* 0x0000000100407547 */ /* 0x000fea000b800000 */
[----:B------:R-:W1:Y:S08]  /*2800*/  LDC.64 R4, c[0x0][0xb10] ;  /* 0x0002c400ff047b82 */ /* 0x000e700000000a00 */
[----:B------:R-:W2:Y:S08]  /*2810*/  LDC.64 R2, c[0x0][0xb18] ;  /* 0x0002c600ff027b82 */ /* 0x000eb00000000a00 */
[----:B------:R-:W4:Y:S08]  /*2820*/  LDC R6, c[0x0][0xb20] ;  /* 0x0002c800ff067b82 */ /* 0x000f300000000800 */
[----:B------:R-:W3:Y:S01]  /*2830*/  LDC R18, c[0x0][0xb0c] ;  /* 0x0002c300ff127b82 */ /* 0x000ee20000000800 */
[----:B-1----:R-:W-:-:S05]  /*2840*/  IMAD.HI.U32 R4, R13, R4, RZ ;  /* 0x000000040d047227 */ /* 0x002fca00078e00ff */
[----:B------:R-:W-:Y:S01]  /*2850*/  SHF.R.U32.HI R4, RZ, R5, R4 ;  /* 0x00000005ff047219 */ /* 0x000fe20000011604 */
[----:B--2---:R-:W-:Y:S01]  /*2860*/  IMAD.HI.U32 R3, R11, R3, RZ ;  /* 0x000000030b037227 */ /* 0x004fe200078e00ff */
[----:B------:R-:W-:-:S04]  /*2870*/  ISETP.NE.AND P0, PT, R2, 0x1, PT ;  /* 0x000000010200780c */ /* 0x000fc80003f05270 */
[----:B----4-:R-:W-:-:S04]  /*2880*/  SHF.R.U32.HI R6, RZ, R6, R3 ;  /* 0x00000006ff067219 */ /* 0x010fc80000011603 */
[----:B------:R-:W-:Y:S02]  /*2890*/  SEL R3, R11, R6, !P0 ;  /* 0x000000060b037207 */ /* 0x000fe40004000000 */
[----:B---3--:R-:W-:-:S04]  /*28a0*/  ISETP.NE.AND P1, PT, R18, 0x1, PT ;  /* 0x000000011200780c */ /* 0x008fc80003f25270 */
[----:B------:R-:W-:-:S05]  /*28b0*/  SEL R4, R13, R4, !P1 ;  /* 0x000000040d047207 */ /* 0x000fca0004800000 */
[----:B------:R-:W-:Y:S02]  /*28c0*/  IMAD.IADD R5, R3, 0x1, -R4 ;  /* 0x0000000103057824 */ /* 0x000fe400078e0a04 */
[----:B------:R-:W-:Y:S02]  /*28d0*/  IMAD.IADD R3, R4, 0x1, -R3 ;  /* 0x0000000104037824 */ /* 0x000fe400078e0a03 */
[----:B------:R-:W-:Y:S02]  /*28e0*/  IMAD R13, R5, R18, R13 ;  /* 0x00000012050d7224 */ /* 0x000fe400078e020d */
[----:B------:R-:W-:-:S07]  /*28f0*/  IMAD R11, R3, R2, R11 ;  /* 0x00000002030b7224 */ /* 0x000fce00078e020b */
.L_x_42:
[----:B------:R-:W-:Y:S01]  /*2900*/  VIADD R14, R14, 0x1 ;  /* 0x000000010e0e7836 */ /* 0x000fe20000000000 */
[----:B------:R-:W-:Y:S01]  /*2910*/  PLOP3.LUT P1, PT, PT, PT, PT, 0x80, 0x8 ;  /* 0x000000000008781c */ /* 0x000fe20003f2f070 */
[----:B------:R-:W-:Y:S02]  /*2920*/  IMAD.IADD R21, R13, 0x1, R154 ;  /* 0x000000010d157824 */ /* 0x000fe400078e029a */
[----:B------:R-:W-:Y:S01]  /*2930*/  IMAD.IADD R20, R11, 0x1, R152 ;  /* 0x000000010b147824 */ /* 0x000fe200078e0298 */
[----:B------:R-:W-:-:S04]  /*2940*/  ISETP.NE.AND P0, PT, R14, 0x2, PT ;  /* 0x000000020e00780c */ /* 0x000fc80003f05270 */
[----:B------:R-:W-:Y:S02]  /*2950*/  SEL R3, RZ, 0x1, P0 ;  /* 0x00000001ff037807 */ /* 0x000fe40000000000 */
[----:B------:R-:W-:Y:S02]  /*2960*/  SEL R14, R14, RZ, P0 ;  /* 0x000000ff0e0e7207 */ /* 0x000fe40000000000 */
[----:B------:R-:W-:Y:S01]  /*2970*/  LOP3.LUT R12, R12, R3, RZ, 0x3c, !PT ;  /* 0x000000030c0c7212 */ /* 0x000fe200078e3cff */
[----:B------:R-:W-:Y:S06]  /*2980*/  @P2 BRA `(.L_x_43) ;  /* 0xfffffff000582947 */ /* 0x000fec000383ffff */
[----:B------:R-:W-:Y:S01]  /*2990*/  UIADD3 UR4, UPT, UPT, UR4, 0x100, URZ ;  /* 0x0000010004047890 */ /* 0x000fe2000fffe0ff */
[----:B------:R-:W-:-:S03]  /*29a0*/  SHF.L.U32 R3, R15, 0x1f, RZ ;  /* 0x0000001f0f037819 */ /* 0x000fc600000006ff */
[----:B------:R-:W-:-:S09]  /*29b0*/  ULEA UR5, UR13, UR4, 0x3 ;  /* 0x000000040d057291 */ /* 0x000fd2000f8e18ff */
[----:B------:R-:W1:Y:S02]  /*29c0*/  SYNCS.PHASECHK.TRANS64.TRYWAIT P0, [UR5], R3 ;  /* 0x00000003ff0075a7 */ /* 0x000e640008001105 */
[----:B-1----:R-:W-:Y:S05]  /*29d0*/  @!P0 BRA `(.L_x_44) ;  /* 0x0000007400188947 */ /* 0x002fea0003800000 */
.L_x_157:
[----:B------:R-:W-:-:S04]  /*29e0*/  UIADD3 UR6, UPT, UPT, UR13, 0x1, URZ ;  /* 0x000000010d067890 */ /* 0x000fc8000fffe0ff */
[----:B------:R-:W-:-:S04]  /*29f0*/  UISETP.NE.AND UP0, UPT, UR6, 0x20, UPT ;  /* 0x000000200600788c */ /* 0x000fc8000bf05270 */
[----:B------:R-:W-:Y:S02]  /*2a00*/  USEL UR7, URZ, 0x1, UP0 ;  /* 0x00000001ff077887 */ /* 0x000fe40008000000 */
[----:B------:R-:W-:-:S04]  /*2a10*/  USEL UR6, UR6, URZ, UP0 ;  /* 0x000000ff06067287 */ /* 0x000fc80008000000 */
[----:B------:R-:W-:Y:S01]  /*2a20*/  ULEA UR5, UR6, UR4, 0x3 ;  /* 0x0000000406057291 */ /* 0x000fe2000f8e18ff */
[----:B------:R-:W-:-:S04]  /*2a30*/  LOP3.LUT R2, R15, UR7, RZ, 0x3c, !PT ;  /* 0x000000070f027c12 */ /* 0x000fc8000f8e3cff */
[----:B-1----:R-:W-:-:S04]  /*2a40*/  SHF.L.U32 R3, R2, 0x1f, RZ ;  /* 0x0000001f02037819 */ /* 0x002fc800000006ff */
[----:B------:R-:W1:Y:S02]  /*2a50*/  SYNCS.PHASECHK.TRANS64.TRYWAIT P0, [UR5], R3 ;  /* 0x00000003ff0075a7 */ /* 0x000e640008001105 */
[----:B-1----:R-:W-:Y:S05]  /*2a60*/  @!P0 BRA `(.L_x_45) ;  /* 0x00000074000c8947 */ /* 0x002fea0003800000 */
.L_x_159:
        /* <DEDUP_REMOVED lines=9> */
.L_x_161:
        /* <DEDUP_REMOVED lines=9> */
.L_x_163:
        /* <DEDUP_REMOVED lines=9> */
.L_x_165:
        /* <DEDUP_REMOVED lines=9> */
.L_x_167:
        /* <DEDUP_REMOVED lines=9> */
.L_x_169:
        /* <DEDUP_REMOVED lines=9> */
.L_x_171:
        /* <DEDUP_REMOVED lines=9> */
.L_x_173:
        /* <DEDUP_REMOVED lines=9> */
.L_x_175:
        /* <DEDUP_REMOVED lines=9> */
.L_x_177:
        /* <DEDUP_REMOVED lines=9> */
.L_x_179:
        /* <DEDUP_REMOVED lines=9> */
.L_x_181:
        /* <DEDUP_REMOVED lines=9> */
.L_x_183:
        /* <DEDUP_REMOVED lines=9> */
.L_x_185:
        /* <DEDUP_REMOVED lines=9> */
.L_x_187:
        /* <DEDUP_REMOVED lines=9> */
.L_x_189:
        /* <DEDUP_REMOVED lines=9> */
.L_x_191:
        /* <DEDUP_REMOVED lines=9> */
.L_x_193:
        /* <DEDUP_REMOVED lines=9> */
.L_x_195:
        /* <DEDUP_REMOVED lines=9> */
.L_x_197:
        /* <DEDUP_REMOVED lines=9> */
.L_x_199:
        /* <DEDUP_REMOVED lines=9> */
.L_x_201:
        /* <DEDUP_REMOVED lines=9> */
.L_x_203:
        /* <DEDUP_REMOVED lines=9> */
.L_x_205:
        /* <DEDUP_REMOVED lines=9> */
.L_x_207:
        /* <DEDUP_REMOVED lines=9> */
.L_x_209:
        /* <DEDUP_REMOVED lines=9> */
.L_x_211:
        /* <DEDUP_REMOVED lines=9> */
.L_x_213:
        /* <DEDUP_REMOVED lines=9> */
.L_x_215:
        /* <DEDUP_REMOVED lines=9> */
.L_x_217:
[----:B------:R-:W-:-:S04]  /*3ac0*/  UIADD3 UR6, UPT, UPT, UR6, 0x1, URZ ;  /* 0x0000000106067890 */ /* 0x000fc8000fffe0ff */
[----:B------:R-:W-:-:S04]  /*3ad0*/  UISETP.NE.AND UP0, UPT, UR6, 0x20, UPT ;  /* 0x000000200600788c */ /* 0x000fc8000bf05270 */
[----:B------:R-:W-:Y:S02]  /*3ae0*/  USEL UR5, URZ, 0x1, UP0 ;  /* 0x00000001ff057887 */ /* 0x000fe40008000000 */
[----:B------:R-:W-:-:S04]  /*3af0*/  USEL UR6, UR6, URZ, UP0 ;  /* 0x000000ff06067287 */ /* 0x000fc80008000000 */
[----:B------:R-:W-:Y:S01]  /*3b00*/  ULEA UR6, UR6, UR4, 0x3 ;  /* 0x0000000406067291 */ /* 0x000fe2000f8e18ff */
[----:B-1----:R-:W-:-:S04]  /*3b10*/  LOP3.LUT R3, R2, UR5, RZ, 0x3c, !PT ;  /* 0x0000000502037c12 */ /* 0x002fc8000f8e3cff */
[----:B------:R-:W-:Y:S01]  /*3b20*/  SHF.L.U32 R3, R3, 0x1f, RZ ;  /* 0x0000001f03037819 */ /* 0x000fe200000006ff */
[----:B---3--:R-:W-:-:S07]  /*3b30*/  IMAD.U32 R0, RZ, RZ, UR6 ;  /* 0x00000006ff007e24 */ /* 0x008fce000f8e00ff */
.L_x_75:
[----:B-1----:R1:W2:Y:S02]  /*3b40*/  SYNCS.PHASECHK.TRANS64.TRYWAIT P0, [R0+URZ], R3 ;  /* 0x00000003000075a7 */ /* 0x0022a400080011ff */
[----:B--2---:R-:W-:Y:S05]  /*3b50*/  @!P0 NANOSLEEP.SYNCS 0x989680 ;  /* 0x009896800000895d */ /* 0x004fea0003900000 */
[----:B------:R-:W2:Y:S02]  /*3b60*/  @!P0 SYNCS.PHASECHK.TRANS64 P0, [R0+URZ], R3 ;  /* 0x00000003000085a7 */ /* 0x000ea400080010ff */
[----:B--2---:R-:W-:Y:S05]  /*3b70*/  @P0 EXIT ;  /* 0x000000000000094d */ /* 0x004fea0003800000 */
[----:B------:R-:W-:Y:S05]  /*3b80*/  BRA `(.L_x_75) ;  /* 0xfffffffc00ec7947 */ /* 0x000fea000383ffff */
.L_x_23:
[----:B------:R-:W-:-:S04]  /*3b90*/  UISETP.NE.AND UP1, UPT, UR37, URZ, UPT ;  /* 0x000000ff2500728c */ /* 0x000fc8000bf25270 */
[----:B------:R-:W-:-:S09]  /*3ba0*/  UISETP.NE.OR UP1, UPT, UR10, 0x1, UP1 ;  /* 0x000000010a00788c */ /* 0x000fd20008f25670 */
[----:B------:R-:W-:Y:S05]  /*3bb0*/  BRA.U UP1, `(.L_x_76) ;  /* 0x00000005014c7547 */ /* 0x000fea000b800000 */
[----:B------:R-:W-:Y:S01]  /*3bc0*/  HFMA2 R11, -RZ, RZ, 0, 0 ;  /* 0x00000000ff0b7431 */ /* 0x000fe200000001ff */
[----:B------:R-:W-:Y:S01]  /*3bd0*/  ISETP.GE.U32.AND P2, PT, R10, 0x2, PT ;  /* 0x000000020a00780c */ /* 0x000fe20003f46070 */
[----:B------:R-:W-:Y:S01]  /*3be0*/  IMAD.MOV.U32 R12, RZ, RZ, 0x1 ;  /* 0x00000001ff0c7424 */ /* 0x000fe200078e00ff */
[----:B------:R-:W-:Y:S01]  /*3bf0*/  CS2R R8, SRZ ;  /* 0x0000000000087805 */ /* 0x000fe2000001ff00 */
[----:B------:R-:W-:Y:S01]  /*3c00*/  IMAD.MOV.U32 R3, RZ, RZ, RZ ;  /* 0x000000ffff037224 */ /* 0x000fe200078e00ff */
[----:B------:R-:W-:Y:S01]  /*3c10*/  UMOV UR4, 0x400 ;  /* 0x0000040000047882 */ /* 0x000fe20000000000 */
[----:B------:R-:W-:Y:S01]  /*3c20*/  UMOV UR6, URZ ;  /* 0x000000ff00067c82 */ /* 0x000fe20008000000 */
[----:B------:R-:W-:-:S12]  /*3c30*/  ULEA UR37, UR37, UR4, 0x18 ;  /* 0x0000000425257291 */ /* 0x000fd8000f8ec0ff */
.L_x_80:
[----:B------:R-:W-:Y:S02]  /*3c40*/  LEA R0, R3, UR37, 0x3 ;  /* 0x0000002503007c11 */ /* 0x000fe4000f8e18ff */
[----:B------:R-:W-:-:S03]  /*3c50*/  SHF.L.U32 R5, R8, 0x1f, RZ ;  /* 0x0000001f08057819 */ /* 0x000fc600000006ff */
[----:B------:R-:W-:Y:S01]  /*3c60*/  VIADD R4, R0, 0x2a0 ;  /* 0x000002a000047836 */ /* 0x000fe20000000000 */
[----:B------:R-:W1:Y:S02]  /*3c70*/  SYNCS.PHASECHK.TRANS64.TRYWAIT P0, [R0+URZ+0x290], R5 ;  /* 0x00029005000075a7 */ /* 0x000e6400080011ff */
[----:B-1----:R-:W-:Y:S05]  /*3c80*/  @!P0 BRA `(.L_x_77) ;  /* 0x0000006c00548947 */ /* 0x002fea0003800000 */
.L_x_218:
[----:B------:R-:W-:Y:S01]  /*3c90*/  ULEA UR5, UR6, UR37, 0x3 ;  /* 0x0000002506057291 */ /* 0x000fe2000f8e18ff */
[----:B------:R-:W-:Y:S01]  /*3ca0*/  PRMT R4, RZ, 0x654, R4 ;  /* 0x00000654ff047816 */ /* 0x000fe20000000004 */
[----:B-1----:R-:W-:Y:S01]  /*3cb0*/  @!P2 IMAD.MOV.U32 R5, RZ, RZ, 0x10 ;  /* 0x00000010ff05a424 */ /* 0x002fe200078e00ff */
[----:B------:R-:W-:Y:S01]  /*3cc0*/  SHF.L.U32 R7, R12, 0x1f, RZ ;  /* 0x0000001f0c077819 */ /* 0x000fe200000006ff */
[----:B------:R-:W-:Y:S01]  /*3cd0*/  UIADD3 UR4, UPT, UPT, UR5, 0x230, URZ ;  /* 0x0000023005047890 */ /* 0x000fe2000fffe0ff */
[----:B------:R1:W-:Y:S05]  /*3ce0*/  SYNCS.ARRIVE.TRANS64.RED.A1T0 RZ, [R4+URZ], RZ ;  /* 0x000000ff04ff79a7 */ /* 0x0003ea00081004ff */
[----:B------:R-:W-:Y:S01]  /*3cf0*/  IMAD.U32 R13, RZ, RZ, UR4 ;  /* 0x00000004ff0d7e24 */ /* 0x000fe2000f8e00ff */
[----:B------:R-:W2:Y:S04]  /*3d00*/  SYNCS.PHASECHK.TRANS64.TRYWAIT P0, [UR5+0x240], R7 ;  /* 0x00024007ff0075a7 */ /* 0x000ea80008001105 */
[----:B------:R-:W-:Y:S01]  /*3d10*/  PRMT R13, R10, 0x654, R13 ;  /* 0x000006540a0d7816 */ /* 0x000fe2000000000d */
[----:B-12---:R-:W-:Y:S06]  /*3d20*/  @!P0 BRA `(.L_x_78) ;  /* 0x0000006c00408947 */ /* 0x006fec0003800000 */
.L_x_220:
[----:B------:R-:W-:Y:S01]  /*3d30*/  ULEA UR4, UR6, UR37, 0x4 ;  /* 0x0000002506047291 */ /* 0x000fe2000f8e20ff */
[----:B------:R-:W-:Y:S01]  /*3d40*/  SEL R2, R13, R2, !P2 ;  /* 0x000000020d027207 */ /* 0x000fe20005000000 */
[----:B------:R-:W-:Y:S01]  /*3d50*/  UIADD3 UR5, UPT, UPT, UR5, 0x230, URZ ;  /* 0x0000023005057890 */ /* 0x000fe2000fffe0ff */
[----:B-1----:R-:W-:Y:S01]  /*3d60*/  LEA R0, R11, UR37, 0x3 ;  /* 0x000000250b007c11 */ /* 0x002fe2000f8e18ff */
[----:B------:R-:W-:Y:S01]  /*3d70*/  UIADD3 UR4, UPT, UPT, UR4, 0x2c0, URZ ;  /* 0x000002c004047890 */ /* 0x000fe2000fffe0ff */
[----:B------:R1:W-:Y:S01]  /*3d80*/  @!P2 SYNCS.ARRIVE.TRANS64.RED RZ, [R2+URZ], R5 ;  /* 0x0000000502ffa9a7 */ /* 0x0003e200080004ff */
[----:B------:R-:W-:Y:S01]  /*3d90*/  UIADD3 UR6, UPT, UPT, UR6, 0x1, URZ ;  /* 0x0000000106067890 */ /* 0x000fe2000fffe0ff */
[----:B------:R-:W-:-:S03]  /*3da0*/  VIADD R3, R3, 0x1 ;  /* 0x0000000103037836 */ /* 0x000fc60000000000 */
[----:B------:R-:W-:Y:S02]  /*3db0*/  UISETP.NE.AND UP0, UPT, UR6, 0x2, UPT ;  /* 0x000000020600788c */ /* 0x000fe4000bf05270 */
[----:B------:R-:W-:Y:S01]  /*3dc0*/  ISETP.NE.AND P0, PT, R3, 0x2, PT ;  /* 0x000000020300780c */ /* 0x000fe20003f05270 */
[----:B------:R-:W-:Y:S06]  /*3dd0*/  UGETNEXTWORKID.BROADCAST [UR4], [UR5] ;  /* 0x00000000040073ca */ /* 0x000fec0008000100 */
[----:B------:R-:W-:Y:S02]  /*3de0*/  USEL UR4, URZ, 0x1, UP0 ;  /* 0x00000001ff047887 */ /* 0x000fe40008000000 */
[----:B------:R-:W-:-:S04]  /*3df0*/  USEL UR6, UR6, URZ, UP0 ;  /* 0x000000ff06067287 */ /* 0x000fc80008000000 */
[----:B------:R-:W-:Y:S02]  /*3e00*/  LOP3.LUT R12, R12, UR4, RZ, 0x3c, !PT ;  /* 0x000000040c0c7c12 */ /* 0x000fe4000f8e3cff */
[----:B-1----:R-:W-:-:S04]  /*3e10*/  SHF.L.U32 R5, R9, 0x1f, RZ ;  /* 0x0000001f09057819 */ /* 0x002fc800000006ff */
[----:B------:R-:W1:Y:S02]  /*3e20*/  SYNCS.PHASECHK.TRANS64.TRYWAIT P1, [R0+URZ+0x230], R5 ;  /* 0x00023005000075a7 */ /* 0x000e6400080211ff */
[----:B-1----:R-:W-:Y:S05]  /*3e30*/  @!P1 BRA `(.L_x_79) ;  /* 0x0000006c00149947 */ /* 0x002fea0003800000 */
.L_x_221:
[----:B------:R-:W-:Y:S01]  /*3e40*/  LEA R4, R11, UR37, 0x4 ;  /* 0x000000250b047c11 */ /* 0x000fe2000f8e20ff */
[----:B-1----:R-:W-:Y:S01]  /*3e50*/  VIADD R0, R0, 0x240 ;  /* 0x0000024000007836 */ /* 0x002fe20000000000 */
[----:B------:R-:W-:Y:S01]  /*3e60*/  SEL R3, R3, RZ, P0 ;  /* 0x000000ff03037207 */ /* 0x000fe20000000000 */
[----:B------:R-:W-:-:S03]  /*3e70*/  VIADD R11, R11, 0x1 ;  /* 0x000000010b0b7836 */ /* 0x000fc60000000000 */
[----:B------:R-:W1:Y:S01]  /*3e80*/  LDS.128 R4, [R4+0x2c0] ;  /* 0x0002c00004047984 */ /* 0x000e620000000c00 */
[----:B------:R-:W-:Y:S02]  /*3e90*/  PRMT R0, RZ, 0x654, R0 ;  /* 0x00000654ff007816 */ /* 0x000fe40000000000 */
[C---:B------:R-:W-:Y:S01]  /*3ea0*/  ISETP.NE.AND P1, PT, R11.reuse, 0x2, PT ;  /* 0x000000020b00780c */ /* 0x040fe20003f25270 */
[----:B------:R-:W-:Y:S01]  /*3eb0*/  @!PT LDS RZ, [RZ] ;  /* 0x00000000fffff984 */ /* 0x000fe20000000800 */
[----:B------:R-:W-:Y:S01]  /*3ec0*/  @!PT LDS RZ, [RZ] ;  /* 0x00000000fffff984 */ /* 0x000fe20000000800 */
[----:B------:R-:W-:Y:S01]  /*3ed0*/  @!PT LDS RZ, [RZ] ;  /* 0x00000000fffff984 */ /* 0x000fe20000000800 */
[----:B------:R-:W-:Y:S01]  /*3ee0*/  @!PT LDS RZ, [RZ] ;  /* 0x00000000fffff984 */ /* 0x000fe20000000800 */
[----:B------:R2:W-:Y:S06]  /*3ef0*/  MEMBAR.ALL.CTA ;  /* 0x0000000000007992 */ /* 0x0005ec0000008000 */
[----:B--2---:R-:W2:Y:S01]  /*3f00*/  FENCE.VIEW.ASYNC.S ;  /* 0x00000000000073c6 */ /* 0x004ea20000000000 */
[----:B------:R-:W-:Y:S01]  /*3f10*/  SEL R11, R11, RZ, P1 ;  /* 0x000000ff0b0b7207 */ /* 0x000fe20000800000 */
[----:B--2---:R2:W-:Y:S01]  /*3f20*/  SYNCS.ARRIVE.TRANS64.RED.A1T0 RZ, [R0+URZ], RZ ;  /* 0x000000ff00ff79a7 */ /* 0x0045e200081004ff */
[----:B-1----:R-:W-:-:S02]  /*3f30*/  LOP3.LUT P3, RZ, R6, 0x1, RZ, 0xc0, !PT ;  /* 0x0000000106ff7812 */ /* 0x002fc4000786c0ff */
[----:B------:R-:W-:-:S04]  /*3f40*/  SEL R5, RZ, 0x1, P0 ;  /* 0x00000001ff057807 */ /* 0x000fc80000000000 */
[----:B------:R-:W-:Y:S02]  /*3f50*/  LOP3.LUT R8, R8, R5, RZ, 0x3c, !PT ;  /* 0x0000000508087212 */ /* 0x000fe400078e3cff */
[----:B--2---:R-:W-:-:S04]  /*3f60*/  SEL R0, RZ, 0x1, P1 ;  /* 0x00000001ff007807 */ /* 0x004fc80000800000 */
[----:B------:R-:W-:Y:S01]  /*3f70*/  LOP3.LUT R9, R9, R0, RZ, 0x3c, !PT ;  /* 0x0000000009097212 */ /* 0x000fe200078e3cff */
[----:B------:R-:W-:Y:S06]  /*3f80*/  @P3 BRA `(.L_x_80) ;  /* 0xfffffffc002c3947 */ /* 0x000fec000383ffff */
[----:B------:R-:W-:Y:S01]  /*3f90*/  ULEA UR5, UR6, UR37, 0x3 ;  /* 0x0000002506057291 */ /* 0x000fe2000f8e18ff */
[----:B------:R-:W-:-:S08]  /*3fa0*/  SHF.L.U32 R3, R12, 0x1f, RZ ;  /* 0x0000001f0c037819 */ /* 0x000fd000000006ff */
[----:B------:R-:W1:Y:S02]  /*3fb0*/  SYNCS.PHASECHK.TRANS64 P0, [UR5+0x240], R3 ;  /* 0x00024003ff0075a7 */ /* 0x000e640008001005 */
[----:B-1----:R-:W-:Y:S05]  /*3fc0*/  @P0 BRA `(.L_x_81) ;  /* 0x0000000000080947 */ /* 0x002fea0003800000 */
[----:B------:R-:W1:Y:S02]  /*3fd0*/  SYNCS.PHASECHK.TRANS64.TRYWAIT P0, [UR5+0x240], R3 ;  /* 0x00024003ff0075a7 */ /* 0x000e640008001105 */
[----:B-1----:R-:W-:Y:S05]  /*3fe0*/  @!P0 BRA `(.L_x_82) ;  /* 0x0000006800bc8947 */ /* 0x002fea0003800000 */
.L_x_81:
[----:B------:R-:W-:-:S04]  /*3ff0*/  UIADD3 UR4, UPT, UPT, UR6, 0x1, URZ ;  /* 0x0000000106047890 */ /* 0x000fc8000fffe0ff */
[----:B------:R-:W-:-:S04]  /*4000*/  UISETP.NE.AND UP0, UPT, UR4, 0x2, UPT ;  /* 0x000000020400788c */ /* 0x000fc8000bf05270 */
[----:B------:R-:W-:Y:S02]  /*4010*/  USEL UR7, URZ, 0x1, UP0 ;  /* 0x00000001ff077887 */ /* 0x000fe40008000000 */
[----:B------:R-:W-:-:S04]  /*4020*/  USEL UR4, UR4, URZ, UP0 ;  /* 0x000000ff04047287 */ /* 0x000fc80008000000 */
[----:B------:R-:W-:Y:S01]  /*4030*/  ULEA UR4, UR4, UR37, 0x3 ;  /* 0x0000002504047291 */ /* 0x000fe2000f8e18ff */
[----:B-1----:R-:W-:-:S04]  /*4040*/  LOP3.LUT R3, R12, UR7, RZ, 0x3c, !PT ;  /* 0x000000070c037c12 */ /* 0x002fc8000f8e3cff */
[----:B------:R-:W-:-:S04]  /*4050*/  SHF.L.U32 R0, R3, 0x1f, RZ ;  /* 0x0000001f03007819 */ /* 0x000fc800000006ff */
[----:B------:R-:W1:Y:S02]  /*4060*/  SYNCS.PHASECHK.TRANS64 P0, [UR4+0x240], R0 ;  /* 0x00024000ff0075a7 */ /* 0x000e640008001004 */
[----:B-1----:R-:W-:Y:S05]  /*4070*/  @P0 EXIT ;  /* 0x000000000000094d */ /* 0x002fea0003800000 */
[----:B------:R-:W-:Y:S02]  /*4080*/  SHF.L.U32 R3, R3, 0x1f, RZ ;  /* 0x0000001f03037819 */ /* 0x000fe400000006ff */
[----:B------:R-:W-:-:S07]  /*4090*/  MOV R0, UR4 ;  /* 0x0000000400007c02 */ /* 0x000fce0008000f00 */
.L_x_83:
[----:B-1----:R1:W2:Y:S02]  /*40a0*/  SYNCS.PHASECHK.TRANS64.TRYWAIT P0, [R0+URZ+0x240], R3 ;  /* 0x00024003000075a7 */ /* 0x0022a400080011ff */
[----:B--2---:R-:W-:Y:S05]  /*40b0*/  @!P0 NANOSLEEP.SYNCS 0x989680 ;  /* 0x009896800000895d */ /* 0x004fea0003900000 */
[----:B------:R-:W2:Y:S02]  /*40c0*/  @!P0 SYNCS.PHASECHK.TRANS64 P0, [R0+URZ+0x240], R3 ;  /* 0x00024003000085a7 */ /* 0x000ea400080010ff */
[----:B--2---:R-:W-:Y:S05]  /*40d0*/  @P0 EXIT ;  /* 0x000000000000094d */ /* 0x004fea0003800000 */
[----:B------:R-:W-:Y:S05]  /*40e0*/  BRA `(.L_x_83) ;  /* 0xfffffffc00ec7947 */ /* 0x000fea000383ffff */
.L_x_76:
[----:B------:R-:W-:Y:S05]  /*40f0*/  BRA.U UP4, `(.L_x_84) ;  /* 0x0000001104847547 */ /* 0x000fea000b800000 */
[----:B------:R-:W-:Y:S01]  /*4100*/  UMOV UR6, 0x40 ;  /* 0x0000004000067882 */ /* 0x000fe20000000000 */
[----:B------:R-:W-:Y:S01]  /*4110*/  NOP ;  /* 0x0000000000007918 */ /* 0x000fe20000000000 */
[----:B------:R-:W-:Y:S01]  /*4120*/  ULEA UR6, UR37, UR6, 0x18 ;  /* 0x0000000625067291 */ /* 0x000fe2000f8ec0ff */
[----:B------:R-:W-:Y:S02]  /*4130*/  UMOV UR7, 0x400 ;  /* 0x0000040000077882 */ /* 0x000fe40000000000 */
[----:B------:R-:W-:-:S06]  /*4140*/  ULEA UR37, UR37, UR7, 0x18 ;  /* 0x0000000725257291 */ /* 0x000fcc000f8ec0ff */
[----:B------:R-:W1:Y:S02]  /*4150*/  LDS.U8 R2, [UR6+0x1c] ;  /* 0x00001c06ff027984 */ /* 0x000e640008000000 */
[----:B-1----:R-:W-:-:S13]  /*4160*/  ISETP.NE.AND P0, PT, R2, RZ, PT ;  /* 0x000000ff0200720c */ /* 0x002fda0003f05270 */
[----:B------:R-:W-:Y:S05]  /*4170*/  @P0 BRA `(.L_x_85) ;  /* 0x0000000400080947 */ /* 0x000fea0003800000 */
[----:B------:R-:W-:Y:S02]  /*4180*/  UISETP.NE.U32.AND UP0, UPT, UR5, 0x1, UPT ;  /* 0x000000010500788c */ /* 0x000fe4000bf05070 */
[----:B------:R-:W-:-:S07]  /*4190*/  UIADD3 UR8, UPT, UPT, UR6, 0x8, URZ ;  /* 0x0000000806087890 */ /* 0x000fce000fffe0ff */
[----:B------:R-:W-:Y:S05]  /*41a0*/  BRA.U !UP0, `(.L_x_86) ;  /* 0x00000001089c7547 */ /* 0x000fea000b800000 */
[----:B------:R-:W-:Y:S01]  /*41b0*/  ELECT P0, URZ, PT ;  /* 0x0000000000ff782f */ /* 0x000fe20003800000 */
[----:B------:R-:W-:-:S12]  /*41c0*/  BSSY B0, `(.L_x_86) ;  /* 0x0000025000007945 */ /* 0x000fd80003800000 */
[----:B------:R-:W-:Y:S05]  /*41d0*/  @!P0 BRA `(.L_x_87) ;  /* 0x00000000008c8947 */ /* 0x000fea0003800000 */
[----:B------:R-:W-:-:S05]  /*41e0*/  UMOV UR7, 0x10 ;  /* 0x0000001000077882 */ /* 0x000fca0000000000 */
[----:B------:R-:W-:Y:S04]  /*41f0*/  DEPBAR.LE SB1, 0x36 ;  /* 0x00009d800000791a */ /* 0x000fe80000000000 */
[----:B------:R-:W1:Y:S02]  /*4200*/  UTCATOMSWS.2CTA.FIND_AND_SET.ALIGN UP1, UR7, UR7 ;  /* 0x00000007000775e3 */ /* 0x000e640008220800 */
[----:B-1----:R-:W-:Y:S01]  /*4210*/  MOV R11, UR7 ;  /* 0x00000007000b7c02 */ /* 0x002fe20008000f00 */
[----:B------:R-:W-:Y:S06]  /*4220*/  BRA.U UP1, `(.L_x_88) ;  /* 0x0000000101187547 */ /* 0x000fec000b800000 */
.L_x_89:
[----:B------:R-:W-:Y:S05]  /*4230*/  NANOSLEEP 0x64 ;  /* 0x000000640000795d */ /* 0x000fea0003800000 */
[----:B------:R-:W-:-:S05]  /*4240*/  UMOV UR7, 0x10 ;  /* 0x0000001000077882 */ /* 0x000fca0000000000 */
[----:B------:R-:W-:Y:S04]  /*4250*/  DEPBAR.LE SB1, 0x36 ;  /* 0x00009d800000791a */ /* 0x000fe80000000000 */
[----:B------:R-:W1:Y:S02]  /*4260*/  UTCATOMSWS.2CTA.FIND_AND_SET.ALIGN UP1, UR7, UR7 ;  /* 0x00000007000775e3 */ /* 0x000e640008220800 */
[----:B-1----:R-:W-:Y:S01]  /*4270*/  MOV R11, UR7 ;  /* 0x00000007000b7c02 */ /* 0x002fe20008000f00 */
[----:B------:R-:W-:Y:S05]  /*4280*/  BRA.U !UP1, `(.L_x_89) ;  /* 0xfffffffd09e87547 */ /* 0x000fea000b83ffff */
.L_x_88:
[----:B------:R-:W1:Y:S01]  /*4290*/  LDS R5, [UR6+0x10] ;  /* 0x00001006ff057984 */ /* 0x000e620008000800 */
[----:B------:R-:W-:Y:S01]  /*42a0*/  IMAD.U32 R3, RZ, RZ, UR37 ;  /* 0x00000025ff037e24 */ /* 0x000fe2000f8e00ff */
[----:B------:R-:W-:-:S03]  /*42b0*/  MOV R2, UR4 ;  /* 0x0000000400027c02 */ /* 0x000fc60008000f00 */
[----:B------:R-:W-:Y:S01]  /*42c0*/  VIADD R3, R3, 0x2e0 ;  /* 0x000002e003037836 */ /* 0x000fe20000000000 */
[----:B-1----:R-:W-:-:S04]  /*42d0*/  SHF.L.U32 R5, R5, 0x1f, RZ ;  /* 0x0000001f05057819 */ /* 0x002fc800000006ff */
[----:B------:R-:W1:Y:S02]  /*42e0*/  SYNCS.PHASECHK.TRANS64.TRYWAIT P0, [UR6+0x8], R5 ;  /* 0x00000805ff0075a7 */ /* 0x000e640008001106 */
[----:B-1----:R-:W-:Y:S05]  /*42f0*/  @P0 BRA `(.L_x_90) ;  /* 0x0000000000080947 */ /* 0x002fea0003800000 */
[----:B------:R-:W1:Y:S02]  /*4300*/  SYNCS.PHASECHK.TRANS64.TRYWAIT P0, [UR6+0x8], R5 ;  /* 0x00000805ff0075a7 */ /* 0x000e640008001106 */
[----:B-1----:R-:W-:Y:S05]  /*4310*/  @!P0 BRA `(.L_x_91) ;  /* 0x0000006800088947 */ /* 0x002fea0003800000 */
.L_x_90:
[----:B-1----:R-:W-:Y:S01]  /*4320*/  HFMA2 R4, -RZ, RZ, 0, 5.9604644775390625e-08 ;  /* 0x00000001ff047431 */ /* 0x002fe200000001ff */
[----:B------:R-:W-:Y:S01]  /*4330*/  UPRMT UR7, UR4, 0x654, UR8 ;  /* 0x0000065404077896 */ /* 0x000fe20008000008 */
[----:B------:R-:W-:Y:S01]  /*4340*/  IMAD.MOV.U32 R6, RZ, RZ, 0xffff ;  /* 0x0000ffffff067424 */ /* 0x000fe200078e00ff */
[----:B------:R-:W-:Y:S01]  /*4350*/  PRMT R2, R2, 0x654, R3 ;  /* 0x0000065402027816 */ /* 0x000fe20000000003 */
[----:B------:R-:W-:Y:S02]  /*4360*/  IMAD.MOV.U32 R5, RZ, RZ, 0x4 ;  /* 0x00000004ff057424 */ /* 0x000fe400078e00ff */
[----:B------:R-:W-:Y:S01]  /*4370*/  IMAD.SHL.U32 R9, R11, 0x20, RZ ;  /* 0x000000200b097824 */ /* 0x000fe200078e00ff */
[----:B------:R-:W-:Y:S02]  /*4380*/  MOV R3, UR7 ;  /* 0x0000000700037c02 */ /* 0x000fe40008000f00 */
[-C--:B------:R-:W-:Y:S01]  /*4390*/  SHF.L.U32 R7, R6, R11.reuse, RZ ;  /* 0x0000000b06077219 */ /* 0x080fe200000006ff */
[----:B------:R1:W-:Y:S01]  /*43a0*/  SYNCS.ARRIVE.TRANS64.RED RZ, [UR7], R5 ;  /* 0x00000005ffff79a7 */ /* 0x0003e20008000407 */
[----:B------:R-:W-:Y:S01]  /*43b0*/  SHF.L.U32 R6, R4, R11, RZ ;  /* 0x0000000b04067219 */ /* 0x000fe200000006ff */
[----:B------:R1:W-:Y:S04]  /*43c0*/  STS [UR37+0x2e0], R9 ;  /* 0x0002e009ff007988 */ /* 0x0003e80008000825 */
[----:B------:R1:W-:Y:S04]  /*43d0*/  STAS [R2.64], R11 ;  /* 0x0000000b02007dbd */ /* 0x0003e8000c0008ff */
[----:B------:R1:W-:Y:S04]  /*43e0*/  ATOMS.OR RZ, [UR6+0x14], R7 ;  /* 0x00001407ffff798c */ /* 0x0003e8000b000006 */
[----:B------:R1:W-:Y:S04]  /*43f0*/  ATOMS.OR RZ, [UR6+0x18], R6 ;  /* 0x00001806ffff798c */ /* 0x0003e8000b000006 */
[----:B------:R1:W-:Y:S02]  /*4400*/  ATOMS.XOR RZ, [UR6+0x10], R4 ;  /* 0x00001004ffff798c */ /* 0x0003e4000b800006 */
.L_x_87:
[----:B------:R-:W-:Y:S05]  /*4410*/  BSYNC B0 ;  /* 0x0000000000007941 */ /* 0x000fea0003800000 */
.L_x_86:
[----:B------:R-:W-:Y:S05]  /*4420*/  BRA.U UP0, `(.L_x_92) ;  /* 0x00000001006c7547 */ /* 0x000fea000b800000 */
[----:B------:R-:W-:-:S03]  /*4430*/  UMOV UR7, 0xffffffff ;  /* 0xffffffff00077882 */ /* 0x000fc60000000000 */
[----:B------:R-:W-:Y:S05]  /*4440*/  BRA.DIV UR7, `(.L_x_93) ;  /* 0x0000006607d47947 */ /* 0x000fea000b800000 */
[----:B------:R-:W-:-:S13]  /*4450*/  ELECT P6, URZ, PT ;  /* 0x0000000000ff782f */ /* 0x000fda00038c0000 */
.L_x_225:
[----:B------:R-:W-:Y:S05]  /*4460*/  @!P6 BRA `(.L_x_92) ;  /* 0x00000000005ce947 */ /* 0x000fea0003800000 */
[----:B-1----:R-:W1:Y:S02]  /*4470*/  LDS R3, [UR6+0x10] ;  /* 0x00001006ff037984 */ /* 0x002e640008000800 */
[----:B-1----:R-:W-:-:S04]  /*4480*/  SHF.L.U32 R3, R3, 0x1f, RZ ;  /* 0x0000001f03037819 */ /* 0x002fc800000006ff */
[----:B------:R-:W1:Y:S02]  /*4490*/  SYNCS.PHASECHK.TRANS64.TRYWAIT P0, [UR6+0x8], R3 ;  /* 0x00000803ff0075a7 */ /* 0x000e640008001106 */
[----:B-1----:R-:W-:Y:S05]  /*44a0*/  @P0 BRA `(.L_x_94) ;  /* 0x0000000000080947 */ /* 0x002fea0003800000 */
[----:B------:R-:W1:Y:S02]  /*44b0*/  SYNCS.PHASECHK.TRANS64.TRYWAIT P0, [UR6+0x8], R3 ;  /* 0x00000803ff0075a7 */ /* 0x000e640008001106 */
[----:B-1----:R-:W-:Y:S05]  /*44c0*/  @!P0 BRA `(.L_x_95) ;  /* 0x0000006400d48947 */ /* 0x002fea0003800000 */
.L_x_94:
[----:B------:R-:W2:Y:S01]  /*44d0*/  LDS R5, [UR37+0x2e0] ;  /* 0x0002e025ff057984 */ /* 0x000ea20008000800 */
[----:B-1----:R-:W-:Y:S02]  /*44e0*/  HFMA2 R2, -RZ, RZ, 0, 5.9604644775390625e-08 ;  /* 0x00000001ff027431 */ /* 0x002fe400000001ff */
[----:B------:R-:W-:Y:S01]  /*44f0*/  IMAD.MOV.U32 R3, RZ, RZ, 0xffff ;  /* 0x0000ffffff037424 */ /* 0x000fe200078e00ff */
[----:B------:R-:W-:Y:S01]  /*4500*/  UPRMT UR7, UR4, 0x654, UR8 ;  /* 0x0000065404077896 */ /* 0x000fe20008000008 */
[----:B--2---:R-:W-:-:S03]  /*4510*/  IMAD.SHL.U32 R4, R5, 0x20, RZ ;  /* 0x0000002005047824 */ /* 0x004fc600078e00ff */
[-C--:B------:R-:W-:Y:S02]  /*4520*/  SHF.L.U32 R3, R3, R5.reuse, RZ ;  /* 0x0000000503037219 */ /* 0x080fe400000006ff */
[----:B------:R-:W-:Y:S01]  /*4530*/  SHF.L.U32 R5, R2, R5, RZ ;  /* 0x0000000502057219 */ /* 0x000fe200000006ff */
[----:B------:R2:W-:Y:S04]  /*4540*/  STS [UR37+0x2e0], R4 ;  /* 0x0002e004ff007988 */ /* 0x0005e80008000825 */
[----:B------:R2:W-:Y:S04]  /*4550*/  ATOMS.OR RZ, [UR6+0x14], R3 ;  /* 0x00001403ffff798c */ /* 0x0005e8000b000006 */
[----:B------:R2:W-:Y:S01]  /*4560*/  ATOMS.OR RZ, [UR6+0x18], R5 ;  /* 0x00001805ffff798c */ /* 0x0005e2000b000006 */
[----:B------:R-:W-:Y:S03]  /*4570*/  SYNCS.ARRIVE.TRANS64.RED.A1T0 RZ, [UR7], RZ ;  /* 0x000000ffffff79a7 */ /* 0x000fe60008100407 */
[----:B------:R2:W-:Y:S01]  /*4580*/  ATOMS.XOR RZ, [UR6+0x10], R2 ;  /* 0x00001002ffff798c */ /* 0x0005e2000b800006 */
[----:B------:R-:W-:Y:S05]  /*4590*/  BRA `(.L_x_92) ;  /* 0x0000000000107947 */ /* 0x000fea0003800000 */
.L_x_85:
[----:B------:R-:W-:-:S05]  /*45a0*/  MOV R2, 0xffffffff ;  /* 0xffffffff00027802 */ /* 0x000fca0000000f00 */
[----:B------:R1:W-:Y:S02]  /*45b0*/  STS [UR37+0x2e0], R2 ;  /* 0x0002e002ff007988 */ /* 0x0003e40008000825 */
[----:B-1----:R-:W-:Y:S02]  /*45c0*/  MOV R2, 0x45e0 ;  /* 0x000045e000027802 */ /* 0x002fe40000000f00 */
[----:B-----5:R-:W-:Y:S05]  /*45d0*/  CALL.REL.NOINC `($__internal_1_$__cuda_sm10x_tcgen05_guardrail_trap_phase_invalid_during_alloc) ;  /* 0x0000006c001c7944 */ /* 0x020fea0003c00000 */
.L_x_92:
[----:B------:R-:W-:Y:S05]  /*45e0*/  WARPSYNC.ALL ;  /* 0x0000000000007948 */ /* 0x000fea0003800000 */
[----:B------:R-:W3:Y:S01]  /*45f0*/  S2UR UR8, SR_CgaCtaId ;  /* 0x00000000000879c3 */ /* 0x000ee20000008800 */
[----:B------:R-:W-:Y:S01]  /*4600*/  UMOV UR6, 0x400 ;  /* 0x0000040000067882 */ /* 0x000fe20000000000 */
[----:B------:R-:W-:-:S06]  /*4610*/  NOP ;  /* 0x0000000000007918 */ /* 0x000fcc0000000000 */
[----:B------:R-:W-:Y:S06]  /*4620*/  BAR.ARV 0x6, 0xa0 ;  /* 0x0182800000007b1d */ /* 0x000fec0000002000 */
[----:B------:R-:W-:Y:S01]  /*4630*/  LOP3.LUT R0, R0, 0xffff, RZ, 0xc0, !PT ;  /* 0x0000ffff00007812 */ /* 0x000fe200078ec0ff */
[----:B-1----:R-:W-:Y:S01]  /*4640*/  IMAD.MOV.U32 R9, RZ, RZ, 0x1 ;  /* 0x00000001ff097424 */ /* 0x002fe200078e00ff */
[----:B------:R-:W-:Y:S01]  /*4650*/  LOP3.LUT R8, R8, 0xffff, RZ, 0xc0, !PT ;  /* 0x0000ffff08087812 */ /* 0x000fe200078ec0ff */
[----:B------:R-:W-:Y:S01]  /*4660*/  UMOV UR22, URZ ;  /* 0x000000ff00167c82 */ /* 0x000fe20008000000 */
[----:B------:R-:W-:Y:S01]  /*4670*/  R2UR UR12, R0 ;  /* 0x00000000000c72ca */ /* 0x000fe200000e0000 */
[----:B------:R-:W-:Y:S01]  /*4680*/  UMOV UR21, URZ ;  /* 0x000000ff00157c82 */ /* 0x000fe20008000000 */
[----:B------:R-:W-:Y:S01]  /*4690*/  R2UR UR13, R8 ;  /* 0x00000000080d72ca */ /* 0x000fe200000e0000 */
[----:B------:R-:W-:Y:S01]  /*46a0*/  IMAD.MOV.U32 R8, RZ, RZ, RZ ;  /* 0x000000ffff087224 */ /* 0x000fe200078e00ff */
[----:B------:R-:W-:-:S02]  /*46b0*/  UISETP.NE.AND UP2, UPT, UR5, URZ, UPT ;  /* 0x000000ff0500728c */ /* 0x000fc4000bf45270 */
[----:B---3--:R-:W-:Y:S01]  /*46c0*/  ULEA UR8, UR8, UR6, 0x18 ;  /* 0x0000000608087291 */ /* 0x008fe2000f8ec0ff */
[----:B------:R-:W1:Y:S03]  /*46d0*/  LDCU UR6, c[0x0][0x38c] ;  /* 0x00007180ff0677ac */ /* 0x000e660008000800 */
[----:B------:R-:W-:Y:S02]  /*46e0*/  UIADD3 UR14, UPT, UPT, UR8, 0x8600, URZ ;  /* 0x00008600080e7890 */ /* 0x000fe4000fffe0ff */
[----:B------:R-:W-:-:S03]  /*46f0*/  UIADD3 UR15, UPT, UPT, UR8, 0x28600, URZ ;  /* 0x00028600080f7890 */ /* 0x000fc6000fffe0ff */
[----:B--2---:R-:W2:Y:S01]  /*4700*/  LDS R2, [UR8+0x2e0] ;  /* 0x0002e008ff027984 */ /* 0x004ea20008000800 */
[----:B------:R-:W-:Y:S02]  /*4710*/  USHF.R.U32.HI UR14, URZ, 0x4, UR14 ;  /* 0x00000004ff0e7899 */ /* 0x000fe4000801160e */
[----:B------:R-:W-:Y:S02]  /*4720*/  USHF.R.U32.HI UR15, URZ, 0x4, UR15 ;  /* 0x00000004ff0f7899 */ /* 0x000fe4000801160f */
[----:B------:R-:W-:Y:S02]  /*4730*/  ULOP3.LUT UR14, UR14, 0x3fff, URZ, 0xc0, !UPT ;  /* 0x00003fff0e0e7892 */ /* 0x000fe4000f8ec0ff */
[----:B------:R-:W-:Y:S02]  /*4740*/  ULOP3.LUT UR15, UR15, 0x3fff, URZ, 0xc0, !UPT ;  /* 0x00003fff0f0f7892 */ /* 0x000fe4000f8ec0ff */
[----:B------:R-:W-:Y:S02]  /*4750*/  ULOP3.LUT UR14, UR14, 0x10000, URZ, 0xfc, !UPT ;  /* 0x000100000e0e7892 */ /* 0x000fe4000f8efcff */
[----:B-1----:R-:W-:-:S02]  /*4760*/  UIADD3 UR6, UPT, UPT, UR6, 0x1f, URZ ;  /* 0x0000001f06067890 */ /* 0x002fc4000fffe0ff */
[----:B------:R-:W-:Y:S02]  /*4770*/  ULOP3.LUT UR15, UR15, 0x10000, URZ, 0xfc, !UPT ;  /* 0x000100000f0f7892 */ /* 0x000fe4000f8efcff */
[----:B------:R-:W-:Y:S01]  /*4780*/  USHF.R.S32.HI UR7, URZ, 0x1f, UR6 ;  /* 0x0000001fff077899 */ /* 0x000fe20008011406 */
[----:B------:R-:W-:Y:S01]  /*4790*/  UMOV UR20, URZ ;  /* 0x000000ff00147c82 */ /* 0x000fe20008000000 */
[----:B------:R-:W-:Y:S02]  /*47a0*/  UMOV UR26, 0x0 ;  /* 0x00000000001a7882 */ /* 0x000fe40000000000 */
[----:B------:R-:W-:Y:S01]  /*47b0*/  ULEA.HI UR7, UR7, UR6, URZ, 0x5 ;  /* 0x0000000607077291 */ /* 0x000fe2000f8f28ff */
[----:B------:R-:W-:-:S03]  /*47c0*/  UMOV UR27, 0x102004a0 ;  /* 0x102004a0001b7882 */ /* 0x000fc60000000000 */
[----:B------:R-:W-:-:S04]  /*47d0*/  USHF.R.S32.HI UR7, URZ, 0x5, UR7 ;  /* 0x00000005ff077899 */ /* 0x000fc80008011407 */
[----:B------:R-:W-:-:S04]  /*47e0*/  UISETP.LT.AND UP0, UPT, UR7, 0x1, UPT ;  /* 0x000000010700788c */ /* 0x000fc8000bf01270 */
[----:B------:R-:W-:Y:S01]  /*47f0*/  USEL UR23, UR7, 0x1, !UP0 ;  /* 0x0000000107177887 */ /* 0x000fe2000c000000 */
[----:B--2---:R-:W-:Y:S02]  /*4800*/  R2UR UR24, R2 ;  /* 0x00000000021872ca */ /* 0x004fe400000e0000 */
[----:B------:R-:W-:-:S13]  /*4810*/  CS2R R2, SRZ ;  /* 0x0000000000027805 */ /* 0x000fda000001ff00 */
.L_x_103:
[C---:B------:R-:W-:Y:S02]  /*4820*/  LEA R0, R8.reuse, UR8, 0x3 ;  /* 0x0000000808007c11 */ /* 0x040fe4000f8e18ff */
[----:B------:R-:W-:Y:S02]  /*4830*/  SHF.L.U32 R5, R3, 0x1f, RZ ;  /* 0x0000001f03057819 */ /* 0x000fe400000006ff */
[----:B------:R-:W-:Y:S02]  /*4840*/  LEA R4, R8, UR8, 0x4 ;  /* 0x0000000808047c11 */ /* 0x000fe4000f8e20ff */
[----:B------:R-:W1:Y:S02]  /*4850*/  SYNCS.PHASECHK.TRANS64.TRYWAIT P0, [R0+URZ+0x230], R5 ;  /* 0x00023005000075a7 */ /* 0x000e6400080011ff */
[----:B-1-34-:R-:W-:Y:S05]  /*4860*/  @!P0 BRA `(.L_x_96) ;  /* 0x0000006400048947 */ /* 0x01afea0003800000 */
.L_x_226:
[----:B-1----:R-:W1:Y:S01]  /*4870*/  LDS.128 R4, [R4+0x2c0] ;  /* 0x0002c00004047984 */ /* 0x002e620000000c00 */
[----:B------:R-:W-:Y:S02]  /*4880*/  VIADD R0, R0, 0x240 ;  /* 0x0000024000007836 */ /* 0x000fe40000000000 */
[----:B------:R-:W-:Y:S01]  /*4890*/  VIADD R8, R8, 0x1 ;  /* 0x0000000108087836 */ /* 0x000fe20000000000 */
[----:B------:R-:W-:Y:S01]  /*48a0*/  @!PT LDS RZ, [RZ] ;  /* 0x00000000fffff984 */ /* 0x000fe20000000800 */
[----:B------:R-:W-:Y:S01]  /*48b0*/  @!PT LDS RZ, [RZ] ;  /* 0x00000000fffff984 */ /* 0x000fe20000000800 */
[----:B------:R-:W-:Y:S01]  /*48c0*/  @!PT LDS RZ, [RZ] ;  /* 0x00000000fffff984 */ /* 0x000fe20000000800 */
[----:B------:R-:W-:Y:S01]  /*48d0*/  @!PT LDS RZ, [RZ] ;  /* 0x00000000fffff984 */ /* 0x000fe20000000800 */
[----:B------:R2:W-:Y:S06]  /*48e0*/  MEMBAR.ALL.CTA ;  /* 0x0000000000007992 */ /* 0x0005ec0000008000 */
[----:B--2---:R-:W2:Y:S01]  /*48f0*/  FENCE.VIEW.ASYNC.S ;  /* 0x00000000000073c6 */ /* 0x004ea20000000000 */
[----:B------:R-:W-:-:S04]  /*4900*/  PRMT R0, RZ, 0x654, R0 ;  /* 0x00000654ff007816 */ /* 0x000fc80000000000 */
[----:B--2---:R2:W-:Y:S01]  /*4910*/  SYNCS.ARRIVE.TRANS64.RED.A1T0 RZ, [R0+URZ], RZ ;  /* 0x000000ff00ff79a7 */ /* 0x0045e200081004ff */
[----:B-1----:R-:W-:Y:S01]  /*4920*/  LOP3.LUT P1, RZ, R6, 0x1, RZ, 0xc0, !PT ;  /* 0x0000000106ff7812 */ /* 0x002fe2000782c0ff */
[----:B--2---:R-:W-:-:S12]  /*4930*/  BRA.U UP2, `(.L_x_97) ;  /* 0x0000000102cc7547 */ /* 0x004fd8000b800000 */
[----:B------:R-:W1:Y:S01]  /*4940*/  LDCU UR6, c[0x0][0x38c] ;  /* 0x00007180ff0677ac */ /* 0x000e620008000800 */
[----:B------:R-:W-:Y:S02]  /*4950*/  PLOP3.LUT P2, PT, PT, PT, PT, 0x80, 0x8 ;  /* 0x000000000008781c */ /* 0x000fe40003f4f070 */
[----:B------:R-:W-:Y:S01]  /*4960*/  SHF.L.U32 R5, R9, 0x1f, RZ ;  /* 0x0000001f09057819 */ /* 0x000fe200000006ff */
[----:B------:R-:W-:Y:S02]  /*4970*/  ULEA UR11, UR22, UR8, 0x3 ;  /* 0x00000008160b7291 */ /* 0x000fe4000f8e18ff */
[----:B-1----:R-:W-:-:S06]  /*4980*/  UISETP.GE.AND UP0, UPT, UR6, 0x1, UPT ;  /* 0x000000010600788c */ /* 0x002fcc000bf06270 */
[----:B------:R-:W-:-:S05]  /*4990*/  PLOP3.LUT P0, PT, PT, PT, UP0, 0x80, 0x8 ;  /* 0x000000000008781c */ /* 0x000fca0003f0f008 */
[----:B------:R-:W-:-:S08]  /*49a0*/  @UP0 ULEA UR6, UR21, UR8, 0x3 ;  /* 0x0000000815060291 */ /* 0x000fd0000f8e18ff */
[----:B------:R-:W-:-:S04]  /*49b0*/  @P0 SHF.L.U32 R0, R2, 0x1f, RZ ;  /* 0x0000001f02000819 */ /* 0x000fc800000006ff */
[----:B------:R1:W2:Y:S01]  /*49c0*/  @P0 SYNCS.PHASECHK.TRANS64.TRYWAIT P2, [UR6], R0 ;  /* 0x00000000ff0005a7 */ /* 0x0002a20008041106 */
[----:B------:R-:W3:Y:S02]  /*49d0*/  SYNCS.PHASECHK.TRANS64.TRYWAIT P0, [UR11+0x270], R5 ;  /* 0x00027005ff0075a7 */ /* 0x000ee4000800110b */
[----:B-123--:R-:W-:Y:S05]  /*49e0*/  @!P0 BRA `(.L_x_98) ;  /* 0x0000006000b88947 */ /* 0x00efea0003800000 */
.L_x_228:
[----:B------:R-:W-:Y:S01]  /*49f0*/  UMOV UR19, UR20 ;  /* 0x0000001400137c82 */ /* 0x000fe20008000000 */
[----:B------:R-:W-:Y:S05]  /*4a00*/  BRA.U !UP0, `(.L_x_99) ;  /* 0x0000000108887547 */ /* 0x000fea000b800000 */
[----:B------:R-:W-:Y:S02]  /*4a10*/  UIADD3 UR19, UPT, UPT, UR23, UR20, URZ ;  /* 0x0000001417137290 */ /* 0x000fe4000fffe0ff */
[----:B------:R-:W-:Y:S02]  /*4a20*/  ULEA UR10, UR22, UR24, 0x7 ;  /* 0x00000018160a7291 */ /* 0x000fe4000f8e38ff */
[----:B------:R-:W-:Y:S01]  /*4a30*/  UPLOP3.LUT UP3, UPT, UPT, UPT, UPT, 0x40, 0x4 ;  /* 0x000000000004789c */ /* 0x000fe20003f6e870 */
[----:B------:R-:W-:Y:S01]  /*4a40*/  UMOV UR18, UR7 ;  /* 0x0000000700127c82 */ /* 0x000fe20008000000 */
[----:B------:R-:W-:-:S09]  /*4a50*/  UMOV UR17, UR21 ;  /* 0x0000001500117c82 */ /* 0x000fd20008000000 */
.L_x_102:
[----:B--2---:R-:W-:Y:S01]  /*4a60*/  ULEA UR9, UR17, UR8, 0x3 ;  /* 0x0000000811097291 */ /* 0x004fe2000f8e18ff */
[----:B---3--:R-:W-:Y:S11]  /*4a70*/  @P2 BRA `(.L_x_100) ;  /* 0x00000000000c2947 */ /* 0x008ff60003800000 */
[----:B-1----:R-:W-:Y:S04]  /*4a80*/  SHF.L.U32 R5, R2, 0x1f, RZ ;  /* 0x0000001f02057819 */ /* 0x002fe800000006ff */
[----:B------:R-:W1:Y:S02]  /*4a90*/  SYNCS.PHASECHK.TRANS64.TRYWAIT P0, [UR9], R5 ;  /* 0x00000005ff0075a7 */ /* 0x000e640008001109 */
[----:B-1----:R-:W-:Y:S05]  /*4aa0*/  @!P0 BRA `(.L_x_101) ;  /* 0x0000006000a08947 */ /* 0x002fea0003800000 */
.L_x_100:
[----:B------:R-:W-:Y:S01]  /*4ab0*/  UISETP.NE.AND UP0, UPT, UR18, 0x1, UPT ;  /* 0x000000011200788c */ /* 0x000fe2000bf05270 */
[----:B------:R-:W-:Y:S01]  /*4ac0*/  PLOP3.LUT P2, PT, PT, PT, PT, 0x80, 0x8 ;  /* 0x000000000008781c */ /* 0x000fe20003f4f070 */
[----:B------:R-:W-:Y:S02]  /*4ad0*/  UIADD3 UR21, UPT, UPT, UR17, 0x1, URZ ;  /* 0x0000000111157890 */ /* 0x000fe4000fffe0ff */
[----:B------:R-:W-:Y:S02]  /*4ae0*/  ULEA UR28, UR17, UR15, 0x7 ;  /* 0x0000000f111c7291 */ /* 0x000fe4000f8e38ff */
[----:B------:R-:W-:Y:S01]  /*4af0*/  UISETP.NE.AND UP1, UPT, UR21, 0x20, UPT ;  /* 0x000000201500788c */ /* 0x000fe2000bf25270 */
[----:B------:R-:W-:Y:S01]  /*4b00*/  PLOP3.LUT P0, PT, PT, PT, UP0, 0x80, 0x8 ;  /* 0x000000000008781c */ /* 0x000fe20003f0f008 */
[----:B------:R-:W-:Y:S02]  /*4b10*/  ULEA UR30, UR17, UR14, 0x8 ;  /* 0x0000000e111e7291 */ /* 0x000fe4000f8e40ff */
[----:B------:R-:W-:Y:S02]  /*4b20*/  USEL UR16, URZ, 0x1, UP1 ;  /* 0x00000001ff107887 */ /* 0x000fe40008800000 */
[----:B------:R-:W-:Y:S02]  /*4b30*/  USEL UR21, UR21, URZ, UP1 ;  /* 0x000000ff15157287 */ /* 0x000fe40008800000 */
[----:B------:R-:W-:Y:S02]  /*4b40*/  UIADD3 UR9, UPT, UPT, UR9, 0x100, URZ ;  /* 0x0000010009097890 */ /* 0x000fe4000fffe0ff */
[----:B------:R-:W-:Y:S01]  /*4b50*/  @UP0 ULEA UR6, UR21, UR8, 0x3 ;  /* 0x0000000815060291 */ /* 0x000fe2000f8e18ff */
[----:B------:R-:W-:Y:S01]  /*4b60*/  LOP3.LUT R2, R2, UR16, RZ, 0x3c, !PT ;  /* 0x0000001002027c12 */ /* 0x000fe2000f8e3cff */
[----:B------:R-:W-:Y:S01]  /*4b70*/  UMOV UR29, 0xc0004010 ;  /* 0xc0004010001d7882 */ /* 0x000fe20000000000 */
[----:B------:R-:W-:Y:S01]  /*4b80*/  UMOV UR31, 0xc0004010 ;  /* 0xc0004010001f7882 */ /* 0x000fe20000000000 */
[----:B------:R-:W-:Y:S01]  /*4b90*/  UIADD3 UR20, UPT, UPT, UR20, 0x1, URZ ;  /* 0x0000000114147890 */ /* 0x000fe2000fffe0ff */
[----:B-1----:R-:W-:Y:S01]  /*4ba0*/  @P0 SHF.L.U32 R0, R2, 0x1f, RZ ;  /* 0x0000001f02000819 */ /* 0x002fe200000006ff */
[----:B------:R-:W-:Y:S02]  /*4bb0*/  UIADD3 UR18, UPT, UPT, UR18, -0x1, URZ ;  /* 0xffffffff12127890 */ /* 0x000fe4000fffe0ff */
[----:B------:R-:W-:Y:S01]  /*4bc0*/  UISETP.NE.AND UP0, UPT, UR20, UR19, UPT ;  /* 0x000000131400728c */ /* 0x000fe2000bf05270 */
[----:B------:R2:W3:Y:S01]  /*4bd0*/  @P0 SYNCS.PHASECHK.TRANS64.TRYWAIT P2, [UR6], R0 ;  /* 0x00000000ff0005a7 */ /* 0x0004e20008041106 */
[----:B------:R2:W-:Y:S01]  /*4be0*/  UTCIMMA.2CTA gdesc[UR30], gdesc[UR28], tmem[UR10], tmem[UR26], idesc[UR27], UP3 ;  /* 0x00ff1a1c1e0075ea */ /* 0x0005e20009a0010a */
[----:B------:R-:W-:Y:S01]  /*4bf0*/  UPLOP3.LUT UP3, UPT, UPT, UPT, UPT, 0x80, 0x8 ;  /* 0x000000000008789c */ /* 0x000fe20003f6f070 */
[----:B------:R2:W-:Y:S01]  /*4c00*/  UTCBAR.2CTA.MULTICAST [UR9], URZ, UR13 ;  /* 0x000000ff090073e9 */ /* 0x0005e2000820080d */
[----:B------:R-:W-:Y:S04]  /*4c10*/  UMOV UR17, UR21 ;  /* 0x0000001500117c82 */ /* 0x000fe80008000000 */
[----:B------:R-:W-:Y:S05]  /*4c20*/  BRA.U UP0, `(.L_x_102) ;  /* 0xfffffffd008c7547 */ /* 0x000fea000b83ffff */
.L_x_99:
[----:B------:R-:W-:Y:S01]  /*4c30*/  UIADD3 UR11, UPT, UPT, UR11, 0x250, URZ ;  /* 0x000002500b0b7890 */ /* 0x000fe2000fffe0ff */
[----:B------:R-:W-:-:S08]  /*4c40*/  UMOV UR20, UR19 ;  /* 0x0000001300147c82 */ /* 0x000fd00008000000 */
[----:B------:R4:W-:Y:S01]  /*4c50*/  UTCBAR.2CTA.MULTICAST [UR11], URZ, UR12 ;  /* 0x000000ff0b0073e9 */ /* 0x0009e2000820080c */
[----:B------:R-:W-:Y:S02]  /*4c60*/  NOP ;  /* 0x0000000000007918 */ /* 0x000fe40000000000 */
.L_x_97:
[----:B------:R-:W-:Y:S01]  /*4c70*/  UIADD3 UR22, UPT, UPT, UR22, 0x1, URZ ;  /* 0x0000000116167890 */ /* 0x000fe2000fffe0ff */
[----:B------:R-:W-:-:S03]  /*4c80*/  ISETP.NE.AND P0, PT, R8, 0x2, PT ;  /* 0x000000020800780c */ /* 0x000fc60003f05270 */
[----:B------:R-:W-:Y:S01]  /*4c90*/  UISETP.NE.AND UP0, UPT, UR22, 0x4, UPT ;  /* 0x000000041600788c */ /* 0x000fe2000bf05270 */
[----:B-12---:R-:W-:Y:S02]  /*4ca0*/  SEL R0, RZ, 0x1, P0 ;  /* 0x00000001ff007807 */ /* 0x006fe40000000000 */
[----:B------:R-:W-:Y:S01]  /*4cb0*/  SEL R8, R8, RZ, P0 ;  /* 0x000000ff08087207 */ /* 0x000fe20000000000 */
[----:B------:R-:W-:Y:S01]  /*4cc0*/  USEL UR6, URZ, 0x1, UP0 ;  /* 0x00000001ff067887 */ /* 0x000fe20008000000 */
[----:B------:R-:W-:Y:S01]  /*4cd0*/  LOP3.LUT R3, R3, R0, RZ, 0x3c, !PT ;  /* 0x0000000003037212 */ /* 0x000fe200078e3cff */
[----:B------:R-:W-:-:S04]  /*4ce0*/  USEL UR22, UR22, URZ, UP0 ;  /* 0x000000ff16167287 */ /* 0x000fc80008000000 */
[----:B------:R-:W-:Y:S01]  /*4cf0*/  LOP3.LUT R9, R9, UR6, RZ, 0x3c, !PT ;  /* 0x0000000609097c12 */ /* 0x000fe2000f8e3cff */
[----:B------:R-:W-:Y:S07]  /*4d00*/  @P1 BRA `(.L_x_103) ;  /* 0xfffffff800c41947 */ /* 0x000fee000383ffff */
[----:B------:R-:W1:Y:S01]  /*4d10*/  S2UR UR6, SR_CgaCtaId ;  /* 0x00000000000679c3 */ /* 0x000e620000008800 */
[----:B------:R-:W-:Y:S01]  /*4d20*/  ELECT P0, URZ, PT ;  /* 0x0000000000ff782f */ /* 0x000fe20003800000 */
[----:B------:R-:W-:Y:S01]  /*4d30*/  HFMA2 R0, -RZ, RZ, 0, 5.9604644775390625e-08 ;  /* 0x00000001ff007431 */ /* 0x000fe200000001ff */
[----:B------:R-:W-:-:S05]  /*4d40*/  UMOV UR7, 0x40 ;  /* 0x0000004000077882 */ /* 0x000fca0000000000 */
[----:B------:R-:W-:Y:S01]  /*4d50*/  UVIRTCOUNT.DEALLOC.SMPOOL 0x80 ;  /* 0x000000800000784c */ /* 0x000fe20000000000 */
[----:B------:R-:W-:Y:S02]  /*4d60*/  UISETP.NE.AND UP0, UPT, UR5, URZ, UPT ;  /* 0x000000ff0500728c */ /* 0x000fe4000bf05270 */
[----:B-1----:R-:W-:-:S09]  /*4d70*/  ULEA UR6, UR6, UR7, 0x18 ;  /* 0x0000000706067291 */ /* 0x002fd2000f8ec0ff */
[----:B------:R1:W-:Y:S01]  /*4d80*/  @P0 STS.U8 [UR6+0x1c], R0 ;  /* 0x00001c00ff000988 */ /* 0x0003e20008000006 */
[----:B------:R-:W-:Y:S05]  /*4d90*/  BRA.U UP0, `(.L_x_104) ;  /* 0x0000000100a07547 */ /* 0x000fea000b800000 */
[----:B------:R-:W-:Y:S01]  /*4da0*/  UIADD3 UR5, UPT, UPT, UR8, 0x270, URZ ;  /* 0x0000027008057890 */ /* 0x000fe2000fffe0ff */
[----:B------:R-:W-:-:S03]  /*4db0*/  SHF.L.U32 R3, R9, 0x1f, RZ ;  /* 0x0000001f09037819 */ /* 0x000fc600000006ff */
[----:B------:R-:W-:-:S09]  /*4dc0*/  ULEA UR7, UR22, UR5, 0x3 ;  /* 0x0000000516077291 */ /* 0x000fd2000f8e18ff */
[----:B------:R-:W2:Y:S02]  /*4dd0*/  SYNCS.PHASECHK.TRANS64.TRYWAIT P0, [UR7], R3 ;  /* 0x00000003ff0075a7 */ /* 0x000ea40008001107 */
[----:B--2---:R-:W-:Y:S05]  /*4de0*/  @!P0 BRA `(.L_x_105) ;  /* 0x0000005c00e88947 */ /* 0x004fea0003800000 */
.L_x_231:
        /* <DEDUP_REMOVED lines=9> */
.L_x_233:
        /* <DEDUP_REMOVED lines=9> */
.L_x_235:
[----:B------:R-:W-:-:S04]  /*4f10*/  UIADD3 UR9, UPT, UPT, UR9, 0x1, URZ ;  /* 0x0000000109097890 */ /* 0x000fc8000fffe0ff */
[----:B------:R-:W-:-:S04]  /*4f20*/  UISETP.NE.AND UP1, UPT, UR9, 0x4, UPT ;  /* 0x000000040900788c */ /* 0x000fc8000bf25270 */
[----:B------:R-:W-:Y:S02]  /*4f30*/  USEL UR7, URZ, 0x1, UP1 ;  /* 0x00000001ff077887 */ /* 0x000fe40008800000 */
[----:B------:R-:W-:-:S04]  /*4f40*/  USEL UR9, UR9, URZ, UP1 ;  /* 0x000000ff09097287 */ /* 0x000fc80008800000 */
[----:B------:R-:W-:Y:S01]  /*4f50*/  ULEA UR9, UR9, UR5, 0x3 ;  /* 0x0000000509097291 */ /* 0x000fe2000f8e18ff */
[----:B-1----:R-:W-:-:S04]  /*4f60*/  LOP3.LUT R3, R2, UR7, RZ, 0x3c, !PT ;  /* 0x0000000702037c12 */ /* 0x002fc8000f8e3cff */
[----:B------:R-:W-:Y:S01]  /*4f70*/  SHF.L.U32 R3, R3, 0x1f, RZ ;  /* 0x0000001f03037819 */ /* 0x000fe200000006ff */
[----:B------:R-:W-:-:S04]  /*4f80*/  IMAD.U32 R0, RZ, RZ, UR9 ;  /* 0x00000009ff007e24 */ /* 0x000fc8000f8e00ff */
[----:B------:R1:W2:Y:S03]  /*4f90*/  SYNCS.PHASECHK.TRANS64.TRYWAIT P0, [R0+URZ], R3 ;  /* 0x00000003000075a7 */ /* 0x0002a600080011ff */
[----:B--2---:R-:W-:Y:S05]  /*4fa0*/  @!P0 NANOSLEEP.SYNCS 0x989680 ;  /* 0x009896800000895d */ /* 0x004fea0003900000 */
[----:B------:R-:W2:Y:S02]  /*4fb0*/  @!P0 SYNCS.PHASECHK.TRANS64 P0, [R0+URZ], R3 ;  /* 0x00000003000085a7 */ /* 0x000ea400080010ff */
[----:B--2---:R-:W-:Y:S05]  /*4fc0*/  @P0 BRA `(.L_x_108) ;  /* 0x0000000000200947 */ /* 0x004fea0003800000 */
.L_x_109:
[----:B--2---:R2:W1:Y:S02]  /*4fd0*/  SYNCS.PHASECHK.TRANS64.TRYWAIT P0, [R0+URZ], R3 ;  /* 0x00000003000075a7 */ /* 0x00446400080011ff */
[----:B-1----:R-:W-:Y:S05]  /*4fe0*/  @!P0 NANOSLEEP.SYNCS 0x989680 ;  /* 0x009896800000895d */ /* 0x002fea0003900000 */
[----:B------:R-:W1:Y:S02]  /*4ff0*/  @!P0 SYNCS.PHASECHK.TRANS64 P0, [R0+URZ], R3 ;  /* 0x00000003000085a7 */ /* 0x000e6400080010ff */
[----:B-1----:R-:W-:Y:S05]  /*5000*/  @!P0 BRA `(.L_x_109) ;  /* 0xfffffffc00f08947 */ /* 0x002fea000383ffff */
[----:B------:R-:W-:Y:S05]  /*5010*/  BRA `(.L_x_108) ;  /* 0x00000000000c7947 */ /* 0x000fea0003800000 */
.L_x_104:
[----:B------:R-:W-:-:S04]  /*5020*/  UIADD3 UR5, UPT, UPT, UR8, 0x2b0, URZ ;  /* 0x000002b008057890 */ /* 0x000fc8000fffe0ff */
[----:B------:R-:W-:-:S09]  /*5030*/  UPRMT UR5, UR4, 0x654, UR5 ;  /* 0x0000065404057896 */ /* 0x000fd20008000005 */
[----:B------:R-:W-:Y:S03]  /*5040*/  SYNCS.ARRIVE.TRANS64.RED.A1T0 RZ, [UR5], RZ ;  /* 0x000000ffffff79a7 */ /* 0x000fe60008100405 */
.L_x_108:
[----:B-12---:R-:W-:Y:S01]  /*5050*/  SHF.L.U32 R3, RZ, 0x1f, RZ ;  /* 0x0000001fff037819 */ /* 0x006fe200000006ff */
[----:B------:R-:W-:Y:S01]  /*5060*/  UIADD3 UR5, UPT, UPT, UR8, 0x2b0, URZ ;  /* 0x000002b008057890 */ /* 0x000fe2000fffe0ff */
[----:B------:R-:W-:Y:S02]  /*5070*/  PLOP3.LUT P0, PT, PT, PT, UP0, 0x80, 0x8 ;  /* 0x000000000008781c */ /* 0x000fe40003f0f008 */
[----:B------:R-:W1:Y:S02]  /*5080*/  SYNCS.PHASECHK.TRANS64.TRYWAIT P1, [UR8+0x2b0], R3 ;  /* 0x0002b003ff0075a7 */ /* 0x000e640008021108 */
[----:B-1----:R-:W-:Y:S09]  /*5090*/  @!P1 BRA `(.L_x_110) ;  /* 0x0000005c00849947 */ /* 0x002ff20003800000 */
.L_x_237:
[----:B------:R-:W-:Y:S01]  /*50a0*/  @!UP0 UPRMT UR5, UR4, 0x654, UR5 ;  /* 0x0000065404058896 */ /* 0x000fe20008000005 */
[----:B------:R-:W-:Y:S02]  /*50b0*/  UMOV UR8, 0xffff ;  /* 0x0000ffff00087882 */ /* 0x000fe40000000000 */
[----:B------:R-:W-:-:S06]  /*50c0*/  UMOV UR4, 0x1 ;  /* 0x0000000100047882 */ /* 0x000fcc0000000000 */
[----:B------:R-:W-:Y:S01]  /*50d0*/  @!P0 SYNCS.ARRIVE.TRANS64.RED.A1T0 RZ, [UR5], RZ ;  /* 0x000000ffffff89a7 */ /* 0x000fe20008100405 */
[----:B------:R-:W-:Y:S01]  /*50e0*/  NOP ;  /* 0x0000000000007918 */ /* 0x000fe20000000000 */
[----:B-1----:R-:W1:Y:S01]  /*50f0*/  LDS R0, [UR6+0x14] ;  /* 0x00001406ff007984 */ /* 0x002e620008000800 */
[----:B------:R-:W-:-:S04]  /*5100*/  ULOP3.LUT UR5, UR24, 0xffff, URZ, 0xc0, !UPT ;  /* 0x0000ffff18057892 */ /* 0x000fc8000f8ec0ff */
[----:B------:R-:W-:-:S04]  /*5110*/  USHF.R.U32.HI UR5, URZ, 0x5, UR5 ;  /* 0x00000005ff057899 */ /* 0x000fc80008011605 */
[----:B------:R-:W-:Y:S02]  /*5120*/  USHF.L.U32 UR8, UR8, UR5, URZ ;  /* 0x0000000508087299 */ /* 0x000fe400080006ff */
[----:B------:R-:W-:-:S04]  /*5130*/  USHF.L.U32 UR4, UR4, UR5, URZ ;  /* 0x0000000504047299 */ /* 0x000fc800080006ff */
[----:B-1----:R-:W-:-:S04]  /*5140*/  LOP3.LUT R0, R0, UR8, RZ, 0xc0, !PT ;  /* 0x0000000800007c12 */ /* 0x002fc8000f8ec0ff */
[----:B------:R-:W-:-:S13]  /*5150*/  ISETP.NE.AND P0, PT, R0, UR8, PT ;  /* 0x0000000800007c0c */ /* 0x000fda000bf05270 */
[----:B------:R-:W-:Y:S05]  /*5160*/  @P0 BRA `(.L_x_111) ;  /* 0x0000000000580947 */ /* 0x000fea0003800000 */
[----:B------:R-:W1:Y:S02]  /*5170*/  LDS R0, [UR6+0x18] ;  /* 0x00001806ff007984 */ /* 0x000e640008000800 */
[----:B-1----:R-:W-:-:S04]  /*5180*/  LOP3.LUT R0, R0, UR4, RZ, 0xc0, !PT ;  /* 0x0000000400007c12 */ /* 0x002fc8000f8ec0ff */
[----:B------:R-:W-:-:S13]  /*5190*/  ISETP.NE.AND P0, PT, R0, UR4, PT ;  /* 0x0000000400007c0c */ /* 0x000fda000bf05270 */
[----:B------:R-:W-:Y:S05]  /*51a0*/  @P0 BRA `(.L_x_112) ;  /* 0x00000000003c0947 */ /* 0x000fea0003800000 */
[----:B------:R-:W1:Y:S01]  /*51b0*/  S2R R2, SR_LANEID ;  /* 0x0000000000027919 */ /* 0x000e620000000000 */
[----:B------:R-:W-:Y:S01]  /*51c0*/  ULOP3.LUT UR8, URZ, UR8, URZ, 0x33, !UPT ;  /* 0x00000008ff087292 */ /* 0x000fe2000f8e33ff */
[----:B------:R-:W-:Y:S01]  /*51d0*/  LOP3.LUT R4, RZ, UR4, RZ, 0x33, !PT ;  /* 0x00000004ff047c12 */ /* 0x000fe2000f8e33ff */
[----:B------:R-:W-:Y:S02]  /*51e0*/  VOTEU.ANY UR7, UPT, PT ;  /* 0x0000000000077886 */ /* 0x000fe400038e0100 */
[----:B------:R-:W-:Y:S01]  /*51f0*/  UFLO.U32 UR7, UR7 ;  /* 0x00000007000772bd */ /* 0x000fe200080e0000 */
[----:B------:R-:W2:Y:S01]  /*5200*/  REDUX UR4, R4 ;  /* 0x00000000040473c4 */ /* 0x000ea20000000000 */
[----:B------:R-:W-:-:S06]  /*5210*/  IMAD.U32 R0, RZ, RZ, UR8 ;  /* 0x00000008ff007e24 */ /* 0x000fcc000f8e00ff */
[----:B------:R1:W-:Y:S01]  /*5220*/  UTCATOMSWS.AND URZ, UR8 ;  /* 0x0000000800ff79e3 */ /* 0x0003e20008000000 */
[----:B------:R-:W3:Y:S01]  /*5230*/  REDUX UR5, R0 ;  /* 0x00000000000573c4 */ /* 0x000ee20000000000 */
[----:B-1----:R-:W-:Y:S01]  /*5240*/  ISETP.EQ.U32.AND P0, PT, R2, UR7, PT ;  /* 0x0000000702007c0c */ /* 0x002fe2000bf02070 */
[----:B--2---:R-:W-:Y:S01]  /*5250*/  IMAD.U32 R2, RZ, RZ, UR4 ;  /* 0x00000004ff027e24 */ /* 0x004fe2000f8e00ff */
[----:B---3--:R-:W-:-:S11]  /*5260*/  MOV R3, UR5 ;  /* 0x0000000500037c02 */ /* 0x008fd60008000f00 */
[----:B------:R1:W-:Y:S04]  /*5270*/  @P0 ATOMS.AND RZ, [UR6+0x14], R3 ;  /* 0x00001403ffff098c */ /* 0x0003e8000a800006 */
[----:B------:R1:W-:Y:S01]  /*5280*/  @P0 ATOMS.AND RZ, [UR6+0x18], R2 ;  /* 0x00001802ffff098c */ /* 0x0003e2000a800006 */
[----:B------:R-:W-:Y:S05]  /*5290*/  BRA `(.L_x_113) ;  /* 0x0000000000147947 */ /* 0x000fea0003800000 */
.L_x_112:
[----:B------:R-:W-:Y:S02]  /*52a0*/  MOV R2, 0x52c0 ;  /* 0x000052c000027802 */ /* 0x000fe40000000f00 */
[----:B---345:R-:W-:Y:S05]  /*52b0*/  CALL.REL.NOINC `($__internal_0_$__cuda_sm10x_tcgen05_guardrail_trap_col_being_dealloced_not_returned_by_alloc) ;  /* 0x0000005c00d87944 */ /* 0x038fea0003c00000 */
[----:B------:R-:W-:Y:S05]  /*52c0*/  BRA `(.L_x_113) ;  /* 0x0000000000087947 */ /* 0x000fea0003800000 */
.L_x_111:
[----:B------:R-:W-:Y:S02]  /*52d0*/  MOV R2, 0x52f0 ;  /* 0x000052f000027802 */ /* 0x000fe40000000f00 */
[----:B---345:R-:W-:Y:S05]  /*52e0*/  CALL.REL.NOINC `($__internal_2_$__cuda_sm10x_tcgen05_guardrail_trap_unallocated_columns_being_dealloced) ;  /* 0x0000005c00e47944 */ /* 0x038fea0003c00000 */
.L_x_113:
[----:B------:R-:W-:Y:S01]  /*52f0*/  NOP ;  /* 0x0000000000007918 */ /* 0x000fe20000000000 */
[----:B----4-:R-:W-:Y:S05]  /*5300*/  EXIT ;  /* 0x000000000000794d */ /* 0x010fea0003800000 */
.L_x_84:
[----:B------:R-:W-:-:S09]  /*5310*/  UISETP.NE.OR UP5, UPT, UR10, 0x3, !UP5 ;  /* 0x000000030a00788c */ /* 0x000fd2000efa5670 */
[----:B------:R-:W-:Y:S05]  /*5320*/  BRA.U UP5, `(.L_x_114) ;  /* 0x0000000d05407547 */ /* 0x000fea000b800000 */
[----:B------:R-:W1:Y:S01]  /*5330*/  LDC R0, c[0x0][0xb30] ;  /* 0x0002cc00ff007b82 */ /* 0x000e620000000800 */
[----:B------:R-:W2:Y:S01]  /*5340*/  LDCU.64 UR8, c[0x0][0x888] ;  /* 0x00011100ff0877ac */ /* 0x000ea20008000a00 */
[----:B------:R-:W-:Y:S02]  /*5350*/  HFMA2 R29, -RZ, RZ, 0, 0 ;  /* 0x00000000ff1d7431 */ /* 0x000fe400000001ff */
[----:B------:R-:W-:Y:S01]  /*5360*/  IMAD.MOV.U32 R31, RZ, RZ, 0x1 ;  /* 0x00000001ff1f7424 */ /* 0x000fe200078e00ff */
[----:B------:R-:W-:Y:S01]  /*5370*/  MOV R23, 0x2000 ;  /* 0x0000200000177802 */ /* 0x000fe20000000f00 */
[----:B------:R-:W3:Y:S01]  /*5380*/  LDCU.64 UR4, c[0x0][0x890] ;  /* 0x00011200ff0477ac */ /* 0x000ee20008000a00 */
[----:B------:R-:W-:Y:S01]  /*5390*/  IMAD.MOV.U32 R30, RZ, RZ, RZ ;  /* 0x000000ffff1e7224 */ /* 0x000fe200078e00ff */
[----:B------:R-:W4:Y:S01]  /*53a0*/  LDC R19, c[0x0][0x370] ;  /* 0x0000dc00ff137b82 */ /* 0x000f220000000800 */
[----:B------:R-:W-:Y:S01]  /*53b0*/  UMOV UR6, 0x400 ;  /* 0x0000040000067882 */ /* 0x000fe20000000000 */
[----:B------:R-:W-:-:S02]  /*53c0*/  UPLOP3.LUT UP1, UPT, UPT, UPT, UPT, 0x40, 0x4 ;  /* 0x000000000004789c */ /* 0x000fc40003f2e870 */
[----:B------:R-:W-:-:S04]  /*53d0*/  ULEA UR6, UR37, UR6, 0x18 ;  /* 0x0000000625067291 */ /* 0x000fc8000f8ec0ff */
[----:B------:R-:W4:Y:S01]  /*53e0*/  LDC R2, c[0x0][0xb0c] ;  /* 0x0002c300ff027b82 */ /* 0x000f220000000800 */
[----:B------:R-:W-:Y:S02]  /*53f0*/  UIADD3 UR13, UPT, UPT, UR6, 0x208, URZ ;  /* 0x00000208060d7890 */ /* 0x000fe4000fffe0ff */
[----:B--2---:R-:W-:Y:S02]  /*5400*/  UISETP.NE.U32.AND UP2, UPT, UR8, URZ, UPT ;  /* 0x000000ff0800728c */ /* 0x004fe4000bf45070 */
[----:B------:R-:W-:Y:S02]  /*5410*/  UIADD3 UR17, UPT, UPT, UR6, 0x200, URZ ;  /* 0x0000020006117890 */ /* 0x000fe4000fffe0ff */
[----:B---3--:R-:W-:Y:S01]  /*5420*/  UISETP.NE.U32.AND UP3, UPT, UR4, URZ, UPT ;  /* 0x000000ff0400728c */ /* 0x008fe2000bf65070 */
[----:B------:R-:W2:Y:S01]  /*5430*/  LDC R18, c[0x0][0xb20] ;  /* 0x0002c800ff127b82 */ /* 0x000ea20000000800 */
[----:B-1----:R-:W-:Y:S01]  /*5440*/  ISETP.NE.AND P1, PT, R0, 0x1, PT ;  /* 0x000000010000780c */ /* 0x002fe20003f25270 */
[----:B------:R-:W-:-:S02]  /*5450*/  UISETP.NE.AND.EX UP2, UPT, UR9, URZ, UPT, UP2 ;  /* 0x000000ff0900728c */ /* 0x000fc4000bf45320 */
[----:B------:R-:W-:Y:S02]  /*5460*/  UPRMT UR13, UR37, 0x654, UR13 ;  /* 0x00000654250d7896 */ /* 0x000fe4000800000d */
[----:B------:R-:W-:Y:S02]  /*5470*/  UISETP.NE.AND.EX UP3, UPT, UR5, URZ, UPT, UP3 ;  /* 0x000000ff0500728c */ /* 0x000fe4000bf65330 */
[----:B------:R-:W1:Y:S08]  /*5480*/  LDC.64 R32, c[0x0][0x348] ;  /* 0x0000d200ff207b82 */ /* 0x000e700000000a00 */
[----:B------:R-:W3:Y:S08]  /*5490*/  LDC.64 R16, c[0x0][0xb10] ;  /* 0x0002c400ff107b82 */ /* 0x000ef00000000a00 */
[----:B------:R-:W1:Y:S08]  /*54a0*/  LDC.64 R6, c[0x0][0xb18] ;  /* 0x0002c600ff067b82 */ /* 0x000e700000000a00 */
[----:B------:R-:W1:Y:S08]  /*54b0*/  LDC.64 R4, c[0x0][0xb28] ;  /* 0x0002ca00ff047b82 */ /* 0x000e700000000a00 */
[----:B--2-4-:R-:W1:Y:S02]  /*54c0*/  LDC R22, c[0x0][0x374] ;  /* 0x0000dd00ff167b82 */ /* 0x014e640000000800 */
.L_x_123:
[C---:B------:R-:W-:Y:S02]  /*54d0*/  LEA R0, R30.reuse, UR6, 0x3 ;  /* 0x000000061e007c11 */ /* 0x040fe4000f8e18ff */
[----:B------:R-:W-:Y:S02]  /*54e0*/  SHF.L.U32 R3, R29, 0x1f, RZ ;  /* 0x0000001f1d037819 */ /* 0x000fe400000006ff */
[----:B------:R-:W-:Y:S02]  /*54f0*/  LEA R24, R30, UR6, 0x4 ;  /* 0x000000061e187c11 */ /* 0x000fe4000f8e20ff */
[----:B--2---:R-:W2:Y:S02]  /*5500*/  SYNCS.PHASECHK.TRANS64.TRYWAIT P0, [R0+URZ+0x230], R3 ;  /* 0x00023003000075a7 */ /* 0x004ea400080011ff */
[----:B--2---:R-:W-:Y:S05]  /*5510*/  @!P0 BRA `(.L_x_115) ;  /* 0x00000058007c8947 */ /* 0x004fea0003800000 */
.L_x_238:
[----:B------:R-:W-:Y:S01]  /*5520*/  ISETP.GE.AND P0, PT, R72, 0x1, PT ;  /* 0x000000014800780c */ /* 0x000fe20003f06270 */
[----:B------:R-:W4:Y:S01]  /*5530*/  LDS.128 R24, [R24+0x2c0] ;  /* 0x0002c00018187984 */ /* 0x000f220000000c00 */
[----:B--2---:R-:W-:Y:S01]  /*5540*/  VIADD R0, R0, 0x240 ;  /* 0x0000024000007836 */ /* 0x004fe20000000000 */
[----:B------:R-:W-:Y:S01]  /*5550*/  @!PT LDS RZ, [RZ] ;  /* 0x00000000fffff984 */ /* 0x000fe20000000800 */
[----:B------:R-:W-:Y:S01]  /*5560*/  @!PT LDS RZ, [RZ] ;  /* 0x00000000fffff984 */ /* 0x000fe20000000800 */
[----:B------:R-:W-:Y:S01]  /*5570*/  @!PT LDS RZ, [RZ] ;  /* 0x00000000fffff984 */ /* 0x000fe20000000800 */
[----:B------:R-:W-:Y:S01]  /*5580*/  @!PT LDS RZ, [RZ] ;  /* 0x00000000fffff984 */ /* 0x000fe20000000800 */
[----:B------:R2:W-:Y:S06]  /*5590*/  MEMBAR.ALL.CTA ;  /* 0x0000000000007992 */ /* 0x0005ec0000008000 */
[----:B--2---:R-:W2:Y:S01]  /*55a0*/  FENCE.VIEW.ASYNC.S ;  /* 0x00000000000073c6 */ /* 0x004ea20000000000 */
[----:B------:R-:W-:Y:S04]  /*55b0*/  PRMT R0, RZ, 0x654, R0 ;  /* 0x00000654ff007816 */ /* 0x000fe80000000000 */
[----:B--2---:R2:W-:Y:S01]  /*55c0*/  SYNCS.ARRIVE.TRANS64.RED.A1T0 RZ, [R0+URZ], RZ ;  /* 0x000000ff00ff79a7 */ /* 0x0045e200081004ff */
[----:B----4-:R-:W-:Y:S11]  /*55d0*/  LOP3.LUT P3, RZ, R26, 0x1, RZ, 0xc0, !PT ;  /* 0x000000011aff7812 */ /* 0x010ff6000786c0ff */
[----:B------:R-:W-:Y:S02]  /*55e0*/  @!UPT UIADD3 URZ, UPT, UPT, URZ, URZ, URZ ;  /* 0x000000fffffff290 */ /* 0x000fe4000fffe0ff */
[----:B------:R-:W-:Y:S02]  /*55f0*/  @P3 MOV R13, R24 ;  /* 0x00000018000d3202 */ /* 0x000fe40000000f00 */
[----:B------:R-:W-:Y:S01]  /*5600*/  @P3 LOP3.LUT R8, R25, 0xffff, RZ, 0xc0, !PT ;  /* 0x0000ffff19083812 */ /* 0x000fe200078ec0ff */
[----:B--2---:R-:W-:Y:S06]  /*5610*/  @!P0 BRA `(.L_x_116) ;  /* 0x0000000000a48947 */ /* 0x004fec0003800000 */
[----:B-1----:R-:W-:Y:S01]  /*5620*/  IMAD.HI.U32 R35, R22, R7, RZ ;  /* 0x0000000716237227 */ /* 0x002fe200078e00ff */
[----:B------:R-:W-:Y:S02]  /*5630*/  ISETP.NE.AND P0, PT, R6, 0x1, PT ;  /* 0x000000010600780c */ /* 0x000fe40003f05270 */
[----:B------:R-:W-:Y:S01]  /*5640*/  ISETP.NE.AND P2, PT, R72, 0x1, PT ;  /* 0x000000014800780c */ /* 0x000fe20003f45270 */
[----:B---3--:R-:W-:Y:S01]  /*5650*/  IMAD.HI.U32 R34, R19, R16, RZ ;  /* 0x0000001013227227 */ /* 0x008fe200078e00ff */
[----:B------:R-:W-:Y:S02]  /*5660*/  SHF.R.U32.HI R35, RZ, R18, R35 ;  /* 0x00000012ff237219 */ /* 0x000fe40000011623 */
[----:B------:R-:W-:Y:S01]  /*5670*/  ISETP.NE.AND P4, PT, R2, 0x1, PT ;  /* 0x000000010200780c */ /* 0x000fe20003f85270 */
[----:B------:R-:W-:Y:S01]  /*5680*/  IMAD.HI.U32 R36, R13, R16, RZ ;  /* 0x000000100d247227 */ /* 0x000fe200078e00ff */
[----:B------:R-:W-:Y:S02]  /*5690*/  SHF.R.U32.HI R34, RZ, R17, R34 ;  /* 0x00000011ff227219 */ /* 0x000fe40000011622 */
[----:B------:R-:W-:Y:S01]  /*56a0*/  SEL R3, R22, R35, !P0 ;  /* 0x0000002316037207 */ /* 0x000fe20004000000 */
[C---:B------:R-:W-:Y:S01]  /*56b0*/  IMAD.HI.U32 R35, R8.reuse, R7, RZ ;  /* 0x0000000708237227 */ /* 0x040fe200078e00ff */
[----:B------:R-:W-:Y:S02]  /*56c0*/  SEL R11, R19, R34, !P4 ;  /* 0x00000022130b7207 */ /* 0x000fe40006000000 */
[----:B------:R-:W-:Y:S01]  /*56d0*/  SHF.R.U32.HI R36, RZ, R17, R36 ;  /* 0x00000011ff247219 */ /* 0x000fe20000011624 */
[----:B------:R-:W-:Y:S01]  /*56e0*/  IMAD.HI.U32 R38, R3, R4, RZ ;  /* 0x0000000403267227 */ /* 0x000fe200078e00ff */
[----:B------:R-:W-:Y:S03]  /*56f0*/  SHF.R.U32.HI R35, RZ, R18, R35 ;  /* 0x00000012ff237219 */ /* 0x000fe60000011623 */
[----:B------:R-:W-:Y:S01]  /*5700*/  IMAD.HI.U32 R34, R11, R4, RZ ;  /* 0x000000040b227227 */ /* 0x000fe200078e00ff */
[----:B------:R-:W-:Y:S02]  /*5710*/  @P2 SHF.R.U32.HI R3, RZ, R5, R38 ;  /* 0x00000005ff032219 */ /* 0x000fe40000011626 */
[----:B------:R-:W-:Y:S02]  /*5720*/  SEL R9, R8, R35, !P0 ;  /* 0x0000002308097207 */ /* 0x000fe40004000000 */
[----:B------:R-:W-:Y:S01]  /*5730*/  @P2 SHF.R.U32.HI R11, RZ, R5, R34 ;  /* 0x00000005ff0b2219 */ /* 0x000fe20000011622 */
[C---:B------:R-:W-:Y:S01]  /*5740*/  IMAD R10, R72.reuse, R3, RZ ;  /* 0x00000003480a7224 */ /* 0x040fe200078e02ff */
[----:B------:R-:W-:Y:S01]  /*5750*/  SEL R3, R13, R36, !P4 ;  /* 0x000000240d037207 */ /* 0x000fe20006000000 */
[C---:B------:R-:W-:Y:S03]  /*5760*/  IMAD.HI.U32 R14, R9.reuse, R4, RZ ;  /* 0x00000004090e7227 */ /* 0x040fe600078e00ff */
[----:B------:R-:W-:Y:S01]  /*5770*/  ISETP.GE.AND P0, PT, R9, R10, PT ;  /* 0x0000000a0900720c */ /* 0x000fe20003f06270 */
[C---:B------:R-:W-:Y:S01]  /*5780*/  IMAD R12, R72.reuse, R11, RZ ;  /* 0x0000000b480c7224 */ /* 0x040fe200078e02ff */
[-C--:B------:R-:W-:Y:S04]  /*5790*/  SHF.R.U32.HI R14, RZ, R5.reuse, R14 ;  /* 0x00000005ff0e7219 */ /* 0x080fe8000001160e */
[----:B------:R-:W-:Y:S02]  /*57a0*/  ISETP.GE.OR P0, PT, R3, R12, P0 ;  /* 0x0000000c0300720c */ /* 0x000fe40000706670 */
[----:B------:R-:W-:Y:S05]  /*57b0*/  SEL R15, R9, R14, !P2 ;  /* 0x0000000e090f7207 */ /* 0x000fea0005000000 */
[----:B------:R-:W-:Y:S04]  /*57c0*/  IMAD.MOV R14, RZ, RZ, -R15 ;  /* 0x000000ffff0e7224 */ /* 0x000fe800078e0a0f */
[----:B------:R-:W-:Y:S02]  /*57d0*/  IMAD R14, R72, R14, R9 ;  /* 0x0000000e480e7224 */ /* 0x000fe400078e0209 */
[C---:B------:R-:W-:Y:S05]  /*57e0*/  @!P0 IMAD.HI.U32 R10, R3.reuse, R4, RZ ;  /* 0x00000004030a8227 */ /* 0x040fea00078e00ff */
[----:B------:R-:W-:Y:S04]  /*57f0*/  @!P0 SHF.R.U32.HI R10, RZ, R5, R10 ;  /* 0x00000005ff0a8219 */ /* 0x000fe8000001160a */
[----:B------:R-:W-:Y:S01]  /*5800*/  @!P0 SEL R0, R3, R10, !P2 ;  /* 0x0000000a03008207 */ /* 0x000fe20005000000 */
[----:B------:R-:W-:Y:S03]  /*5810*/  IMAD.MOV R10, RZ, RZ, -R3 ;  /* 0x000000ffff0a7224 */ /* 0x000fe600078e0a03 */
[----:B------:R-:W-:Y:S01]  /*5820*/  @!P0 IADD3 R15, PT, PT, R15, -R0, RZ ;  /* 0x800000000f0f8210 */ /* 0x000fe20007ffe0ff */
[----:B------:R-:W-:Y:S01]  /*5830*/  @!P0 IMAD R0, R11, R14, R0 ;  /* 0x0000000e0b008224 */ /* 0x000fe200078e0200 */
[----:B------:R-:W-:Y:S01]  /*5840*/  IADD3 R11, PT, PT, -R9, RZ, RZ ;  /* 0x000000ff090b7210 */ /* 0x000fe20007ffe1ff */
[----:B------:R-:W-:Y:S02]  /*5850*/  IMAD R13, R2, R10, R13 ;  /* 0x0000000a020d7224 */ /* 0x000fe400078e020d */
[----:B------:R-:W-:Y:S02]  /*5860*/  @!P0 IMAD R9, R15, R72, R3 ;  /* 0x000000480f098224 */ /* 0x000fe400078e0203 */
[----:B------:R-:W-:Y:S02]  /*5870*/  @!P0 IMAD.MOV.U32 R3, RZ, RZ, R0 ;  /* 0x000000ffff038224 */ /* 0x000fe400078e0000 */
[----:B------:R-:W-:Y:S02]  /*5880*/  IMAD R8, R6, R11, R8 ;  /* 0x0000000b06087224 */ /* 0x000fe400078e0208 */
[----:B------:R-:W-:Y:S02]  /*5890*/  IMAD R13, R3, R2, R13 ;  /* 0x00000002030d7224 */ /* 0x000fe400078e020d */
[----:B------:R-:W-:Y:S02]  /*58a0*/  IMAD R8, R9, R6, R8 ;  /* 0x0000000609087224 */ /* 0x000fe400078e0208 */
.L_x_116:
[----:B------:R-:W-:Y:S05]  /*58b0*/  BRA.U UP1, `(.L_x_117) ;  /* 0x0000000101107547 */ /* 0x000fea000b800000 */
[----:B------:R-:W-:Y:S04]  /*58c0*/  MOV R0, UR7 ;  /* 0x0000000700007c02 */ /* 0x000fe80008000f00 */
[----:B------:R-:W-:Y:S04]  /*58d0*/  SHF.L.U32 R3, R0, 0x1f, RZ ;  /* 0x0000001f00037819 */ /* 0x000fe800000006ff */
[----:B------:R-:W2:Y:S02]  /*58e0*/  SYNCS.PHASECHK.TRANS64.TRYWAIT P0, [UR6+0x228], R3 ;  /* 0x00022803ff0075a7 */ /* 0x000ea40008001106 */
[----:B--2---:R-:W-:Y:S05]  /*58f0*/  @!P0 BRA `(.L_x_118) ;  /* 0x0000005400988947 */ /* 0x004fea0003800000 */
.L_x_117:
[----:B------:R-:W-:Y:S02]  /*5900*/  R2UR UR19, R21 ;  /* 0x00000000151372ca */ /* 0x000fe400000e0000 */
[----:B------:R-:W-:Y:S02]  /*5910*/  R2UR UR18, R20 ;  /* 0x00000000141272ca */ /* 0x000fe400000e0000 */
[----:B------:R-:W-:Y:S02]  /*5920*/  ISETP.NE.U32.AND P2, PT, RZ, UR4, PT ;  /* 0x00000004ff007c0c */ /* 0x000fe4000bf45070 */
[----:B------:R-:W-:Y:S02]  /*5930*/  SHF.L.U32 R12, R31, 0x1f, RZ ;  /* 0x0000001f1f0c7819 */ /* 0x000fe400000006ff */
[----:B------:R-:W-:Y:S05]  /*5940*/  ISETP.NE.AND.EX P2, PT, RZ, UR5, PT, P2 ;  /* 0x00000005ff007c0c */ /* 0x000fea000bf45320 */
[----:B------:R-:W-:Y:S02]  /*5950*/  USHF.L.U32 UR19, UR19, 0x7, URZ ;  /* 0x0000000713137899 */ /* 0x000fe400080006ff */
[----:B------:R-:W-:Y:S01]  /*5960*/  USHF.L.U32 UR18, UR18, 0x7, URZ ;  /* 0x0000000712127899 */ /* 0x000fe200080006ff */
[----:B------:R-:W-:Y:S11]  /*5970*/  BRA.U !UP3, `(.L_x_119) ;  /* 0x000000010b347547 */ /* 0x000ff6000b800000 */
[----:B------:R-:W-:Y:S01]  /*5980*/  UPLOP3.LUT UP0, UPT, UPT, UPT, UP2, 0x80, 0x8 ;  /* 0x000000000008789c */ /* 0x000fe20003f0f020 */
[----:B--2---:R-:W-:Y:S02]  /*5990*/  HFMA2 R0, -RZ, RZ, 0, 5.9604644775390625e-08 ;  /* 0x00000001ff007431 */ /* 0x004fe400000001ff */
[----:B------:R-:W-:Y:S03]  /*59a0*/  IMAD.MOV.U32 R153, RZ, RZ, 0x1 ;  /* 0x00000001ff997424 */ /* 0x000fe600078e00ff */
[----:B------:R-:W-:Y:S05]  /*59b0*/  PLOP3.LUT P0, PT, PT, PT, UP0, 0x80, 0x8 ;  /* 0x000000000008781c */ /* 0x000fea0003f0f008 */
[----:B------:R-:W2:Y:S01]  /*59c0*/  @UP0 LDCU.64 UR10, c[0x0][0x888] ;  /* 0x00011100ff0a07ac */ /* 0x000ea20008000a00 */
[----:B------:R-:W-:Y:S07]  /*59d0*/  @UP0 UIMAD UR8, UR36, UR4, URZ ;  /* 0x00000004240802a4 */ /* 0x000fee000f8e02ff */
[----:B------:R-:W-:Y:S01]  /*59e0*/  @!P0 PRMT R153, R0, 0x7610, R153 ;  /* 0x0000761000998816 */ /* 0x000fe20000000099 */
[----:B--2---:R-:W-:Y:S03]  /*59f0*/  @UP0 UIMAD.WIDE UR10, UR8, 0x4, UR10 ;  /* 0x00000004080a08a5 */ /* 0x004fe6000f8e020a */
[----:B------:R-:W2:Y:S03]  /*5a00*/  @!UP0 LDCU UR8, c[0x0][0x880] ;  /* 0x00011000ff0887ac */ /* 0x000ea60008000800 */
[----:B------:R-:W-:Y:S01]  /*5a10*/  IMAD.U32 R10, RZ, RZ, UR10 ;  /* 0x0000000aff0a7e24 */ /* 0x000fe2000f8e00ff */
[----:B------:R-:W-:Y:S05]  /*5a20*/  MOV R11, UR11 ;  /* 0x0000000b000b7c02 */ /* 0x000fea0008000f00 */
[----:B-----5:R4:W5:Y:S02]  /*5a30*/  @P0 LDG.E R82, desc[UR46][R10.64] ;  /* 0x0000002e0a520981 */ /* 0x020964000c1e1900 */
[----:B--2-4-:R-:W-:Y:S07]  /*5a40*/  @!P0 IMAD.U32 R82, RZ, RZ, UR8 ;  /* 0x00000008ff528e24 */ /* 0x014fee000f8e00ff */
.L_x_119:
[----:B-----5:R-:W-:Y:S01]  /*5a50*/  @!P2 ISETP.EQ.AND P0, PT, R82, RZ, PT ;  /* 0x000000ff5200a20c */ /* 0x020fe20003f02270 */
[----:B------:R-:W-:Y:S01]  /*5a60*/  @!UPT UIADD3 URZ, UPT, UPT, URZ, URZ, URZ ;  /* 0x000000fffffff290 */ /* 0x000fe2000fffe0ff */
[----:B------:R-:W-:Y:S11]  /*5a70*/  @!P2 BRA `(.L_x_120) ;  /* 0x000000000014a947 */ /* 0x000ff60003800000 */
[----:B------:R-:W-:Y:S02]  /*5a80*/  LOP3.LUT P2, RZ, R153, 0xff, RZ, 0xc0, !PT ;  /* 0x000000ff99ff7812 */ /* 0x000fe4000784c0ff */
[----:B------:R-:W-:Y:S04]  /*5a90*/  PLOP3.LUT P0, PT, PT, PT, UP0, 0x80, 0x8 ;  /* 0x000000000008781c */ /* 0x000fe80003f0f008 */
[----:B------:R-:W-:Y:S07]  /*5aa0*/  PLOP3.LUT P0, PT, P0, PT, PT, 0x8, 0x80 ;  /* 0x000000000080781c */ /* 0x000fee000070e170 */
[----:B------:R-:W-:Y:S11]  /*5ab0*/  @P2 ISETP.EQ.AND P0, PT, R82, RZ, PT ;  /* 0x000000ff5200220c */ /* 0x000ff60003f02270 */
[----:B------:R-:W-:Y:S02]  /*5ac0*/  @!UPT UIADD3 URZ, UPT, UPT, URZ, URZ, URZ ;  /* 0x000000fffffff290 */ /* 0x000fe4000fffe0ff */
.L_x_120:
[----:B------:R-:W4:Y:S01]  /*5ad0*/  SYNCS.PHASECHK.TRANS64.TRYWAIT P2, [UR6+0x210], R12 ;  /* 0x0002100cff0075a7 */ /* 0x000f220008041106 */
[----:B------:R-:W-:Y:S04]  /*5ae0*/  ELECT P4, URZ, PT ;  /* 0x0000000000ff782f */ /* 0x000fe80003880000 */
[----:B------:R-:W-:Y:S11]  /*5af0*/  PLOP3.LUT P4, PT, P0, P4, PT, 0xf2, 0x2f ;  /* 0x00000000002f781c */ /* 0x000ff60000789e72 */
[----:B------:R-:W-:Y:S02]  /*5b00*/  @!UPT UIADD3 URZ, UPT, UPT, URZ, URZ, URZ ;  /* 0x000000fffffff290 */ /* 0x000fe4000fffe0ff */
[----:B-1----:R-:W-:Y:S05]  /*5b10*/  @!P4 IADD3 R21, P0, PT, R32, 0x580, RZ ;  /* 0x000005802015c810 */ /* 0x002fea0007f1e0ff */
[----:B------:R-:W-:Y:S01]  /*5b20*/  @!P4 IMAD.X R20, RZ, RZ, R33, P0 ;  /* 0x000000ffff14c224 */ /* 0x000fe200000e0621 */
[----:B----4-:R-:W-:Y:S07]  /*5b30*/  @!P2 BRA `(.L_x_121) ;  /* 0x000000540020a947 */ /* 0x010fee0003800000 */
.L_x_241:
[----:B------:R-:W4:Y:S01]  /*5b40*/  LDC.64 R14, c[0x0][0xb10] ;  /* 0x0002c400ff0e7b82 */ /* 0x000f220000000a00 */
[----:B------:R-:W-:Y:S01]  /*5b50*/  @!P4 R2UR UR8, R20 ;  /* 0x000000001408c2ca */ /* 0x000fe200000e0000 */
[----:B------:R-:W-:Y:S01]  /*5b60*/  VOTEU.ALL UP1, P4 ;  /* 0x0000000000ff7886 */ /* 0x000fe20002020000 */
[----:B------:R-:W-:Y:S01]  /*5b70*/  @!P4 R2UR UR9, R21 ;  /* 0x000000001509c2ca */ /* 0x000fe200000e0000 */
[----:B------:R-:W-:Y:S01]  /*5b80*/  UMOV UR10, 0x0 ;  /* 0x00000000000a7882 */ /* 0x000fe20000000000 */
[----:B------:R-:W-:Y:S03]  /*5b90*/  UMOV UR11, 0x10000000 ;  /* 0x10000000000b7882 */ /* 0x000fe60000000000 */
[----:B------:R-:W5:Y:S01]  /*5ba0*/  LDC.64 R10, c[0x0][0xb18] ;  /* 0x0002c600ff0a7b82 */ /* 0x000f620000000a00 */
[----:B------:R-:W-:Y:S01]  /*5bb0*/  @!UP1 UIADD3 UR16, UPT, UPT, UR6, 0x400, URZ ;  /* 0x0000040006109890 */ /* 0x000fe2000fffe0ff */
[----:B------:R-:W-:Y:S01]  /*5bc0*/  @P3 SHF.R.U32.HI R28, RZ, 0x10, R25 ;  /* 0x00000010ff1c3819 */ /* 0x000fe20000011619 */
[----:B------:R-:W-:Y:S01]  /*5bd0*/  VOTEU.ALL UP1, P4 ;  /* 0x0000000000ff7886 */ /* 0x000fe20002020000 */
[----:B------:R-:W-:Y:S01]  /*5be0*/  UMOV UR20, UR36 ;  /* 0x0000002400147c82 */ /* 0x000fe20008000000 */
[----:B------:R-:W-:Y:S03]  /*5bf0*/  VIADD R30, R30, 0x1 ;  /* 0x000000011e1e7836 */ /* 0x000fe60000000000 */
[----:B--2---:R-:W2:Y:S01]  /*5c00*/  @!P1 LDC R0, c[0x0][0xb20] ;  /* 0x0002c800ff009b82 */ /* 0x004ea20000000800 */
[----:B------:R-:W-:Y:S01]  /*5c10*/  IMAD.U32 R21, RZ, RZ, UR8 ;  /* 0x00000008ff157e24 */ /* 0x000fe2000f8e00ff */
[----:B------:R-:W-:Y:S06]  /*5c20*/  UPRMT UR8, UR37, 0x654, UR17 ;  /* 0x0000065425087896 */ /* 0x000fec0008000011 */
[----:B-1----:R-:W1:Y:S01]  /*5c30*/  @!P1 LDC R3, c[0x0][0xb0c] ;  /* 0x0002c300ff039b82 */ /* 0x002e620000000800 */
[----:B------:R-:W-:Y:S01]  /*5c40*/  IMAD.U32 R20, RZ, RZ, UR9 ;  /* 0x00000009ff147e24 */ /* 0x000fe2000f8e00ff */
[----:B------:R-:W-:Y:S04]  /*5c50*/  @!P4 R2UR UR15, R21 ;  /* 0x00000000150fc2ca */ /* 0x000fe800000e0000 */
[----:B------:R-:W-:Y:S01]  /*5c60*/  @!P4 R2UR UR14, R20 ;  /* 0x00000000140ec2ca */ /* 0x000fe200000e0000 */
[----:B------:R-:W-:Y:S11]  /*5c70*/  @!P4 IMAD.MOV.U32 R20, RZ, RZ, 0x2000 ;  /* 0x00002000ff14c424 */ /* 0x000ff600078e00ff */
[----:B------:R-:W-:Y:S01]  /*5c80*/  @!UPT UIADD3 URZ, UPT, UPT, URZ, URZ, URZ ;  /* 0x000000fffffff290 */ /* 0x000fe2000fffe0ff */
[----:B------:R1:W-:Y:S01]  /*5c90*/  @!UP1 UTMALDG.3D [UR16], [UR14], desc[UR10] ;  /* 0x00000a100e0095b4 */ /* 0x0003e20008011000 */
[----:B------:R1:W-:Y:S02]  /*5ca0*/  @!P4 SYNCS.ARRIVE.TRANS64.RED.A0TR RZ, [UR6+0x200], R20 ;  /* 0x00020014ffffc9a7 */ /* 0x0003e40008300406 */
[----:B-1----:R-:W-:Y:S01]  /*5cb0*/  @!P1 ISETP.NE.AND P2, PT, R3, 0x1, PT ;  /* 0x000000010300980c */ /* 0x002fe20003f45270 */
[C---:B----4-:R-:W-:Y:S01]  /*5cc0*/  @!P1 IMAD.HI.U32 R14, R13.reuse, R14, RZ ;  /* 0x0000000e0d0e9227 */ /* 0x050fe200078e00ff */
[----:B-----5:R-:W-:Y:S03]  /*5cd0*/  @!P1 ISETP.NE.AND P0, PT, R10, 0x1, PT ;  /* 0x000000010a00980c */ /* 0x020fe60003f05270 */
[C---:B------:R-:W-:Y:S01]  /*5ce0*/  @!P1 IMAD.HI.U32 R11, R8.reuse, R11, RZ ;  /* 0x0000000b080b9227 */ /* 0x040fe200078e00ff */
[----:B------:R-:W-:Y:S04]  /*5cf0*/  @!P1 SHF.R.U32.HI R14, RZ, R15, R14 ;  /* 0x0000000fff0e9219 */ /* 0x000fe8000001160e */
[----:B--2---:R-:W-:Y:S01]  /*5d00*/  @!P1 SHF.R.U32.HI R9, RZ, R0, R11 ;  /* 0x00000000ff099219 */ /* 0x004fe2000001160b */
[----:B------:R-:W-:Y:S01]  /*5d10*/  SYNCS.ARRIVE.TRANS64.RED.A1T0 RZ, [UR8], RZ ;  /* 0x000000ffffff79a7 */ /* 0x000fe20008100408 */
[----:B------:R-:W-:Y:S02]  /*5d20*/  @!P1 SEL R14, R13, R14, !P2 ;  /* 0x0000000e0d0e9207 */ /* 0x000fe40005000000 */
[----:B------:R-:W-:Y:S01]  /*5d30*/  @!P1 SEL R9, R8, R9, !P0 ;  /* 0x0000000908099207 */ /* 0x000fe20004000000 */
[----:B------:R-:W1:Y:S04]  /*5d40*/  SYNCS.PHASECHK.TRANS64.TRYWAIT P5, [UR6+0x218], R12 ;  /* 0x0002180cff0075a7 */ /* 0x000e6800080a1106 */
[----:B------:R-:W-:Y:S02]  /*5d50*/  @!P1 IMAD.IADD R0, R9, 0x1, -R14 ;  /* 0x0000000109009824 */ /* 0x000fe400078e0a0e */
[----:B------:R-:W-:Y:S02]  /*5d60*/  @!P1 IMAD.IADD R9, R14, 0x1, -R9 ;  /* 0x000000010e099824 */ /* 0x000fe400078e0a09 */
[----:B------:R-:W-:Y:S02]  /*5d70*/  @!P1 IMAD R13, R0, R3, R13 ;  /* 0x00000003000d9224 */ /* 0x000fe400078e020d */
[----:B------:R-:W-:Y:S01]  /*5d80*/  @!P1 IMAD R8, R9, R10, R8 ;  /* 0x0000000a09089224 */ /* 0x000fe200078e0208 */
[----:B-1----:R-:W-:Y:S06]  /*5d90*/  @!P5 BRA `(.L_x_122) ;  /* 0x0000005000a0d947 */ /* 0x002fec0003800000 */
.L_x_243:
[----:B-1----:R-:W-:Y:S01]  /*5da0*/  @!P4 IADD3 R3, P0, PT, R32, 0x580, RZ ;  /* 0x000005802003c810 */ /* 0x002fe20007f1e0ff */
[----:B------:R-:W-:Y:S01]  /*5db0*/  VOTEU.ALL UP1, P4 ;  /* 0x0000000000ff7886 */ /* 0x000fe20002020000 */
[----:B------:R-:W-:Y:S01]  /*5dc0*/  UMOV UR20, 0x0 ;  /* 0x0000000000147882 */ /* 0x000fe20000000000 */
[----:B------:R-:W-:Y:S01]  /*5dd0*/  UMOV UR21, 0x10000000 ;  /* 0x1000000000157882 */ /* 0x000fe20000000000 */
[----:B------:R-:W-:Y:S01]  /*5de0*/  @!P4 R2UR UR9, R3 ;  /* 0x000000000309c2ca */ /* 0x000fe200000e0000 */
[----:B------:R-:W-:Y:S01]  /*5df0*/  @!P4 IMAD.X R0, RZ, RZ, R33, P0 ;  /* 0x000000ffff00c224 */ /* 0x000fe200000e0621 */
[----:B------:R-:W-:Y:S01]  /*5e00*/  @!UP1 UIADD3 UR10, UPT, UPT, UR18, 0x40, URZ ;  /* 0x00000040120a9890 */ /* 0x000fe2000fffe0ff */
[----:B------:R-:W-:Y:S01]  /*5e10*/  ISETP.NE.AND P0, PT, R30, 0x2, PT ;  /* 0x000000021e00780c */ /* 0x000fe20003f05270 */
[----:B------:R-:W-:Y:S01]  /*5e20*/  UMOV UR11, UR19 ;  /* 0x00000013000b7c82 */ /* 0x000fe20008000000 */
[----:B------:R-:W-:Y:S01]  /*5e30*/  UMOV UR12, UR36 ;  /* 0x00000024000c7c82 */ /* 0x000fe20008000000 */
[----:B------:R-:W-:Y:S01]  /*5e40*/  @!P4 R2UR UR8, R0 ;  /* 0x000000000008c2ca */ /* 0x000fe200000e0000 */
[----:B------:R-:W-:Y:S01]  /*5e50*/  IMAD.IADD R20, R8, 0x1, R152 ;  /* 0x0000000108147824 */ /* 0x000fe200078e0298 */
[----:B------:R-:W-:Y:S01]  /*5e60*/  @P3 R2UR UR36, R28 ;  /* 0x000000001c2432ca */ /* 0x000fe200000e0000 */
[----:B------:R-:W-:Y:S01]  /*5e70*/  IMAD.IADD R21, R13, 0x1, R154 ;  /* 0x000000010d157824 */ /* 0x000fe200078e029a */
[----:B------:R-:W-:Y:S02]  /*5e80*/  SEL R0, RZ, 0x1, P0 ;  /* 0x00000001ff007807 */ /* 0x000fe40000000000 */
[----:B------:R-:W-:Y:S01]  /*5e90*/  LOP3.LUT R31, R31, 0x1, RZ, 0x3c, !PT ;  /* 0x000000011f1f7812 */ /* 0x000fe200078e3cff */
[----:B------:R-:W-:Y:S01]  /*5ea0*/  IMAD.U32 R10, RZ, RZ, UR9 ;  /* 0x00000009ff0a7e24 */ /* 0x000fe2000f8e00ff */
[----:B------:R-:W-:Y:S01]  /*5eb0*/  @!UP1 UIADD3 UR9, UPT, UPT, UR6, 0x208, URZ ;  /* 0x0000020806099890 */ /* 0x000fe2000fffe0ff */
[----:B------:R-:W-:Y:S02]  /*5ec0*/  LOP3.LUT R29, R29, R0, RZ, 0x3c, !PT ;  /* 0x000000001d1d7212 */ /* 0x000fe400078e3cff */
[----:B------:R-:W-:Y:S02]  /*5ed0*/  SEL R30, R30, RZ, P0 ;  /* 0x000000ff1e1e7207 */ /* 0x000fe40000000000 */
[----:B------:R-:W-:Y:S01]  /*5ee0*/  IMAD.U32 R11, RZ, RZ, UR8 ;  /* 0x00000008ff0b7e24 */ /* 0x000fe2000f8e00ff */
[----:B------:R-:W-:Y:S01]  /*5ef0*/  @!P4 R2UR UR14, R10 ;  /* 0x000000000a0ec2ca */ /* 0x000fe200000e0000 */
[----:B------:R-:W-:Y:S01]  /*5f00*/  @!UP1 UIADD3 UR8, UPT, UPT, UR6, 0x2400, URZ ;  /* 0x0000240006089890 */ /* 0x000fe2000fffe0ff */
[----:B------:R-:W-:Y:S02]  /*5f10*/  VOTEU.ALL UP1, P4 ;  /* 0x0000000000ff7886 */ /* 0x000fe40002020000 */
[----:B------:R-:W-:Y:S11]  /*5f20*/  @!P4 R2UR UR15, R11 ;  /* 0x000000000b0fc2ca */ /* 0x000ff600000e0000 */
[----:B------:R-:W-:Y:S02]  /*5f30*/  @!UPT UIADD3 URZ, UPT, UPT, URZ, URZ, URZ ;  /* 0x000000fffffff290 */ /* 0x000fe4000fffe0ff */
[----:B------:R2:W-:Y:S01]  /*5f40*/  @!UP1 UTMALDG.3D [UR8], [UR14], desc[UR20] ;  /* 0x000014080e0095b4 */ /* 0x0005e20008011000 */
[----:B------:R2:W-:Y:S01]  /*5f50*/  @!P4 SYNCS.ARRIVE.TRANS64.RED.A0TR RZ, [UR6+0x208], R23 ;  /* 0x00020817ffffc9a7 */ /* 0x0005e20008300406 */
[----:B------:R-:W-:Y:S01]  /*5f60*/  UPLOP3.LUT UP1, UPT, UPT, UPT, UPT, 0x80, 0x8 ;  /* 0x000000000008789c */ /* 0x000fe20003f2f070 */
[----:B------:R-:W-:Y:S01]  /*5f70*/  SYNCS.ARRIVE.TRANS64.RED.A1T0 RZ, [UR13], RZ ;  /* 0x000000ffffff79a7 */ /* 0x000fe2000810040d */
[----:B------:R-:W-:Y:S09]  /*5f80*/  @P3 BRA `(.L_x_123) ;  /* 0xfffffff400503947 */ /* 0x000ff2000383ffff */
[----:B------:R-:W-:-:S04]  /*5f90*/  SHF.L.U32 R3, R31, 0x1f, RZ ;  /* 0x0000001f1f037819 */ /* 0x000fc800000006ff */
[----:B------:R-:W1:Y:S02]  /*5fa0*/  SYNCS.PHASECHK.TRANS64.TRYWAIT P0, [UR6+0x210], R3 ;  /* 0x00021003ff0075a7 */ /* 0x000e640008001106 */
[----:B-1----:R-:W-:Y:S05]  /*5fb0*/  @!P0 BRA `(.L_x_124) ;  /* 0x0000005000308947 */ /* 0x002fea0003800000 */
.L_x_245:
[----:B-1----:R-:W-:-:S07]  /*5fc0*/  MOV R0, UR6 ;  /* 0x0000000600007c02 */ /* 0x002fce0008000f00 */
.L_x_125:
[----:B-1----:R-:W-:-:S04]  /*5fd0*/  SHF.L.U32 R3, R31, 0x1f, RZ ;  /* 0x0000001f1f037819 */ /* 0x002fc800000006ff */
[----:B------:R1:W4:Y:S03]  /*5fe0*/  SYNCS.PHASECHK.TRANS64.TRYWAIT P0, [R0+URZ+0x218], R3 ;  /* 0x00021803000075a7 */ /* 0x00032600080011ff */
[----:B----4-:R-:W-:Y:S05]  /*5ff0*/  @!P0 NANOSLEEP.SYNCS 0x989680 ;  /* 0x009896800000895d */ /* 0x010fea0003900000 */
[----:B------:R-:W4:Y:S02]  /*6000*/  @!P0 SYNCS.PHASECHK.TRANS64 P0, [R0+URZ+0x218], R3 ;  /* 0x00021803000085a7 */ /* 0x000f2400080010ff */
[----:B--2-4-:R-:W-:Y:S05]  /*6010*/  @P0 EXIT ;  /* 0x000000000000094d */ /* 0x014fea0003800000 */
[----:B------:R-:W-:Y:S05]  /*6020*/  BRA `(.L_x_125) ;  /* 0xfffffffc00e87947 */ /* 0x000fea000383ffff */
.L_x_114:
[----:B------:R-:W-:-:S06]  /*6030*/  UISETP.GE.AND UP1, UPT, UR10, 0x4, UPT ;  /* 0x000000040a00788c */ /* 0x000fcc000bf26270 */
[----:B------:R-:W-:-:S13]  /*6040*/  PLOP3.LUT P0, PT, PT, PT, UP1, 0x80, 0x8 ;  /* 0x000000000008781c */ /* 0x000fda0003f0f018 */
[----:B------:R-:W-:Y:S05]  /*6050*/  @!P0 EXIT ;  /* 0x000000000000894d */ /* 0x000fea0003800000 */
[----:B------:R-:W-:Y:S01]  /*6060*/  BAR.SYNC.DEFER_BLOCKING 0x6, 0xa0 ;  /* 0x0182800000007b1d */ /* 0x000fe20000010000 */
[C---:B------:R-:W-:Y:S01]  /*6070*/  IMAD.U32 R79, R169.reuse, 0x10000, RZ ;  /* 0x00010000a94f7824 */ /* 0x040fe200078e00ff */
[C---:B------:R-:W-:Y:S01]  /*6080*/  R2P PR, R169.reuse, 0x6 ;  /* 0x00000006a9007804 */ /* 0x040fe20000000000 */
[----:B------:R-:W-:Y:S01]  /*6090*/  IMAD.SHL.U32 R2, R169, 0x40, RZ ;  /* 0x00000040a9027824 */ /* 0x000fe200078e00ff */
[----:B------:R-:W-:Y:S01]  /*60a0*/  CS2R R162, SRZ ;  /* 0x0000000000a27805 */ /* 0x000fe2000001ff00 */
[----:B------:R-:W-:Y:S01]  /*60b0*/  IMAD.MOV.U32 R166, RZ, RZ, 0x20 ;  /* 0x00000020ffa67424 */ /* 0x000fe200078e00ff */
[----:B------:R-:W-:Y:S02]  /*60c0*/  UMOV UR49, 0x400 ;  /* 0x0000040000317882 */ /* 0x000fe40000000000 */
[----:B------:R-:W1:Y:S01]  /*60d0*/  LDC R159, c[0x0][0x370] ;  /* 0x0000dc00ff9f7b82 */ /* 0x000e620000000800 */
[----:B------:R-:W-:Y:S01]  /*60e0*/  ULEA UR49, UR37, UR49, 0x18 ;  /* 0x0000003125317291 */ /* 0x000fe2000f8ec0ff */
[----:B------:R-:W-:Y:S01]  /*60f0*/  LOP3.LUT R79, R79, 0x600000, RZ, 0xc0, !PT ;  /* 0x006000004f4f7812 */ /* 0x000fe200078ec0ff */
[----:B------:R-:W-:Y:S01]  /*6100*/  IMAD.SHL.U32 R155, R169, 0x8, RZ ;  /* 0x00000008a99b7824 */ /* 0x000fe200078e00ff */
[----:B------:R-:W-:Y:S01]  /*6110*/  LOP3.LUT R4, R2, 0x180, RZ, 0xc0, !PT ;  /* 0x0000018002047812 */ /* 0x000fe200078ec0ff */
[----:B------:R-:W-:Y:S01]  /*6120*/  IMAD.MOV.U32 R167, RZ, RZ, 0x10 ;  /* 0x00000010ffa77424 */ /* 0x000fe200078e00ff */
[----:B------:R-:W-:Y:S01]  /*6130*/  SEL R166, R166, 0xffffffe0, !P2 ;  /* 0xffffffe0a6a67807 */ /* 0x000fe20005000000 */
[----:B------:R-:W-:Y:S01]  /*6140*/  UIADD3 UR4, UPT, UPT, UR49, 0x4400, URZ ;  /* 0x0000440031047890 */ /* 0x000fe2000fffe0ff */
[----:B------:R-:W2:Y:S01]  /*6150*/  LDC R74, c[0x0][0xb0c] ;  /* 0x0002c300ff4a7b82 */ /* 0x000ea20000000800 */
[----:B------:R-:W-:Y:S01]  /*6160*/  LOP3.LUT R155, R4, 0x30, R155, 0xf8, !PT ;  /* 0x00000030049b7812 */ /* 0x000fe200078ef89b */
[----:B------:R-:W-:Y:S01]  /*6170*/  IMAD.MOV.U32 R76, RZ, RZ, RZ ;  /* 0x000000ffff4c7224 */ /* 0x000fe200078e00ff */
[----:B------:R-:W-:Y:S01]  /*6180*/  SEL R167, R167, 0xfffffff0, !P1 ;  /* 0xfffffff0a7a77807 */ /* 0x000fe20004800000 */
[----:B------:R-:W-:Y:S01]  /*6190*/  IMAD.MOV.U32 R164, RZ, RZ, RZ ;  /* 0x000000ffffa47224 */ /* 0x000fe200078e00ff */
[----:B------:R-:W-:Y:S01]  /*61a0*/  LOP3.LUT R155, R155, 0x1e40, R2, 0xf8, !PT ;  /* 0x00001e409b9b7812 */ /* 0x000fe200078ef802 */
[----:B------:R-:W-:Y:S01]  /*61b0*/  IMAD.MOV.U32 R172, RZ, RZ, RZ ;  /* 0x000000ffffac7224 */ /* 0x000fe200078e00ff */
[----:B------:R-:W-:Y:S01]  /*61c0*/  LOP3.LUT R169, R169, 0x60, RZ, 0xc0, !PT ;  /* 0x00000060a9a97812 */ /* 0x000fe200078ec0ff */
[----:B------:R-:W3:Y:S01]  /*61d0*/  LDC R157, c[0x0][0xb20] ;  /* 0x0002c800ff9d7b82 */ /* 0x000ee20000000800 */
[----:B------:R-:W4:Y:S01]  /*61e0*/  LDS R0, [UR49+0x2e0] ;  /* 0x0002e031ff007984 */ /* 0x000f220008000800 */
[----:B------:R-:W-:Y:S01]  /*61f0*/  IMAD.MOV.U32 R161, RZ, RZ, RZ ;  /* 0x000000ffffa17224 */ /* 0x000fe200078e00ff */
[----:B------:R-:W1:Y:S01]  /*6200*/  LDCU.64 UR52, c[0x0][0x348] ;  /* 0x00006900ff3477ac */ /* 0x000e620008000a00 */
[----:B------:R-:W-:Y:S01]  /*6210*/  IMAD.U32 R168, RZ, RZ, UR4 ;  /* 0x00000004ffa87e24 */ /* 0x000fe2000f8e00ff */
[----:B------:R-:W1:Y:S03]  /*6220*/  LDCU.64 UR38, c[0x0][0x888] ;  /* 0x00011100ff2677ac */ /* 0x000e660008000a00 */
[----:B------:R-:W1:Y:S01]  /*6230*/  LDC R73, c[0x0][0xb30] ;  /* 0x0002cc00ff497b82 */ /* 0x000e620000000800 */
[----:B------:R-:W1:Y:S01]  /*6240*/  LDCU.64 UR44, c[0x0][0x890] ;  /* 0x00011200ff2c77ac */ /* 0x000e620008000a00 */
[----:B------:R-:W-:-:S06]  /*6250*/  UIADD3 UR48, UPT, UPT, UR49, 0x400, URZ ;  /* 0x0000040031307890 */ /* 0x000fcc000fffe0ff */
[----:B------:R-:W1:Y:S08]  /*6260*/  LDC.64 R150, c[0x0][0xb10] ;  /* 0x0002c400ff967b82 */ /* 0x000e700000000a00 */
[----:B------:R-:W1:Y:S08]  /*6270*/  LDC.64 R70, c[0x0][0xb18] ;  /* 0x0002c600ff467b82 */ /* 0x000e700000000a00 */
[----:B------:R-:W1:Y:S08]  /*6280*/  LDC.64 R68, c[0x0][0xb28] ;  /* 0x0002ca00ff447b82 */ /* 0x000e700000000a00 */
[----:B------:R-:W1:Y:S01]  /*6290*/  LDC.64 R148, c[0x0][0x8b0] ;  /* 0x00022c00ff947b82 */ /* 0x000e620000000a00 */
[----:B----4-:R-:W-:Y:S01]  /*62a0*/  IMAD.IADD R79, R0, 0x1, R79 ;  /* 0x00000001004f7824 */ /* 0x010fe200078e024f */
[----:B------:R-:W-:-:S04]  /*62b0*/  SHF.R.S32.HI R0, RZ, 0x4, R166 ;  /* 0x00000004ff007819 */ /* 0x000fc800000114a6 */
[----:B------:R-:W-:Y:S02]  /*62c0*/  LEA.HI.SX32 R165, R167, R0, 0x1c ;  /* 0x00000000a7a57211 */ /* 0x000fe400078fe2ff */
[----:B------:R-:W4:Y:S08]  /*62d0*/  LDC.64 R146, c[0x0][0x8a8] ;  /* 0x00022a00ff927b82 */ /* 0x000f300000000a00 */
[----:B--23--:R-:W1:Y:S02]  /*62e0*/  LDC R158, c[0x0][0x374] ;  /* 0x0000dd00ff9e7b82 */ /* 0x00ce640000000800 */
.L_x_151:
[C---:B------:R-:W-:Y:S02]  /*62f0*/  LEA R0, R172.reuse, UR49, 0x3 ;  /* 0x00000031ac007c11 */ /* 0x040fe4000f8e18ff */
[----:B------:R-:W-:Y:S02]  /*6300*/  SHF.L.U32 R3, R163, 0x1f, RZ ;  /* 0x0000001fa3037819 */ /* 0x000fe400000006ff */
[----:B-1----:R-:W-:Y:S02]  /*6310*/  LEA R16, R172, UR49, 0x4 ;  /* 0x00000031ac107c11 */ /* 0x002fe4000f8e20ff */
[----:B------:R-:W2:Y:S02]  /*6320*/  SYNCS.PHASECHK.TRANS64.TRYWAIT P0, [R0+URZ+0x230], R3 ;  /* 0x00023003000075a7 */ /* 0x000ea400080011ff */
[----:B--2---:R-:W-:Y:S05]  /*6330*/  @!P0 BRA `(.L_x_126) ;  /* 0x0000004c00688947 */ /* 0x004fea0003800000 */
.L_x_246:
[----:B------:R-:W3:Y:S01]  /*6340*/  LDC.64 R12, c[0x0][0xb10] ;  /* 0x0002c400ff0c7b82 */ /* 0x000ee20000000a00 */
[----:B------:R-:W4:Y:S01]  /*6350*/  LDS.128 R16, [R16+0x2c0] ;  /* 0x0002c00010107984 */ /* 0x000f220000000c00 */
[----:B-1----:R-:W-:Y:S01]  /*6360*/  ISETP.NE.AND P1, PT, R73, 0x1, PT ;  /* 0x000000014900780c */ /* 0x002fe20003f25270 */
[----:B--2---:R-:W-:Y:S01]  /*6370*/  VIADD R0, R0, 0x240 ;  /* 0x0000024000007836 */ /* 0x004fe20000000000 */
[----:B------:R-:W-:Y:S04]  /*6380*/  ISETP.GE.AND P0, PT, R72, 0x1, PT ;  /* 0x000000014800780c */ /* 0x000fe80003f06270 */
[----:B------:R-:W1:Y:S01]  /*6390*/  LDC.64 R10, c[0x0][0xb18] ;  /* 0x0002c600ff0a7b82 */ /* 0x000e620000000a00 */
[----:B------:R-:W-:Y:S01]  /*63a0*/  PRMT R0, RZ, 0x654, R0 ;  /* 0x00000654ff007816 */ /* 0x000fe20000000000 */
[----:B------:R-:W-:Y:S01]  /*63b0*/  @!PT LDS RZ, [RZ] ;  /* 0x00000000fffff984 */ /* 0x000fe20000000800 */
[----:B------:R-:W-:Y:S01]  /*63c0*/  @!PT LDS RZ, [RZ] ;  /* 0x00000000fffff984 */ /* 0x000fe20000000800 */
[----:B------:R-:W-:Y:S01]  /*63d0*/  @!PT LDS RZ, [RZ] ;  /* 0x00000000fffff984 */ /* 0x000fe20000000800 */
[----:B------:R-:W-:Y:S01]  /*63e0*/  @!PT LDS RZ, [RZ] ;  /* 0x00000000fffff984 */ /* 0x000fe20000000800 */
[----:B------:R2:W-:Y:S06]  /*63f0*/  MEMBAR.ALL.CTA ;  /* 0x0000000000007992 */ /* 0x0005ec0000008000 */
[----:B--2---:R-:W2:Y:S01]  /*6400*/  FENCE.VIEW.ASYNC.S ;  /* 0x00000000000073c6 */ /* 0x004ea20000000000 */
[----:B------:R-:W1:Y:S08]  /*6410*/  @!P1 LDC R14, c[0x0][0xb20] ;  /* 0x0002c800ff0e9b82 */ /* 0x000e700000000800 */
[----:B------:R-:W1:Y:S01]  /*6420*/  @!P1 LDC R9, c[0x0][0xb0c] ;  /* 0x0002c300ff099b82 */ /* 0x000e620000000800 */
[----:B--2---:R2:W-:Y:S01]  /*6430*/  SYNCS.ARRIVE.TRANS64.RED.A1T0 RZ, [R0+URZ], RZ ;  /* 0x000000ff00ff79a7 */ /* 0x0045e200081004ff */
[----:B----4-:R-:W-:Y:S04]  /*6440*/  LOP3.LUT P4, RZ, R18, 0x1, RZ, 0xc0, !PT ;  /* 0x0000000112ff7812 */ /* 0x010fe8000788c0ff */
[----:B------:R-:W-:Y:S09]  /*6450*/  P2R R170, PR, RZ, 0x10 ;  /* 0x00000010ffaa7803 */ /* 0x000ff20000000000 */
[----:B------:R-:W-:Y:S02]  /*6460*/  @P4 MOV R77, R16 ;  /* 0x00000010004d4202 */ /* 0x000fe40000000f00 */
[----:B------:R-:W-:Y:S01]  /*6470*/  @P4 LOP3.LUT R75, R17, 0xffff, RZ, 0xc0, !PT ;  /* 0x0000ffff114b4812 */ /* 0x000fe200078ec0ff */
[----:B--23--:R-:W-:Y:S06]  /*6480*/  @!P0 BRA `(.L_x_127) ;  /* 0x0000000000a48947 */ /* 0x00cfec0003800000 */
[----:B------:R-:W-:Y:S01]  /*6490*/  IMAD.HI.U32 R24, R158, R71, RZ ;  /* 0x000000479e187227 */ /* 0x000fe200078e00ff */
[----:B------:R-:W-:Y:S02]  /*64a0*/  ISETP.NE.AND P0, PT, R70, 0x1, PT ;  /* 0x000000014600780c */ /* 0x000fe40003f05270 */
[----:B------:R-:W-:Y:S01]  /*64b0*/  ISETP.NE.AND P2, PT, R72, 0x1, PT ;  /* 0x000000014800780c */ /* 0x000fe20003f45270 */
[-C--:B------:R-:W-:Y:S01]  /*64c0*/  IMAD.HI.U32 R22, R159, R150.reuse, RZ ;  /* 0x000000969f167227 */ /* 0x080fe200078e00ff */
[----:B------:R-:W-:Y:S02]  /*64d0*/  SHF.R.U32.HI R23, RZ, R157, R24 ;  /* 0x0000009dff177219 */ /* 0x000fe40000011618 */
[----:B------:R-:W-:Y:S01]  /*64e0*/  ISETP.NE.AND P3, PT, R74, 0x1, PT ;  /* 0x000000014a00780c */ /* 0x000fe20003f65270 */
[----:B------:R-:W-:Y:S01]  /*64f0*/  IMAD.HI.U32 R28, R75, R71, RZ ;  /* 0x000000474b1c7227 */ /* 0x000fe200078e00ff */
[----:B------:R-:W-:Y:S02]  /*6500*/  SHF.R.U32.HI R22, RZ, R151, R22 ;  /* 0x00000097ff167219 */ /* 0x000fe40000011616 */
[----:B------:R-:W-:Y:S01]  /*6510*/  SEL R3, R158, R23, !P0 ;  /* 0x000000179e037207 */ /* 0x000fe20004000000 */
[----:B------:R-:W-:Y:S01]  /*6520*/  IMAD.HI.U32 R26, R77, R150, RZ ;  /* 0x000000964d1a7227 */ /* 0x000fe200078e00ff */
[----:B------:R-:W-:Y:S03]  /*6530*/  SEL R7, R159, R22, !P3 ;  /* 0x000000169f077207 */ /* 0x000fe60005800000 */
[-C--:B------:R-:W-:Y:S01]  /*6540*/  IMAD.HI.U32 R22, R3, R68.reuse, RZ ;  /* 0x0000004403167227 */ /* 0x080fe200078e00ff */
[----:B------:R-:W-:Y:S03]  /*6550*/  SHF.R.U32.HI R26, RZ, R151, R26 ;  /* 0x00000097ff1a7219 */ /* 0x000fe6000001161a */
[----:B------:R-:W-:Y:S01]  /*6560*/  IMAD.HI.U32 R24, R7, R68, RZ ;  /* 0x0000004407187227 */ /* 0x000fe200078e00ff */
[----:B------:R-:W-:Y:S02]  /*6570*/  @P2 SHF.R.U32.HI R3, RZ, R69, R22 ;  /* 0x00000045ff032219 */ /* 0x000fe40000011616 */
[----:B------:R-:W-:Y:S02]  /*6580*/  SHF.R.U32.HI R22, RZ, R157, R28 ;  /* 0x0000009dff167219 */ /* 0x000fe4000001161c */
[----:B------:R-:W-:Y:S01]  /*6590*/  @P2 SHF.R.U32.HI R7, RZ, R69, R24 ;  /* 0x00000045ff072219 */ /* 0x000fe20000011618 */
[C---:B------:R-:W-:Y:S01]  /*65a0*/  IMAD R2, R72.reuse, R3, RZ ;  /* 0x0000000348027224 */ /* 0x040fe200078e02ff */
[----:B------:R-:W-:Y:S02]  /*65b0*/  SEL R5, R75, R22, !P0 ;  /* 0x000000164b057207 */ /* 0x000fe40004000000 */
[----:B------:R-:W-:Y:S01]  /*65c0*/  SEL R3, R77, R26, !P3 ;  /* 0x0000001a4d037207 */ /* 0x000fe20005800000 */
[----:B------:R-:W-:Y:S01]  /*65d0*/  IMAD R4, R72, R7, RZ ;  /* 0x0000000748047224 */ /* 0x000fe200078e02ff */
[C---:B------:R-:W-:Y:S01]  /*65e0*/  ISETP.GE.AND P0, PT, R5.reuse, R2, PT ;  /* 0x000000020500720c */ /* 0x040fe20003f06270 */
[----:B------:R-:W-:Y:S03]  /*65f0*/  IMAD.HI.U32 R6, R5, R68, RZ ;  /* 0x0000004405067227 */ /* 0x000fe600078e00ff */
[----:B------:R-:W-:Y:S01]  /*6600*/  ISETP.GE.OR P0, PT, R3, R4, P0 ;  /* 0x000000040300720c */ /* 0x000fe20000706670 */
[----:B------:R-:W-:Y:S01]  /*6610*/  IMAD.MOV R4, RZ, RZ, -R3 ;  /* 0x000000ffff047224 */ /* 0x000fe200078e0a03 */
[-C--:B------:R-:W-:Y:S03]  /*6620*/  SHF.R.U32.HI R6, RZ, R69.reuse, R6 ;  /* 0x00000045ff067219 */ /* 0x080fe60000011606 */
[----:B------:R-:W-:Y:S01]  /*6630*/  IMAD R77, R74, R4, R77 ;  /* 0x000000044a4d7224 */ /* 0x000fe200078e024d */
[----:B------:R-:W-:Y:S05]  /*6640*/  SEL R15, R5, R6, !P2 ;  /* 0x00000006050f7207 */ /* 0x000fea0005000000 */
[----:B------:R-:W-:Y:S02]  /*6650*/  IMAD.MOV R6, RZ, RZ, -R15 ;  /* 0x000000ffff067224 */ /* 0x000fe400078e0a0f */
[C---:B------:R-:W-:Y:S04]  /*6660*/  @!P0 IMAD.HI.U32 R2, R3.reuse, R68, RZ ;  /* 0x0000004403028227 */ /* 0x040fe800078e00ff */
[----:B------:R-:W-:Y:S01]  /*6670*/  IMAD R6, R72, R6, R5 ;  /* 0x0000000648067224 */ /* 0x000fe200078e0205 */
[----:B------:R-:W-:Y:S04]  /*6680*/  @!P0 SHF.R.U32.HI R2, RZ, R69, R2 ;  /* 0x00000045ff028219 */ /* 0x000fe80000011602 */
[----:B------:R-:W-:Y:S02]  /*6690*/  @!P0 SEL R0, R3, R2, !P2 ;  /* 0x0000000203008207 */ /* 0x000fe40005000000 */
[----:B------:R-:W-:Y:S02]  /*66a0*/  IADD3 R2, PT, PT, -R5, RZ, RZ ;  /* 0x000000ff05027210 */ /* 0x000fe40007ffe1ff */
[----:B------:R-:W-:Y:S01]  /*66b0*/  @!P0 IADD3 R8, PT, PT, R15, -R0, RZ ;  /* 0x800000000f088210 */ /* 0x000fe20007ffe0ff */
[----:B------:R-:W-:Y:S02]  /*66c0*/  @!P0 IMAD R0, R7, R6, R0 ;  /* 0x0000000607008224 */ /* 0x000fe400078e0200 */
[----:B------:R-:W-:Y:S02]  /*66d0*/  IMAD R75, R70, R2, R75 ;  /* 0x00000002464b7224 */ /* 0x000fe400078e024b */
[----:B------:R-:W-:Y:S02]  /*66e0*/  @!P0 IMAD R5, R8, R72, R3 ;  /* 0x0000004808058224 */ /* 0x000fe400078e0203 */
[----:B------:R-:W-:Y:S04]  /*66f0*/  @!P0 IMAD.MOV.U32 R3, RZ, RZ, R0 ;  /* 0x000000ffff038224 */ /* 0x000fe800078e0000 */
[----:B------:R-:W-:Y:S02]  /*6700*/  IMAD R77, R3, R74, R77 ;  /* 0x0000004a034d7224 */ /* 0x000fe400078e024d */
[----:B------:R-:W-:Y:S07]  /*6710*/  IMAD R75, R5, R70, R75 ;  /* 0x00000046054b7224 */ /* 0x000fee00078e024b */
.L_x_127:
[----:B-1----:R-:W-:Y:S01]  /*6720*/  @!P1 ISETP.NE.AND P0, PT, R10, 0x1, PT ;  /* 0x000000010a00980c */ /* 0x002fe20003f05270 */
[----:B------:R-:W-:Y:S01]  /*6730*/  @!P1 IMAD.HI.U32 R0, R77, R12, RZ ;  /* 0x0000000c4d009227 */ /* 0x000fe200078e00ff */
[----:B------:R-:W-:Y:S01]  /*6740*/  @!P1 ISETP.NE.AND P2, PT, R9, 0x1, PT ;  /* 0x000000010900980c */ /* 0x000fe20003f45270 */
[----:B------:R-:W-:Y:S01]  /*6750*/  ULOP3.LUT UP0, URZ, UR48, 0x1b0, URZ, 0xc0, !UPT ;  /* 0x000001b030ff7892 */ /* 0x000fe2000f80c0ff */
[----:B------:R-:W-:Y:S01]  /*6760*/  R2UR UR42, R21 ;  /* 0x00000000152a72ca */ /* 0x000fe200000e0000 */
[----:B------:R-:W-:Y:S01]  /*6770*/  @!P1 IMAD.HI.U32 R3, R75, R11, RZ ;  /* 0x0000000b4b039227 */ /* 0x000fe200078e00ff */
[----:B------:R-:W-:Y:S02]  /*6780*/  @!P1 SHF.R.U32.HI R0, RZ, R13, R0 ;  /* 0x0000000dff009219 */ /* 0x000fe40000011600 */
[----:B------:R-:W-:Y:S01]  /*6790*/  R2UR UR41, R20 ;  /* 0x00000000142972ca */ /* 0x000fe200000e0000 */
[----:B------:R-:W-:Y:S01]  /*67a0*/  VIADD R172, R172, 0x1 ;  /* 0x00000001acac7836 */ /* 0x000fe20000000000 */
[----:B------:R-:W-:Y:S02]  /*67b0*/  @!P1 SHF.R.U32.HI R2, RZ, R14, R3 ;  /* 0x0000000eff029219 */ /* 0x000fe40000011603 */
[----:B------:R-:W-:Y:S02]  /*67c0*/  @!P1 SEL R3, R77, R0, !P2 ;  /* 0x000000004d039207 */ /* 0x000fe40005000000 */
[----:B------:R-:W-:Y:S02]  /*67d0*/  @!P1 SEL R2, R75, R2, !P0 ;  /* 0x000000024b029207 */ /* 0x000fe40004000000 */
[----:B------:R-:W-:Y:S01]  /*67e0*/  @P4 SHF.R.U32.HI R160, RZ, 0x10, R17 ;  /* 0x00000010ffa04819 */ /* 0x000fe20000011611 */
[----:B------:R-:W-:Y:S02]  /*67f0*/  USHF.L.U32 UR42, UR42, 0x7, URZ ;  /* 0x000000072a2a7899 */ /* 0x000fe400080006ff */
[----:B------:R-:W-:Y:S02]  /*6800*/  @!P1 IMAD.IADD R0, R2, 0x1, -R3 ;  /* 0x0000000102009824 */ /* 0x000fe400078e0a03 */
[----:B------:R-:W-:Y:S01]  /*6810*/  @!P1 IMAD.IADD R2, R3, 0x1, -R2 ;  /* 0x0000000103029824 */ /* 0x000fe200078e0a02 */
[----:B------:R-:W-:Y:S01]  /*6820*/  USHF.L.U32 UR41, UR41, 0x7, URZ ;  /* 0x0000000729297899 */ /* 0x000fe200080006ff */
[----:B------:R-:W-:Y:S02]  /*6830*/  @!P1 IMAD R77, R0, R9, R77 ;  /* 0x00000009004d9224 */ /* 0x000fe400078e024d */
[----:B------:R-:W-:Y:S01]  /*6840*/  @!P1 IMAD R75, R2, R10, R75 ;  /* 0x0000000a024b9224 */ /* 0x000fe200078e024b */
[----:B------:R-:W-:Y:S08]  /*6850*/  BRA.U !UP0, `(.L_x_128) ;  /* 0x0000000108407547 */ /* 0x000ff0000b800000 */
[----:B------:R-:W1:Y:S01]  /*6860*/  LDCU.64 UR8, c[0x4][0x80] ;  /* 0x01001000ff0877ac */ /* 0x000e620008000a00 */
[----:B------:R-:W-:Y:S01]  /*6870*/  MOV R3, 0x0 ;  /* 0x0000000000037802 */ /* 0x000fe20000000f00 */
[----:B------:R-:W-:Y:S02]  /*6880*/  HFMA2 R12, -RZ, RZ, 0, 5.9604644775390625e-08 ;  /* 0x00000001ff0c7431 */ /* 0x000fe400000001ff */
[----:B------:R-:W-:Y:S02]  /*6890*/  IMAD.MOV.U32 R8, RZ, RZ, 0x70 ;  /* 0x00000070ff087424 */ /* 0x000fe400078e00ff */
[----:B------:R-:W-:Y:S01]  /*68a0*/  IMAD.MOV.U32 R13, RZ, RZ, RZ ;  /* 0x000000ffff0d7224 */ /* 0x000fe200078e00ff */
[----:B------:R-:W2:Y:S01]  /*68b0*/  LDCU.64 UR6, c[0x4][0x88] ;  /* 0x01001100ff0677ac */ /* 0x000ea20008000a00 */
[----:B------:R-:W3:Y:S01]  /*68c0*/  LDC.64 R2, c[0x4][R3] ;  /* 0x0100000003027b82 */ /* 0x000ee20000000a00 */
[----:B------:R-:W4:Y:S01]  /*68d0*/  LDCU.64 UR4, c[0x4][0x8] ;  /* 0x01000100ff0477ac */ /* 0x000f220008000a00 */
[----:B-1----:R-:W-:Y:S01]  /*68e0*/  MOV R5, UR9 ;  /* 0x0000000900057c02 */ /* 0x002fe20008000f00 */
[----:B------:R-:W-:Y:S01]  /*68f0*/  IMAD.U32 R4, RZ, RZ, UR8 ;  /* 0x00000008ff047e24 */ /* 0x000fe2000f8e00ff */
[----:B--2---:R-:W-:Y:S01]  /*6900*/  MOV R7, UR7 ;  /* 0x0000000700077c02 */ /* 0x004fe20008000f00 */
[----:B------:R-:W-:Y:S01]  /*6910*/  IMAD.U32 R6, RZ, RZ, UR6 ;  /* 0x00000006ff067e24 */ /* 0x000fe2000f8e00ff */
[----:B----4-:R-:W-:Y:S01]  /*6920*/  MOV R11, UR5 ;  /* 0x00000005000b7c02 */ /* 0x010fe20008000f00 */
[----:B------:R-:W-:Y:S02]  /*6930*/  IMAD.U32 R10, RZ, RZ, UR4 ;  /* 0x00000004ff0a7e24 */ /* 0x000fe4000f8e00ff */
[----:B------:R-:W-:Y:S07]  /*6940*/  LEPC R20, `(.L_x_128) ;  /* 0x000000001014794e */ /* 0x000fee0000000000 */
[----:B---3-5:R-:W-:Y:S05]  /*6950*/  CALL.ABS.NOINC R2 ;  /* 0x0000000002007343 */ /* 0x028fea0003c00000 */
.L_x_128:
[----:B------:R-:W-:Y:S01]  /*6960*/  LOP3.LUT P0, RZ, R168, 0x1b0, RZ, 0xc0, !PT ;  /* 0x000001b0a8ff7812 */ /* 0x000fe2000780c0ff */
[----:B------:R-:W-:Y:S11]  /*6970*/  BSSY.RECONVERGENT B6, `(.L_x_129) ;  /* 0x0000013000067945 */ /* 0x000ff60003800200 */
[----:B------:R-:W-:Y:S01]  /*6980*/  @!UPT UIADD3 URZ, UPT, UPT, URZ, URZ, URZ ;  /* 0x000000fffffff290 */ /* 0x000fe2000fffe0ff */
[----:B------:R-:W-:Y:S05]  /*6990*/  @!P0 BRA `(.L_x_130) ;  /* 0x0000000000408947 */ /* 0x000fea0003800000 */
        /* <DEDUP_REMOVED lines=16> */
.L_x_130:
[----:B------:R-:W-:Y:S05]  /*6aa0*/  BSYNC.RECONVERGENT B6 ;  /* 0x0000000000067941 */ /* 0x000fea0003800200 */
.L_x_129:
[----:B------:R-:W-:Y:S01]  /*6ab0*/  ISETP.NE.U32.AND P4, PT, R148, RZ, PT ;  /* 0x000000ff9400720c */ /* 0x000fe20003f85070 */
[----:B------:R-:W-:Y:S01]  /*6ac0*/  UISETP.NE.AND UP2, UPT, UR50, URZ, UPT ;  /* 0x000000ff3200728c */ /* 0x000fe2000bf45270 */
[----:B------:R-:W-:Y:S01]  /*6ad0*/  ISETP.NE.U32.AND P2, PT, RZ, UR38, PT ;  /* 0x00000026ff007c0c */ /* 0x000fe2000bf45070 */
[----:B------:R-:W-:Y:S01]  /*6ae0*/  UISETP.NE.U32.AND UP1, UPT, UR44, URZ, UPT ;  /* 0x000000ff2c00728c */ /* 0x000fe2000bf25070 */
[----:B------:R-:W-:Y:S01]  /*6af0*/  ISETP.NE.AND.EX P4, PT, R149, RZ, PT, P4 ;  /* 0x000000ff9500720c */ /* 0x000fe20003f85340 */
[----:B------:R-:W-:Y:S01]  /*6b00*/  UPLOP3.LUT UP0, UPT, UPT, UPT, UPT, 0x40, 0x4 ;  /* 0x000000000004789c */ /* 0x000fe20003f0e870 */
[----:B------:R-:W-:Y:S01]  /*6b10*/  ISETP.NE.AND.EX P2, PT, RZ, UR39, PT, P2 ;  /* 0x00000027ff007c0c */ /* 0x000fe2000bf45320 */
[----:B------:R-:W-:Y:S01]  /*6b20*/  UISETP.NE.AND.EX UP1, UPT, UR45, URZ, UPT, UP1 ;  /* 0x000000ff2d00728c */ /* 0x000fe2000bf25310 */
[----:B------:R-:W-:Y:S04]  /*6b30*/  PLOP3.LUT P1, PT, PT, PT, UP2, 0x80, 0x8 ;  /* 0x000000000008781c */ /* 0x000fe80003f2f028 */
[----:B------:R-:W-:Y:S06]  /*6b40*/  @UP2 UPLOP3.LUT UP0, UPT, UPT, UPT, UP1, 0x80, 0x8 ;  /* 0x000000000008289c */ /* 0x000fec0003f0f010 */
[----:B------:R-:W-:Y:S01]  /*6b50*/  PLOP3.LUT P0, PT, PT, PT, UP0, 0x80, 0x8 ;  /* 0x000000000008781c */ /* 0x000fe20003f0f008 */
[----:B------:R-:W-:Y:S01]  /*6b60*/  @!UPT UIADD3 URZ, UPT, UPT, URZ, URZ, URZ ;  /* 0x000000fffffff290 */ /* 0x000fe2000fffe0ff */
[----:B------:R-:W-:Y:S11]  /*6b70*/  BRA.U !UP1, `(.L_x_131) ;  /* 0x0000000109387547 */ /* 0x000ff6000b800000 */
[----:B------:R-:W-:Y:S01]  /*6b80*/  UISETP.NE.U32.AND UP0, UPT, UR38, URZ, UPT ;  /* 0x000000ff2600728c */ /* 0x000fe2000bf05070 */
[----:B------:R-:W-:Y:S02]  /*6b90*/  HFMA2 R0, -RZ, RZ, 0, 5.9604644775390625e-08 ;  /* 0x00000001ff007431 */ /* 0x000fe400000001ff */
[----:B------:R-:W-:Y:S01]  /*6ba0*/  IMAD.MOV.U32 R153, RZ, RZ, 0x1 ;  /* 0x00000001ff997424 */ /* 0x000fe200078e00ff */
[----:B------:R-:W-:Y:S06]  /*6bb0*/  UISETP.NE.AND.EX UP0, UPT, UR39, URZ, UPT, UP0 ;  /* 0x000000ff2700728c */ /* 0x000fec000bf05300 */
[----:B------:R-:W-:Y:S05]  /*6bc0*/  PLOP3.LUT P3, PT, PT, PT, UP0, 0x80, 0x8 ;  /* 0x000000000008781c */ /* 0x000fea0003f6f008 */
[----:B------:R-:W1:Y:S01]  /*6bd0*/  @UP0 LDCU.64 UR6, c[0x0][0x888] ;  /* 0x00011100ff0607ac */ /* 0x000e620008000a00 */
[----:B------:R-:W-:Y:S07]  /*6be0*/  @UP0 UIMAD UR4, UR36, UR44, URZ ;  /* 0x0000002c240402a4 */ /* 0x000fee000f8e02ff */
[----:B------:R-:W-:Y:S01]  /*6bf0*/  @!P3 PRMT R153, R0, 0x7610, R153 ;  /* 0x000076100099b816 */ /* 0x000fe20000000099 */
[----:B-1----:R-:W-:Y:S03]  /*6c00*/  @UP0 UIMAD.WIDE UR6, UR4, 0x4, UR6 ;  /* 0x00000004040608a5 */ /* 0x002fe6000f8e0206 */
[----:B------:R-:W1:Y:S03]  /*6c10*/  @!UP0 LDCU UR4, c[0x0][0x880] ;  /* 0x00011000ff0487ac */ /* 0x000e660008000800 */
[----:B------:R-:W-:Y:S01]  /*6c20*/  IMAD.U32 R2, RZ, RZ, UR6 ;  /* 0x00000006ff027e24 */ /* 0x000fe2000f8e00ff */
[----:B------:R-:W-:Y:S05]  /*6c30*/  MOV R3, UR7 ;  /* 0x0000000700037c02 */ /* 0x000fea0008000f00 */
[----:B-----5:R2:W5:Y:S02]  /*6c40*/  @P3 LDG.E R82, desc[UR46][R2.64] ;  /* 0x0000002e02523981 */ /* 0x020564000c1e1900 */
[----:B-12---:R-:W-:Y:S02]  /*6c50*/  @!P3 IMAD.U32 R82, RZ, RZ, UR4 ;  /* 0x00000004ff52be24 */ /* 0x006fe4000f8e00ff */
.L_x_131:
[----:B------:R-:W-:Y:S05]  /*6c60*/  @!P4 BRA `(.L_x_132) ;  /* 0x000000000020c947 */ /* 0x000fea0003800000 */
[----:B------:R-:W-:Y:S04]  /*6c70*/  ISETP.NE.U32.AND P3, PT, R146, RZ, PT ;  /* 0x000000ff9200720c */ /* 0x000fe80003f65070 */
[----:B------:R-:W-:Y:S11]  /*6c80*/  ISETP.NE.AND.EX P3, PT, R147, RZ, PT, P3 ;  /* 0x000000ff9300720c */ /* 0x000ff60003f65330 */
[----:B------:R-:W-:Y:S02]  /*6c90*/  @!UPT UIADD3 URZ, UPT, UPT, URZ, URZ, URZ ;  /* 0x000000fffffff290 */ /* 0x000fe4000fffe0ff */
[----:B------:R-:W1:Y:S01]  /*6ca0*/  @P3 LDC.64 R2, c[0x0][0x8a8] ;  /* 0x00022a00ff023b82 */ /* 0x000e620000000a00 */
[----:B------:R-:W-:Y:S04]  /*6cb0*/  @P3 IMAD R0, R148, UR36, RZ ;  /* 0x0000002494003c24 */ /* 0x000fe8000f8e02ff */
[----:B-1----:R-:W-:Y:S05]  /*6cc0*/  @P3 IMAD.WIDE R2, R0, 0x4, R2 ;  /* 0x0000000400023825 */ /* 0x002fea00078e0202 */
[----:B-----5:R1:W5:Y:S02]  /*6cd0*/  @P3 LDG.E R78, desc[UR46][R2.64] ;  /* 0x0000002e024e3981 */ /* 0x020364000c1e1900 */
[----:B-1----:R-:W2:Y:S02]  /*6ce0*/  @!P3 LDC R78, c[0x0][0x8a0] ;  /* 0x00022800ff4ebb82 */ /* 0x002ea40000000800 */
.L_x_132:
[----:B-----5:R-:W-:Y:S01]  /*6cf0*/  ISETP.NE.AND P4, PT, R82, RZ, PT ;  /* 0x000000ff5200720c */ /* 0x020fe20003f85270 */
[----:B------:R-:W-:Y:S01]  /*6d00*/  BSSY B1, `(.L_x_133) ;  /* 0x0000048000017945 */ /* 0x000fe20003800000 */
[----:B------:R-:W-:Y:S01]  /*6d10*/  SEL R5, RZ, 0xffffffff, P2 ;  /* 0xffffffffff057807 */ /* 0x000fe20001000000 */
[----:B------:R-:W-:Y:S01]  /*6d20*/  IMAD.MOV.U32 R116, RZ, RZ, 0x1 ;  /* 0x00000001ff747424 */ /* 0x000fe200078e00ff */
[----:B------:R-:W-:Y:S01]  /*6d30*/  LOP3.LUT P3, RZ, R153, 0xff, RZ, 0xc0, !PT ;  /* 0x000000ff99ff7812 */ /* 0x000fe2000786c0ff */
[----:B------:R-:W-:Y:S01]  /*6d40*/  IMAD R80, R76, 0x80, R79 ;  /* 0x000000804c507824 */ /* 0x000fe200078e024f */
[----:B------:R-:W-:Y:S02]  /*6d50*/  @P1 SEL R0, RZ, 0xffffffff, P4 ;  /* 0xffffffffff001807 */ /* 0x000fe40002000000 */
[----:B------:R-:W-:Y:S02]  /*6d60*/  CS2R R110, SRZ ;  /* 0x00000000006e7805 */ /* 0x000fe4000001ff00 */
[----:B------:R-:W-:Y:S02]  /*6d70*/  LEA R3, R162, UR49, 0x3 ;  /* 0x00000031a2037c11 */ /* 0x000fe4000f8e18ff */
[----:B------:R-:W-:Y:S02]  /*6d80*/  CS2R R108, SRZ ;  /* 0x00000000006c7805 */ /* 0x000fe4000001ff00 */
[----:B------:R-:W-:Y:S02]  /*6d90*/  @P0 SEL R0, R5, R0, !P3 ;  /* 0x0000000005000207 */ /* 0x000fe40005800000 */
[----:B------:R-:W-:Y:S02]  /*6da0*/  CS2R R106, SRZ ;  /* 0x00000000006a7805 */ /* 0x000fe4000001ff00 */
[----:B------:R-:W-:Y:S02]  /*6db0*/  LEA R171, R76, UR49, 0x3 ;  /* 0x000000314cab7c11 */ /* 0x000fe4000f8e18ff */
[----:B------:R-:W-:Y:S02]  /*6dc0*/  CS2R R104, SRZ ;  /* 0x0000000000687805 */ /* 0x000fe4000001ff00 */
[----:B------:R-:W-:Y:S02]  /*6dd0*/  @P1 LOP3.LUT R0, R0, 0x1, RZ, 0xc0, !PT ;  /* 0x0000000100001812 */ /* 0x000fe400078ec0ff */
[----:B------:R-:W-:Y:S02]  /*6de0*/  CS2R R98, SRZ ;  /* 0x0000000000627805 */ /* 0x000fe4000001ff00 */
[----:B------:R-:W-:Y:S02]  /*6df0*/  SHF.L.U32 R2, R164, 0x1f, RZ ;  /* 0x0000001fa4027819 */ /* 0x000fe400000006ff */
[----:B------:R-:W-:Y:S02]  /*6e00*/  CS2R R96, SRZ ;  /* 0x0000000000607805 */ /* 0x000fe4000001ff00 */
[----:B------:R-:W-:Y:S02]  /*6e10*/  ISETP.NE.U32.OR P6, PT, R0, 0x1, !P1 ;  /* 0x000000010000780c */ /* 0x000fe40004fc5470 */
[----:B------:R-:W-:Y:S02]  /*6e20*/  CS2R R90, SRZ ;  /* 0x00000000005a7805 */ /* 0x000fe4000001ff00 */
[----:B------:R-:W-:Y:S02]  /*6e30*/  PLOP3.LUT P2, PT, PT, PT, UP1, 0x80, 0x8 ;  /* 0x000000000008781c */ /* 0x000fe40003f4f018 */
[----:B------:R-:W-:Y:S02]  /*6e40*/  CS2R R88, SRZ ;  /* 0x0000000000587805 */ /* 0x000fe4000001ff00 */
[----:B------:R-:W-:Y:S02]  /*6e50*/  SEL R0, RZ, 0xffffffff, P4 ;  /* 0xffffffffff007807 */ /* 0x000fe40002000000 */
[----:B------:R-:W-:Y:S03]  /*6e60*/  P2R R92, PR, RZ, 0x40 ;  /* 0x00000040ff5c7803 */ /* 0x000fe60000000000 */
[----:B------:R-:W-:Y:S04]  /*6e70*/  @P6 SHF.L.U32 R4, R161, 0x1f, RZ ;  /* 0x0000001fa1046819 */ /* 0x000fe800000006ff */
[----:B------:R-:W-:Y:S01]  /*6e80*/  @P2 SEL R0, R5, R0, !P3 ;  /* 0x0000000005002207 */ /* 0x000fe20005800000 */
[----:B------:R-:W1:Y:S03]  /*6e90*/  @P6 SYNCS.PHASECHK.TRANS64.TRYWAIT P1, [R3+URZ+0x200], R4 ;  /* 0x00020004030065a7 */ /* 0x000e6600080211ff */
[----:B------:R-:W-:Y:S04]  /*6ea0*/  LOP3.LUT R0, R0, 0x1, RZ, 0xc0, !PT ;  /* 0x0000000100007812 */ /* 0x000fe800078ec0ff */
[----:B------:R-:W-:Y:S04]  /*6eb0*/  ISETP.NE.U32.AND P5, PT, R0, 0x1, PT ;  /* 0x000000010000780c */ /* 0x000fe80003fa5070 */
[----:B------:R-:W-:Y:S01]  /*6ec0*/  P2R R117, PR, RZ, 0x20 ;  /* 0x00000020ff757803 */ /* 0x000fe20000000000 */
[----:B------:R3:W4:Y:S01]  /*6ed0*/  SYNCS.PHASECHK.TRANS64.TRYWAIT P0, [R171+URZ+0x250], R2 ;  /* 0x00025002ab0075a7 */ /* 0x00072200080011ff */
[----:B-1----:R-:W-:Y:S01]  /*6ee0*/  @P6 SEL R116, RZ, 0x1, !P1 ;  /* 0x00000001ff746807 */ /* 0x002fe20004800000 */
[----:B---3--:R-:W-:Y:S06]  /*6ef0*/  @!P6 BRA `(.L_x_134) ;  /* 0x0000000000a0e947 */ /* 0x008fec0003800000 */
[----:B------:R-:W-:Y:S01]  /*6f00*/  @P5 IMAD R7, R162, 0x2000, R155 ;  /* 0x00002000a2075824 */ /* 0x000fe200078e029b */
[----:B------:R-:W-:Y:S01]  /*6f10*/  ISETP.NE.AND P1, PT, R116, RZ, PT ;  /* 0x000000ff7400720c */ /* 0x000fe20003f25270 */
[----:B------:R-:W-:Y:S01]  /*6f20*/  BSSY B0, `(.L_x_135) ;  /* 0x0000011000007945 */ /* 0x000fe20003800000 */
[----:B------:R-:W-:Y:S01]  /*6f30*/  CS2R R90, SRZ ;  /* 0x00000000005a7805 */ /* 0x000fe2000001ff00 */
[----:B------:R-:W-:Y:S01]  /*6f40*/  @P5 VIADD R4, R7, UR49 ;  /* 0x0000003107045c36 */ /* 0x000fe20008000000 */
[----:B------:R-:W-:Y:S02]  /*6f50*/  CS2R R88, SRZ ;  /* 0x0000000000587805 */ /* 0x000fe4000001ff00 */
[----:B------:R-:W-:Y:S02]  /*6f60*/  CS2R R98, SRZ ;  /* 0x0000000000627805 */ /* 0x000fe4000001ff00 */
[----:B------:R-:W-:Y:S01]  /*6f70*/  CS2R R96, SRZ ;  /* 0x0000000000607805 */ /* 0x000fe2000001ff00 */
[--C-:B------:R-:W-:Y:S01]  /*6f80*/  @P5 IMAD.IADD R6, R167, 0x1, R4.reuse ;  /* 0x00000001a7065824 */ /* 0x100fe200078e0204 */
[----:B------:R-:W-:Y:S01]  /*6f90*/  CS2R R106, SRZ ;  /* 0x00000000006a7805 */ /* 0x000fe2000001ff00 */
[--C-:B------:R-:W-:Y:S01]  /*6fa0*/  @P5 IMAD.IADD R5, R166, 0x1, R4.reuse ;  /* 0x00000001a6055824 */ /* 0x100fe200078e0204 */
[----:B------:R-:W-:Y:S01]  /*6fb0*/  CS2R R104, SRZ ;  /* 0x0000000000687805 */ /* 0x000fe2000001ff00 */
[----:B------:R-:W-:Y:S01]  /*6fc0*/  @P5 IMAD R4, R165, 0x10, R4 ;  /* 0x00000010a5045824 */ /* 0x000fe200078e0204 */
[----:B------:R-:W-:Y:S02]  /*6fd0*/  CS2R R110, SRZ ;  /* 0x00000000006e7805 */ /* 0x000fe4000001ff00 */
[----:B------:R-:W-:Y:S01]  /*6fe0*/  CS2R R108, SRZ ;  /* 0x00000000006c7805 */ /* 0x000fe2000001ff00 */
[----:B------:R-:W-:Y:S06]  /*6ff0*/  @P1 BRA `(.L_x_136) ;  /* 0x00000000000c1947 */ /* 0x000fec0003800000 */
[----:B------:R-:W-:Y:S04]  /*7000*/  SHF.L.U32 R0, R161, 0x1f, RZ ;  /* 0x0000001fa1007819 */ /* 0x000fe800000006ff */
[----:B------:R-:W1:Y:S02]  /*7010*/  SYNCS.PHASECHK.TRANS64.TRYWAIT P1, [R3+URZ+0x200], R0 ;  /* 0x00020000030075a7 */ /* 0x000e6400080211ff */
[----:B-1----:R-:W-:Y:S05]  /*7020*/  @!P1 BRA `(.L_x_137) ;  /* 0x0000004000409947 */ /* 0x002fea0003800000 */
.L_x_136:
[----:B------:R-:W-:Y:S05]  /*7030*/  BSYNC B0 ;  /* 0x0000000000007941 */ /* 0x000fea0003800000 */
.L_x_135:
[----:B------:R-:W-:Y:S01]  /*7040*/  ISETP.NE.AND P1, PT, R117, RZ, PT ;  /* 0x000000ff7500720c */ /* 0x000fe20003f25270 */
[----:B-1----:R-:W-:Y:S02]  /*7050*/  VIADD R3, R3, 0x210 ;  /* 0x0000021003037836 */ /* 0x002fe40000000000 */
[----:B------:R-:W-:Y:S02]  /*7060*/  IMAD.U32 R0, RZ, RZ, UR37 ;  /* 0x00000025ff007e24 */ /* 0x000fe4000f8e00ff */
[----:B------:R-:W-:Y:S03]  /*7070*/  VIADD R162, R162, 0x1 ;  /* 0x00000001a2a27836 */ /* 0x000fe60000000000 */
[----:B------:R-:W-:Y:S05]  /*7080*/  PRMT R0, R0, 0x654, R3 ;  /* 0x0000065400007816 */ /* 0x000fea0000000003 */
[----:B------:R1:W3:Y:S04]  /*7090*/  @P1 LDS.128 R88, [R7+UR49+0x400] ;  /* 0x0004003107581984 */ /* 0x0002e80008000c00 */
[----:B------:R1:W1:Y:S04]  /*70a0*/  @P1 LDS.128 R96, [R6+0x400] ;  /* 0x0004000006601984 */ /* 0x0002680000000c00 */
[----:B------:R1:W1:Y:S04]  /*70b0*/  @P1 LDS.128 R104, [R5+0x400] ;  /* 0x0004000005681984 */ /* 0x0002680000000c00 */
[----:B------:R1:W1:Y:S01]  /*70c0*/  @P1 LDS.128 R108, [R4+0x400] ;  /* 0x00040000046c1984 */ /* 0x0002620000000c00 */
[C---:B------:R-:W-:Y:S01]  /*70d0*/  ISETP.NE.AND P1, PT, R162.reuse, 0x2, PT ;  /* 0x00000002a200780c */ /* 0x040fe20003f25270 */
[----:B------:R-:W-:Y:S01]  /*70e0*/  @!PT LDS RZ, [RZ] ;  /* 0x00000000fffff984 */ /* 0x000fe20000000800 */
[----:B------:R-:W-:Y:S01]  /*70f0*/  @!PT LDS RZ, [RZ] ;  /* 0x00000000fffff984 */ /* 0x000fe20000000800 */
[----:B------:R-:W-:Y:S01]  /*7100*/  @!PT LDS RZ, [RZ] ;  /* 0x00000000fffff984 */ /* 0x000fe20000000800 */
[----:B------:R-:W-:Y:S01]  /*7110*/  @!PT LDS RZ, [RZ] ;  /* 0x00000000fffff984 */ /* 0x000fe20000000800 */
[----:B------:R5:W-:Y:S06]  /*7120*/  MEMBAR.ALL.CTA ;  /* 0x0000000000007992 */ /* 0x000bec0000008000 */
[----:B-----5:R-:W5:Y:S01]  /*7130*/  FENCE.VIEW.ASYNC.S ;  /* 0x00000000000073c6 */ /* 0x020f620000000000 */
[----:B------:R-:W-:Y:S01]  /*7140*/  SEL R162, R162, RZ, P1 ;  /* 0x000000ffa2a27207 */ /* 0x000fe20000800000 */
[----:B-----5:R5:W-:Y:S02]  /*7150*/  SYNCS.ARRIVE.TRANS64.RED.A1T0 RZ, [R0+URZ], RZ ;  /* 0x000000ff00ff79a7 */ /* 0x020be400081004ff */
[----:B-----5:R-:W-:Y:S04]  /*7160*/  SEL R0, RZ, 0x1, P1 ;  /* 0x00000001ff007807 */ /* 0x020fe80000800000 */
[----:B---3--:R-:W-:Y:S02]  /*7170*/  LOP3.LUT R161, R161, R0, RZ, 0x3c, !PT ;  /* 0x00000000a1a17212 */ /* 0x008fe400078e3cff */
.L_x_134:
[----:B------:R-:W-:Y:S05]  /*7180*/  BSYNC B1 ;  /* 0x0000000000017941 */ /* 0x000fea0003800000 */
.L_x_133:
[----:B------:R-:W-:Y:S04]  /*7190*/  SHF.R.U32.HI R3, RZ, 0x15, R80 ;  /* 0x00000015ff037819 */ /* 0x000fe80000011650 */
[----:B------:R-:W-:Y:S01]  /*71a0*/  LOP3.LUT P1, RZ, R3, 0x3, R156, 0x48, !PT ;  /* 0x0000000303ff7812 */ /* 0x000fe2000782489c */
[----:B------:R-:W-:Y:S01]  /*71b0*/  @!UPT UIADD3 URZ, UPT, UPT, URZ, URZ, URZ ;  /* 0x000000fffffff290 */ /* 0x000fe2000fffe0ff */
[----:B----4-:R-:W-:Y:S11]  /*71c0*/  @P0 BRA `(.L_x_138) ;  /* 0x0000000000080947 */ /* 0x010ff60003800000 */
[----:B------:R-:W3:Y:S02]  /*71d0*/  SYNCS.PHASECHK.TRANS64.TRYWAIT P0, [R171+URZ+0x250], R2 ;  /* 0x00025002ab0075a7 */ /* 0x000ee400080011ff */
[----:B---3--:R-:W-:Y:S05]  /*71e0*/  @!P0 BRA `(.L_x_139) ;  /* 0x0000003c00e48947 */ /* 0x008fea0003800000 */
.L_x_138:
[----:B------:R-:W-:Y:S05]  /*71f0*/  @!P1 BRA `(.L_x_140) ;  /* 0x0000000000409947 */ /* 0x000fea0003800000 */
[----:B------:R-:W1:Y:S01]  /*7200*/  LDCU.64 UR8, c[0x4][0x70] ;  /* 0x01000e00ff0877ac */ /* 0x000e620008000a00 */
[----:B------:R-:W-:Y:S01]  /*7210*/  MOV R3, 0x0 ;  /* 0x0000000000037802 */ /* 0x000fe20000000f00 */
[----:B------:R-:W-:Y:S02]  /*7220*/  HFMA2 R12, -RZ, RZ, 0, 5.9604644775390625e-08 ;  /* 0x00000001ff0c7431 */ /* 0x000fe400000001ff */
[----:B------:R-:W-:Y:S02]  /*7230*/  IMAD.MOV.U32 R8, RZ, RZ, 0x192 ;  /* 0x00000192ff087424 */ /* 0x000fe400078e00ff */
[----:B------:R-:W-:Y:S01]  /*7240*/  IMAD.MOV.U32 R13, RZ, RZ, RZ ;  /* 0x000000ffff0d7224 */ /* 0x000fe200078e00ff */
[----:B------:R-:W4:Y:S01]  /*7250*/  LDCU.64 UR6, c[0x4][0x78] ;  /* 0x01000f00ff0677ac */ /* 0x000f220008000a00 */
[----:B---3--:R-:W3:Y:S01]  /*7260*/  LDC.64 R2, c[0x4][R3] ;  /* 0x0100000003027b82 */ /* 0x008ee20000000a00 */
[----:B------:R-:W5:Y:S01]  /*7270*/  LDCU.64 UR4, c[0x4][0x10] ;  /* 0x01000200ff0477ac */ /* 0x000f620008000a00 */
[----:B-1----:R-:W-:Y:S01]  /*7280*/  MOV R5, UR9 ;  /* 0x0000000900057c02 */ /* 0x002fe20008000f00 */
[----:B------:R-:W-:Y:S01]  /*7290*/  IMAD.U32 R4, RZ, RZ, UR8 ;  /* 0x00000008ff047e24 */ /* 0x000fe2000f8e00ff */
[----:B----4-:R-:W-:Y:S01]  /*72a0*/  MOV R7, UR7 ;  /* 0x0000000700077c02 */ /* 0x010fe20008000f00 */
[----:B------:R-:W-:Y:S01]  /*72b0*/  IMAD.U32 R6, RZ, RZ, UR6 ;  /* 0x00000006ff067e24 */ /* 0x000fe2000f8e00ff */
[----:B-----5:R-:W-:Y:S01]  /*72c0*/  MOV R11, UR5 ;  /* 0x00000005000b7c02 */ /* 0x020fe20008000f00 */
[----:B------:R-:W-:Y:S02]  /*72d0*/  IMAD.U32 R10, RZ, RZ, UR4 ;  /* 0x00000004ff0a7e24 */ /* 0x000fe4000f8e00ff */
[----:B------:R-:W-:Y:S07]  /*72e0*/  LEPC R20, `(.L_x_140) ;  /* 0x000000001014794e */ /* 0x000fee0000000000 */
[----:B--23--:R-:W-:Y:S05]  /*72f0*/  CALL.ABS.NOINC R2 ;  /* 0x0000000002007343 */ /* 0x00cfea0003c00000 */
.L_x_140:
[----:B------:R-:W-:Y:S01]  /*7300*/  SHF.L.U32 R83, R88, 0x10, RZ ;  /* 0x0000001058537819 */ /* 0x000fe200000006ff */
[----:B------:R-:W-:Y:S05]  /*7310*/  WARPSYNC.ALL ;  /* 0x0000000000007948 */ /* 0x000fea0003800000 */
[----:B------:R-:W-:Y:S01]  /*7320*/  R2UR UR4, R80 ;  /* 0x00000000500472ca */ /* 0x000fe200000e0000 */
[----:B------:R-:W-:Y:S01]  /*7330*/  BSSY.RECONVERGENT B0, `(.L_x_141) ;  /* 0x0000121000007945 */ /* 0x000fe20003800200 */
[----:B------:R-:W-:Y:S02]  /*7340*/  ISETP.NE.AND P6, PT, R92, RZ, PT ;  /* 0x000000ff5c00720c */ /* 0x000fe40003fc5270 */
[----:B------:R-:W-:Y:S02]  /*7350*/  IADD3 R119, PT, PT, R155, UR49, RZ ;  /* 0x000000319b777c10 */ /* 0x000fe4000fffe0ff */
[----:B------:R-:W-:Y:S02]  /*7360*/  SHF.L.U32 R118, R165, 0x4, RZ ;  /* 0x00000004a5767819 */ /* 0x000fe400000006ff */
[-C--:B------:R-:W-:Y:S02]  /*7370*/  IADD3 R175, PT, PT, R167, R119.reuse, RZ ;  /* 0x00000077a7af7210 */ /* 0x080fe40007ffe0ff */
[----:B------:R-:W-:Y:S02]  /*7380*/  IADD3 R174, PT, PT, R166, R119, RZ ;  /* 0x00000077a6ae7210 */ /* 0x000fe40007ffe0ff */
[----:B------:R-:W-:Y:S01]  /*7390*/  IADD3 R173, PT, PT, R119, R118, RZ ;  /* 0x0000007677ad7210 */ /* 0x000fe20007ffe0ff */
[----:B-1----:R-:W2:Y:S01]  /*73a0*/  LDTM.x64 R4, tmem[UR4] ;  /* 0x00000004000479ee */ /* 0x002ea20008340000 */
[C---:B------:R-:W-:Y:S02]  /*73b0*/  PRMT R81, R88.reuse, 0x8880, RZ ;  /* 0x0000888058517816 */ /* 0x040fe400000000ff */
[----:B------:R-:W-:Y:S02]  /*73c0*/  SHF.R.S32.HI R83, RZ, 0x18, R83 ;  /* 0x00000018ff537819 */ /* 0x000fe40000011453 */
[----:B------:R-:W-:Y:S02]  /*73d0*/  SHF.R.S32.HI R86, RZ, 0x18, R89 ;  /* 0x00000018ff567819 */ /* 0x000fe40000011459 */
[----:B------:R-:W-:Y:S02]  /*73e0*/  SHF.L.U32 R84, R88, 0x8, RZ ;  /* 0x0000000858547819 */ /* 0x000fe400000006ff */
[----:B------:R-:W-:Y:S02]  /*73f0*/  SHF.L.U32 R85, R89, 0x8, RZ ;  /* 0x0000000859557819 */ /* 0x000fe400000006ff */
[----:B------:R-:W-:Y:S02]  /*7400*/  SHF.R.S32.HI R84, RZ, 0x18, R84 ;  /* 0x00000018ff547819 */ /* 0x000fe40000011454 */
[----:B------:R-:W-:Y:S02]  /*7410*/  SHF.R.S32.HI R85, RZ, 0x18, R85 ;  /* 0x00000018ff557819 */ /* 0x000fe40000011455 */
[----:B------:R-:W-:Y:S02]  /*7420*/  SHF.L.U32 R87, R110, 0x8, RZ ;  /* 0x000000086e577819 */ /* 0x000fe400000006ff */
[----:B------:R-:W-:Y:S02]  /*7430*/  ISETP.NE.AND P0, PT, R169, RZ, PT ;  /* 0x000000ffa900720c */ /* 0x000fe40003f05270 */
[----:B------:R-:W-:Y:S02]  /*7440*/  SHF.R.S32.HI R87, RZ, 0x18, R87 ;  /* 0x00000018ff577819 */ /* 0x000fe40000011457 */
[----:B------:R-:W-:Y:S02]  /*7450*/  LEA R124, R162, UR49, 0x3 ;  /* 0x00000031a27c7c11 */ /* 0x000fe4000f8e18ff */
[----:B------:R-:W-:Y:S01]  /*7460*/  @P6 SHF.L.U32 R125, R161, 0x1f, RZ ;  /* 0x0000001fa17d6819 */ /* 0x000fe200000006ff */
[C---:B--2---:R-:W-:Y:S02]  /*7470*/  IMAD R0, R78.reuse, R4, RZ ;  /* 0x000000044e007224 */ /* 0x044fe400078e02ff */
[C---:B---3--:R-:W-:Y:S02]  /*7480*/  IMAD R2, R78.reuse, R5, RZ ;  /* 0x000000054e027224 */ /* 0x048fe400078e02ff */
[----:B------:R-:W-:Y:S02]  /*7490*/  IMAD R3, R78, R6, RZ ;  /* 0x000000064e037224 */ /* 0x000fe400078e02ff */
[-C--:B------:R-:W-:Y:S01]  /*74a0*/  IMAD R0, R81, R82.reuse, R0 ;  /* 0x0000005251007224 */ /* 0x080fe200078e0200 */
[----:B------:R-:W-:Y:S01]  /*74b0*/  SHF.R.S32.HI R81, RZ, 0x18, R88 ;  /* 0x00000018ff517819 */ /* 0x000fe20000011458 */
[-C--:B------:R-:W-:Y:S01]  /*74c0*/  IMAD R2, R83, R82.reuse, R2 ;  /* 0x0000005253027224 */ /* 0x080fe200078e0202 */
[C---:B------:R-:W-:Y:S01]  /*74d0*/  PRMT R83, R89.reuse, 0x8880, RZ ;  /* 0x0000888059537816 */ /* 0x040fe200000000ff */
[----:B------:R-:W-:Y:S01]  /*74e0*/  IMAD R3, R84, R82, R3 ;  /* 0x0000005254037224 */ /* 0x000fe200078e0203 */
[----:B------:R-:W-:Y:S01]  /*74f0*/  SHF.L.U32 R84, R89, 0x10, RZ ;  /* 0x0000001059547819 */ /* 0x000fe200000006ff */
[C---:B------:R-:W-:Y:S02]  /*7500*/  IMAD R7, R78.reuse, R7, RZ ;  /* 0x000000074e077224 */ /* 0x040fe400078e02ff */
[C---:B------:R-:W-:Y:S01]  /*7510*/  IMAD R4, R78.reuse, R8, RZ ;  /* 0x000000084e047224 */ /* 0x040fe200078e02ff */
[----:B------:R-:W-:Y:S01]  /*7520*/  SHF.R.S32.HI R84, RZ, 0x18, R84 ;  /* 0x00000018ff547819 */ /* 0x000fe20000011454 */
[----:B------:R-:W-:Y:S02]  /*7530*/  IMAD R5, R78, R9, RZ ;  /* 0x000000094e057224 */ /* 0x000fe400078e02ff */
[----:B------:R-:W-:Y:S01]  /*7540*/  IMAD R7, R81, R82, R7 ;  /* 0x0000005251077224 */ /* 0x000fe200078e0207 */
[----:B------:R-:W-:Y:S01]  /*7550*/  PRMT R81, R90, 0x8880, RZ ;  /* 0x000088805a517816 */ /* 0x000fe200000000ff */
[----:B------:R-:W-:Y:S02]  /*7560*/  IMAD R6, R78, R10, RZ ;  /* 0x0000000a4e067224 */ /* 0x000fe400078e02ff */
[-C--:B------:R-:W-:Y:S01]  /*7570*/  IMAD R4, R83, R82.reuse, R4 ;  /* 0x0000005253047224 */ /* 0x080fe200078e0204 */
[----:B------:R-:W-:Y:S01]  /*7580*/  I2IP.S8.S32.SAT R93, R7, R3, RZ ;  /* 0x00000003075d7239 */ /* 0x000fe200000014ff */
[----:B------:R-:W-:Y:S01]  /*7590*/  IMAD R5, R84, R82, R5 ;  /* 0x0000005254057224 */ /* 0x000fe200078e0205 */
[----:B------:R-:W-:Y:S01]  /*75a0*/  SHF.L.U32 R83, R90, 0x10, RZ ;  /* 0x000000105a537819 */ /* 0x000fe200000006ff */
[----:B------:R-:W-:Y:S01]  /*75b0*/  IMAD R11, R78, R11, RZ ;  /* 0x0000000b4e0b7224 */ /* 0x000fe200078e02ff */
[----:B------:R-:W-:Y:S01]  /*75c0*/  I2IP.S8.S32.SAT R92, R2, R0, R93 ;  /* 0x00000000025c7239 */ /* 0x000fe2000000145d */
[----:B------:R-:W-:Y:S01]  /*75d0*/  IMAD R6, R85, R82, R6 ;  /* 0x0000005255067224 */ /* 0x000fe200078e0206 */
[----:B------:R-:W-:Y:S01]  /*75e0*/  SHF.R.S32.HI R83, RZ, 0x18, R83 ;  /* 0x00000018ff537819 */ /* 0x000fe20000011453 */
[----:B------:R-:W-:Y:S01]  /*75f0*/  IMAD R8, R78, R12, RZ ;  /* 0x0000000c4e087224 */ /* 0x000fe200078e02ff */
[----:B------:R-:W-:Y:S01]  /*7600*/  SHF.L.U32 R85, R90, 0x8, RZ ;  /* 0x000000085a557819 */ /* 0x000fe200000006ff */
[----:B------:R-:W-:Y:S02]  /*7610*/  IMAD R9, R78, R13, RZ ;  /* 0x0000000d4e097224 */ /* 0x000fe400078e02ff */
[----:B------:R-:W-:Y:S01]  /*7620*/  IMAD R11, R86, R82, R11 ;  /* 0x00000052560b7224 */ /* 0x000fe200078e020b */
[----:B------:R-:W-:Y:S01]  /*7630*/  SHF.R.S32.HI R85, RZ, 0x18, R85 ;  /* 0x00000018ff557819 */ /* 0x000fe20000011455 */
[C---:B------:R-:W-:Y:S01]  /*7640*/  IMAD R10, R78.reuse, R14, RZ ;  /* 0x0000000e4e0a7224 */ /* 0x040fe200078e02ff */
[----:B------:R-:W-:Y:S01]  /*7650*/  SHF.R.S32.HI R86, RZ, 0x18, R91 ;  /* 0x00000018ff567819 */ /* 0x000fe2000001145b */
[----:B------:R-:W-:Y:S01]  /*7660*/  IMAD R8, R81, R82, R8 ;  /* 0x0000005251087224 */ /* 0x000fe200078e0208 */
[----:B------:R-:W-:Y:S01]  /*7670*/  I2IP.S8.S32.SAT R94, R11, R6, RZ ;  /* 0x000000060b5e7239 */ /* 0x000fe200000014ff */
[----:B------:R-:W-:Y:S01]  /*7680*/  IMAD R9, R83, R82, R9 ;  /* 0x0000005253097224 */ /* 0x000fe200078e0209 */
[C---:B------:R-:W-:Y:S01]  /*7690*/  PRMT R83, R91.reuse, 0x8880, RZ ;  /* 0x000088805b537816 */ /* 0x040fe200000000ff */
[----:B------:R-:W-:Y:S01]  /*76a0*/  IMAD.U32 R84, R91, 0x10000, RZ ;  /* 0x000100005b547824 */ /* 0x000fe200078e00ff */
[----:B------:R-:W-:Y:S01]  /*76b0*/  I2IP.S8.S32.SAT R93, R5, R4, R94 ;  /* 0x00000004055d7239 */ /* 0x000fe2000000145e */
[C---:B------:R-:W-:Y:S01]  /*76c0*/  IMAD R15, R78.reuse, R15, RZ ;  /* 0x0000000f4e0f7224 */ /* 0x040fe200078e02ff */
[----:B------:R-:W-:Y:S01]  /*76d0*/  SHF.R.S32.HI R81, RZ, 0x18, R90 ;  /* 0x00000018ff517819 */ /* 0x000fe2000001145a */
[----:B------:R-:W-:Y:S01]  /*76e0*/  IMAD R10, R85, R82, R10 ;  /* 0x00000052550a7224 */ /* 0x000fe200078e020a */
[----:B------:R-:W-:Y:S01]  /*76f0*/  SHF.R.S32.HI R84, RZ, 0x18, R84 ;  /* 0x00000018ff547819 */ /* 0x000fe20000011454 */
[C---:B------:R-:W-:Y:S01]  /*7700*/  IMAD R12, R78.reuse, R16, RZ ;  /* 0x000000104e0c7224 */ /* 0x040fe200078e02ff */
[----:B------:R-:W-:Y:S01]  /*7710*/  SHF.L.U32 R85, R91, 0x8, RZ ;  /* 0x000000085b557819 */ /* 0x000fe200000006ff */
[----:B------:R-:W-:Y:S02]  /*7720*/  IMAD R13, R78, R17, RZ ;  /* 0x000000114e0d7224 */ /* 0x000fe400078e02ff */
[----:B------:R-:W-:Y:S01]  /*7730*/  IMAD R15, R81, R82, R15 ;  /* 0x00000052510f7224 */ /* 0x000fe200078e020f */
[----:B------:R-:W-:Y:S01]  /*7740*/  PRMT R81, R96, 0x8880, RZ ;  /* 0x0000888060517816 */ /* 0x000fe200000000ff */
[----:B------:R-:W-:Y:S01]  /*7750*/  IMAD R14, R78, R18, RZ ;  /* 0x000000124e0e7224 */ /* 0x000fe200078e02ff */
[----:B------:R-:W-:Y:S01]  /*7760*/  SHF.R.S32.HI R85, RZ, 0x18, R85 ;  /* 0x00000018ff557819 */ /* 0x000fe20000011455 */
[----:B------:R-:W-:Y:S01]  /*7770*/  IMAD R12, R83, R82, R12 ;  /* 0x00000052530c7224 */ /* 0x000fe200078e020c */
[----:B------:R-:W-:Y:S01]  /*7780*/  I2IP.S8.S32.SAT R94, R15, R10, RZ ;  /* 0x0000000a0f5e7239 */ /* 0x000fe200000014ff */
[----:B------:R-:W-:Y:S01]  /*7790*/  IMAD R13, R84, R82, R13 ;  /* 0x00000052540d7224 */ /* 0x000fe200078e020d */
[----:B------:R-:W-:Y:S01]  /*77a0*/  SHF.L.U32 R83, R96, 0x10, RZ ;  /* 0x0000001060537819 */ /* 0x000fe200000006ff */
[C---:B------:R-:W-:Y:S01]  /*77b0*/  IMAD R19, R78.reuse, R19, RZ ;  /* 0x000000134e137224 */ /* 0x040fe200078e02ff */
[----:B------:R-:W-:Y:S01]  /*77c0*/  I2IP.S8.S32.SAT R94, R9, R8, R94 ;  /* 0x00000008095e7239 */ /* 0x000fe2000000145e */
[----:B------:R-:W-:Y:S01]  /*77d0*/  IMAD R14, R85, R82, R14 ;  /* 0x00000052550e7224 */ /* 0x000fe200078e020e */
[----:B------:R-:W-:Y:S01]  /*77e0*/  SHF.R.S32.HI R83, RZ, 0x18, R83 ;  /* 0x00000018ff537819 */ /* 0x000fe20000011453 */
[C---:B------:R-:W-:Y:S01]  /*77f0*/  IMAD R16, R78.reuse, R20, RZ ;  /* 0x000000144e107224 */ /* 0x040fe200078e02ff */
[----:B------:R-:W-:Y:S01]  /*7800*/  SHF.L.U32 R84, R97, 0x10, RZ ;  /* 0x0000001061547819 */ /* 0x000fe200000006ff */
[----:B------:R-:W-:Y:S01]  /*7810*/  IMAD R17, R78, R21, RZ ;  /* 0x000000154e117224 */ /* 0x000fe200078e02ff */
[----:B------:R-:W-:Y:S01]  /*7820*/  SHF.L.U32 R85, R96, 0x8, RZ ;  /* 0x0000000860557819 */ /* 0x000fe200000006ff */
[----:B------:R-:W-:Y:S01]  /*7830*/  IMAD R19, R86, R82, R19 ;  /* 0x0000005256137224 */ /* 0x000fe200078e0213 */
[----:B------:R-:W-:Y:S01]  /*7840*/  SHF.R.S32.HI R84, RZ, 0x18, R84 ;  /* 0x00000018ff547819 */ /* 0x000fe20000011454 */
[C---:B------:R-:W-:Y:S01]  /*7850*/  IMAD R18, R78.reuse, R22, RZ ;  /* 0x000000164e127224 */ /* 0x040fe200078e02ff */
[----:B------:R-:W-:Y:S01]  /*7860*/  SHF.R.S32.HI R85, RZ, 0x18, R85 ;  /* 0x00000018ff557819 */ /* 0x000fe20000011455 */
[----:B------:R-:W-:Y:S01]  /*7870*/  IMAD R16, R81, R82, R16 ;  /* 0x0000005251107224 */ /* 0x000fe200078e0210 */
[----:B------:R-:W-:Y:S01]  /*7880*/  I2IP.S8.S32.SAT R95, R19, R14, RZ ;  /* 0x0000000e135f7239 */ /* 0x000fe200000014ff */
[-C--:B------:R-:W-:Y:S01]  /*7890*/  IMAD R17, R83, R82.reuse, R17 ;  /* 0x0000005253117224 */ /* 0x080fe200078e0211 */
[----:B------:R-:W-:Y:S01]  /*78a0*/  PRMT R83, R97, 0x8880, RZ ;  /* 0x0000888061537816 */ /* 0x000fe200000000ff */
[C---:B------:R-:W-:Y:S01]  /*78b0*/  IMAD R23, R78.reuse, R23, RZ ;  /* 0x000000174e177224 */ /* 0x040fe200078e02ff */
[----:B------:R-:W-:Y:S01]  /*78c0*/  SHF.R.S32.HI R81, RZ, 0x18, R96 ;  /* 0x00000018ff517819 */ /* 0x000fe20000011460 */
[----:B------:R-:W-:Y:S01]  /*78d0*/  IMAD R18, R85, R82, R18 ;  /* 0x0000005255127224 */ /* 0x000fe200078e0212 */
[----:B------:R-:W-:Y:S01]  /*78e0*/  SHF.L.U32 R85, R97, 0x8, RZ ;  /* 0x0000000861557819 */ /* 0x000fe200000006ff */
[C---:B------:R-:W-:Y:S01]  /*78f0*/  IMAD R20, R78.reuse, R24, RZ ;  /* 0x000000184e147224 */ /* 0x040fe200078e02ff */
[----:B------:R-:W-:Y:S01]  /*7900*/  I2IP.S8.S32.SAT R95, R13, R12, R95 ;  /* 0x0000000c0d5f7239 */ /* 0x000fe2000000145f */
[----:B------:R-:W-:Y:S01]  /*7910*/  IMAD R21, R78, R25, RZ ;  /* 0x000000194e157224 */ /* 0x000fe200078e02ff */
[----:B------:R-:W-:Y:S01]  /*7920*/  SHF.R.S32.HI R85, RZ, 0x18, R85 ;  /* 0x00000018ff557819 */ /* 0x000fe20000011455 */
[----:B------:R-:W-:Y:S01]  /*7930*/  IMAD R23, R81, R82, R23 ;  /* 0x0000005251177224 */ /* 0x000fe200078e0217 */
[----:B------:R-:W-:Y:S01]  /*7940*/  PRMT R81, R98, 0x8880, RZ ;  /* 0x0000888062517816 */ /* 0x000fe200000000ff */
[----:B------:R-:W-:Y:S01]  /*7950*/  IMAD R22, R78, R26, RZ ;  /* 0x0000001a4e167224 */ /* 0x000fe200078e02ff */
[----:B------:R1:W-:Y:S01]  /*7960*/  STS.128 [R155+UR49+0x4400], R92 ;  /* 0x0044005c9b007988 */ /* 0x0003e20008000c31 */
[----:B------:R-:W-:Y:S01]  /*7970*/  IMAD R20, R83, R82, R20 ;  /* 0x0000005253147224 */ /* 0x000fe200078e0214 */
[----:B------:R-:W-:Y:S01]  /*7980*/  I2IP.S8.S32.SAT R100, R23, R18, RZ ;  /* 0x0000001217647239 */ /* 0x000fe200000014ff */
[----:B------:R-:W-:Y:S01]  /*7990*/  IMAD R21, R84, R82, R21 ;  /* 0x0000005254157224 */ /* 0x000fe200078e0215 */
[----:B------:R-:W-:Y:S01]  /*79a0*/  SHF.R.S32.HI R86, RZ, 0x18, R97 ;  /* 0x00000018ff567819 */ /* 0x000fe20000011461 */
[----:B------:R-:W-:Y:S01]  /*79b0*/  IMAD.U32 R83, R98, 0x10000, RZ ;  /* 0x0001000062537824 */ /* 0x000fe200078e00ff */
[----:B------:R-:W-:Y:S01]  /*79c0*/  I2IP.S8.S32.SAT R100, R17, R16, R100 ;  /* 0x0000001011647239 */ /* 0x000fe20000001464 */
[----:B------:R-:W-:Y:S01]  /*79d0*/  IMAD R27, R78, R27, RZ ;  /* 0x0000001b4e1b7224 */ /* 0x000fe200078e02ff */
[----:B------:R-:W-:Y:S01]  /*79e0*/  SHF.L.U32 R84, R99, 0x10, RZ ;  /* 0x0000001063547819 */ /* 0x000fe200000006ff */
[----:B------:R-:W-:Y:S01]  /*79f0*/  IMAD R22, R85, R82, R22 ;  /* 0x0000005255167224 */ /* 0x000fe200078e0216 */
[----:B------:R-:W-:Y:S01]  /*7a00*/  SHF.L.U32 R85, R98, 0x8, RZ ;  /* 0x0000000862557819 */ /* 0x000fe200000006ff */
[C---:B------:R-:W-:Y:S01]  /*7a10*/  IMAD R24, R78.reuse, R28, RZ ;  /* 0x0000001c4e187224 */ /* 0x040fe200078e02ff */
[----:B------:R-:W-:Y:S01]  /*7a20*/  SHF.R.S32.HI R83, RZ, 0x18, R83 ;  /* 0x00000018ff537819 */ /* 0x000fe20000011453 */
[----:B------:R-:W-:Y:S01]  /*7a30*/  IMAD R25, R78, R29, RZ ;  /* 0x0000001d4e197224 */ /* 0x000fe200078e02ff */
[----:B------:R-:W-:Y:S01]  /*7a40*/  SHF.R.S32.HI R84, RZ, 0x18, R84 ;  /* 0x00000018ff547819 */ /* 0x000fe20000011454 */
[----:B------:R-:W-:Y:S01]  /*7a50*/  IMAD R27, R86, R82, R27 ;  /* 0x00000052561b7224 */ /* 0x000fe200078e021b */
[----:B------:R-:W-:Y:S01]  /*7a60*/  SHF.R.S32.HI R85, RZ, 0x18, R85 ;  /* 0x00000018ff557819 */ /* 0x000fe20000011455 */
[C---:B------:R-:W-:Y:S01]  /*7a70*/  IMAD R26, R78.reuse, R30, RZ ;  /* 0x0000001e4e1a7224 */ /* 0x040fe200078e02ff */
[----:B------:R-:W-:Y:S01]  /*7a80*/  SHF.R.S32.HI R86, RZ, 0x18, R99 ;  /* 0x00000018ff567819 */ /* 0x000fe20000011463 */
[----:B------:R-:W-:Y:S01]  /*7a90*/  IMAD R24, R81, R82, R24 ;  /* 0x0000005251187224 */ /* 0x000fe200078e0218 */
[----:B------:R-:W-:Y:S01]  /*7aa0*/  I2IP.S8.S32.SAT R101, R27, R22, RZ ;  /* 0x000000161b657239 */ /* 0x000fe200000014ff */
[----:B------:R-:W-:Y:S01]  /*7ab0*/  IMAD R25, R83, R82, R25 ;  /* 0x0000005253197224 */ /* 0x000fe200078e0219 */
[----:B------:R-:W-:Y:S01]  /*7ac0*/  SHF.R.S32.HI R81, RZ, 0x18, R98 ;  /* 0x00000018ff517819 */ /* 0x000fe20000011462 */
[C---:B------:R-:W-:Y:S01]  /*7ad0*/  IMAD R31, R78.reuse, R31, RZ ;  /* 0x0000001f4e1f7224 */ /* 0x040fe200078e02ff */
[----:B------:R-:W-:Y:S01]  /*7ae0*/  I2IP.S8.S32.SAT R101, R21, R20, R101 ;  /* 0x0000001415657239 */ /* 0x000fe20000001465 */
[----:B------:R-:W-:Y:S01]  /*7af0*/  IMAD R26, R85, R82, R26 ;  /* 0x00000052551a7224 */ /* 0x000fe200078e021a */
[C---:B------:R-:W-:Y:S01]  /*7b00*/  PRMT R83, R99.reuse, 0x8880, RZ ;  /* 0x0000888063537816 */ /* 0x040fe200000000ff */
[C---:B------:R-:W-:Y:S01]  /*7b10*/  IMAD R28, R78.reuse, R32, RZ ;  /* 0x000000204e1c7224 */ /* 0x040fe200078e02ff */
[----:B------:R-:W-:Y:S01]  /*7b20*/  SHF.L.U32 R85, R99, 0x8, RZ ;  /* 0x0000000863557819 */ /* 0x000fe200000006ff */
[C---:B------:R-:W-:Y:S02]  /*7b30*/  IMAD R29, R78.reuse, R33, RZ ;  /* 0x000000214e1d7224 */ /* 0x040fe400078e02ff */
[----:B------:R-:W-:Y:S01]  /*7b40*/  IMAD R31, R81, R82, R31 ;  /* 0x00000052511f7224 */ /* 0x000fe200078e021f */
[----:B------:R-:W-:Y:S01]  /*7b50*/  SHF.R.S32.HI R85, RZ, 0x18, R85 ;  /* 0x00000018ff557819 */ /* 0x000fe20000011455 */
[----:B------:R-:W-:Y:S01]  /*7b60*/  IMAD R30, R78, R34, RZ ;  /* 0x000000224e1e7224 */ /* 0x000fe200078e02ff */
[----:B------:R-:W-:Y:S01]  /*7b70*/  PRMT R81, R104, 0x8880, RZ ;  /* 0x0000888068517816 */ /* 0x000fe200000000ff */
[----:B------:R-:W-:Y:S01]  /*7b80*/  IMAD R28, R83, R82, R28 ;  /* 0x00000052531c7224 */ /* 0x000fe200078e021c */
[----:B------:R-:W-:Y:S01]  /*7b90*/  I2IP.S8.S32.SAT R102, R31, R26, RZ ;  /* 0x0000001a1f667239 */ /* 0x000fe200000014ff */
[----:B------:R-:W-:Y:S01]  /*7ba0*/  IMAD R29, R84, R82, R29 ;  /* 0x00000052541d7224 */ /* 0x000fe200078e021d */
[----:B------:R-:W-:Y:S01]  /*7bb0*/  SHF.L.U32 R83, R104, 0x10, RZ ;  /* 0x0000001068537819 */ /* 0x000fe200000006ff */
[----:B------:R-:W-:Y:S01]  /*7bc0*/  IMAD R35, R78, R35, RZ ;  /* 0x000000234e237224 */ /* 0x000fe200078e02ff */
[----:B------:R-:W-:Y:S01]  /*7bd0*/  I2IP.S8.S32.SAT R102, R25, R24, R102 ;  /* 0x0000001819667239 */ /* 0x000fe20000001466 */
[----:B------:R-:W-:Y:S01]  /*7be0*/  IMAD R30, R85, R82, R30 ;  /* 0x00000052551e7224 */ /* 0x000fe200078e021e */
[----:B------:R-:W-:Y:S01]  /*7bf0*/  SHF.L.U32 R85, R104, 0x8, RZ ;  /* 0x0000000868557819 */ /* 0x000fe200000006ff */
[C---:B------:R-:W-:Y:S01]  /*7c00*/  IMAD R32, R78.reuse, R36, RZ ;  /* 0x000000244e207224 */ /* 0x040fe200078e02ff */
[----:B------:R-:W-:Y:S01]  /*7c10*/  SHF.R.S32.HI R83, RZ, 0x18, R83 ;  /* 0x00000018ff537819 */ /* 0x000fe20000011453 */
[----:B------:R-:W-:Y:S01]  /*7c20*/  IMAD R33, R78, R37, RZ ;  /* 0x000000254e217224 */ /* 0x000fe200078e02ff */
[----:B------:R-:W-:Y:S01]  /*7c30*/  SHF.R.S32.HI R85, RZ, 0x18, R85 ;  /* 0x00000018ff557819 */ /* 0x000fe20000011455 */
[----:B------:R-:W-:Y:S01]  /*7c40*/  IMAD R35, R86, R82, R35 ;  /* 0x0000005256237224 */ /* 0x000fe200078e0223 */
[----:B------:R-:W-:Y:S01]  /*7c50*/  PRMT R84, R105, 0x8880, RZ ;  /* 0x0000888069547816 */ /* 0x000fe200000000ff */
[----:B------:R-:W-:Y:S01]  /*7c60*/  IMAD R34, R78, R38, RZ ;  /* 0x000000264e227224 */ /* 0x000fe200078e02ff */
[----:B------:R-:W-:Y:S01]  /*7c70*/  SHF.L.U32 R86, R108, 0x10, RZ ;  /* 0x000000106c567819 */ /* 0x000fe200000006ff */
[----:B------:R-:W-:Y:S01]  /*7c80*/  IMAD R32, R81, R82, R32 ;  /* 0x0000005251207224 */ /* 0x000fe200078e0220 */
[----:B------:R-:W-:Y:S01]  /*7c90*/  SHF.R.S32.HI R81, RZ, 0x18, R104 ;  /* 0x00000018ff517819 */ /* 0x000fe20000011468 */
[C---:B------:R-:W-:Y:S01]  /*7ca0*/  IMAD R39, R78.reuse, R39, RZ ;  /* 0x000000274e277224 */ /* 0x040fe200078e02ff */
[----:B------:R-:W-:Y:S01]  /*7cb0*/  I2IP.S8.S32.SAT R103, R35, R30, RZ ;  /* 0x0000001e23677239 */ /* 0x000fe200000014ff */
[-C--:B------:R-:W-:Y:S02]  /*7cc0*/  IMAD R33, R83, R82.reuse, R33 ;  /* 0x0000005253217224 */ /* 0x080fe400078e0221 */
[----:B------:R-:W-:Y:S01]  /*7cd0*/  IMAD R34, R85, R82, R34 ;  /* 0x0000005255227224 */ /* 0x000fe200078e0222 */
[----:B------:R-:W-:Y:S01]  /*7ce0*/  I2IP.S8.S32.SAT R103, R29, R28, R103 ;  /* 0x0000001c1d677239 */ /* 0x000fe20000001467 */
[C---:B------:R-:W-:Y:S01]  /*7cf0*/  IMAD.U32 R83, R105.reuse, 0x10000, RZ ;  /* 0x0001000069537824 */ /* 0x040fe200078e00ff */
[----:B------:R-:W-:Y:S01]  /*7d00*/  SHF.L.U32 R85, R105, 0x8, RZ ;  /* 0x0000000869557819 */ /* 0x000fe200000006ff */
[----:B------:R-:W-:Y:S01]  /*7d10*/  IMAD R39, R81, R82, R39 ;  /* 0x0000005251277224 */ /* 0x000fe200078e0227 */
[----:B------:R-:W-:Y:S01]  /*7d20*/  MOV R81, R84 ;  /* 0x0000005400517202 */ /* 0x000fe20000000f00 */
[C---:B------:R-:W-:Y:S01]  /*7d30*/  IMAD R36, R78.reuse, R40, RZ ;  /* 0x000000284e247224 */ /* 0x040fe200078e02ff */
[----:B------:R-:W-:Y:S01]  /*7d40*/  SHF.R.S32.HI R83, RZ, 0x18, R83 ;  /* 0x00000018ff537819 */ /* 0x000fe20000011453 */
[C---:B------:R-:W-:Y:S01]  /*7d50*/  IMAD R37, R78.reuse, R41, RZ ;  /* 0x000000294e257224 */ /* 0x040fe200078e02ff */
[----:B------:R-:W-:Y:S01]  /*7d60*/  SHF.R.S32.HI R85, RZ, 0x18, R85 ;  /* 0x00000018ff557819 */ /* 0x000fe20000011455 */
[C---:B------:R-:W-:Y:S01]  /*7d70*/  IMAD R38, R78.reuse, R42, RZ ;  /* 0x0000002a4e267224 */ /* 0x040fe200078e02ff */
[----:B------:R1:W-:Y:S01]  /*7d80*/  STS.128 [R175+0x4400], R100 ;  /* 0x00440064af007388 */ /* 0x0003e20000000c00 */
[----:B------:R-:W-:Y:S01]  /*7d90*/  IMAD R36, R81, R82, R36 ;  /* 0x0000005251247224 */ /* 0x000fe200078e0224 */
[----:B------:R-:W-:Y:S01]  /*7da0*/  I2IP.S8.S32.SAT R112, R39, R34, RZ ;  /* 0x0000002227707239 */ /* 0x000fe200000014ff */
[-C--:B------:R-:W-:Y:S01]  /*7db0*/  IMAD R37, R83, R82.reuse, R37 ;  /* 0x0000005253257224 */ /* 0x080fe200078e0225 */
[----:B------:R-:W-:Y:S01]  /*7dc0*/  SHF.R.S32.HI R84, RZ, 0x18, R105 ;  /* 0x00000018ff547819 */ /* 0x000fe20000011469 */
[----:B------:R-:W-:Y:S01]  /*7dd0*/  IMAD R43, R78, R43, RZ ;  /* 0x0000002b4e2b7224 */ /* 0x000fe200078e02ff */
[C---:B------:R-:W-:Y:S01]  /*7de0*/  SHF.L.U32 R83, R106.reuse, 0x10, RZ ;  /* 0x000000106a537819 */ /* 0x040fe200000006ff */
[----:B------:R-:W-:Y:S01]  /*7df0*/  IMAD R38, R85, R82, R38 ;  /* 0x0000005255267224 */ /* 0x000fe200078e0226 */
[----:B------:R-:W-:Y:S01]  /*7e00*/  PRMT R81, R106, 0x8880, RZ ;  /* 0x000088806a517816 */ /* 0x000fe200000000ff */
[----:B------:R-:W-:Y:S01]  /*7e10*/  IMAD R40, R78, R44, RZ ;  /* 0x0000002c4e287224 */ /* 0x000fe200078e02ff */
[----:B------:R-:W-:Y:S01]  /*7e20*/  SHF.L.U32 R85, R106, 0x8, RZ ;  /* 0x000000086a557819 */ /* 0x000fe200000006ff */
[----:B------:R-:W-:Y:S01]  /*7e30*/  IMAD R41, R78, R45, RZ ;  /* 0x0000002d4e297224 */ /* 0x000fe200078e02ff */
[----:B------:R-:W-:Y:S01]  /*7e40*/  SHF.R.S32.HI R83, RZ, 0x18, R83 ;  /* 0x00000018ff537819 */ /* 0x000fe20000011453 */
[----:B------:R-:W-:Y:S01]  /*7e50*/  IMAD R43, R84, R82, R43 ;  /* 0x00000052542b7224 */ /* 0x000fe200078e022b */
[----:B------:R-:W-:Y:S01]  /*7e60*/  SHF.R.S32.HI R85, RZ, 0x18, R85 ;  /* 0x00000018ff557819 */ /* 0x000fe20000011455 */
[C---:B------:R-:W-:Y:S01]  /*7e70*/  IMAD R42, R78.reuse, R46, RZ ;  /* 0x0000002e4e2a7224 */ /* 0x040fe200078e02ff */
[----:B------:R-:W-:Y:S01]  /*7e80*/  I2IP.S8.S32.SAT R112, R33, R32, R112 ;  /* 0x0000002021707239 */ /* 0x000fe20000001470 */
[----:B------:R-:W-:Y:S01]  /*7e90*/  IMAD R40, R81, R82, R40 ;  /* 0x0000005251287224 */ /* 0x000fe200078e0228 */
[----:B------:R-:W-:Y:S01]  /*7ea0*/  SHF.R.S32.HI R84, RZ, 0x18, R106 ;  /* 0x00000018ff547819 */ /* 0x000fe2000001146a */
[----:B------:R-:W-:Y:S01]  /*7eb0*/  IMAD R47, R78, R47, RZ ;  /* 0x0000002f4e2f7224 */ /* 0x000fe200078e02ff */
[----:B------:R-:W-:Y:S01]  /*7ec0*/  I2IP.S8.S32.SAT R113, R43, R38, RZ ;  /* 0x000000262b717239 */ /* 0x000fe200000014ff */
[-C--:B------:R-:W-:Y:S01]  /*7ed0*/  IMAD R41, R83, R82.reuse, R41 ;  /* 0x0000005253297224 */ /* 0x080fe200078e0229 */
[----:B------:R-:W-:Y:S01]  /*7ee0*/  PRMT R81, R107, 0x8880, RZ ;  /* 0x000088806b517816 */ /* 0x000fe200000000ff */
[-C--:B------:R-:W-:Y:S01]  /*7ef0*/  IMAD R42, R85, R82.reuse, R42 ;  /* 0x00000052552a7224 */ /* 0x080fe200078e022a */
[----:B------:R-:W-:Y:S01]  /*7f00*/  SHF.L.U32 R83, R107, 0x10, RZ ;  /* 0x000000106b537819 */ /* 0x000fe200000006ff */
[----:B------:R-:W-:Y:S01]  /*7f10*/  IMAD R47, R84, R82, R47 ;  /* 0x00000052542f7224 */ /* 0x000fe200078e022f */
[----:B------:R-:W-:Y:S01]  /*7f20*/  I2IP.S8.S32.SAT R113, R37, R36, R113 ;  /* 0x0000002425717239 */ /* 0x000fe20000001471 */
[C---:B------:R-:W-:Y:S01]  /*7f30*/  IMAD R44, R78.reuse, R48, RZ ;  /* 0x000000304e2c7224 */ /* 0x040fe200078e02ff */
[----:B------:R-:W-:Y:S01]  /*7f40*/  SHF.R.S32.HI R83, RZ, 0x18, R83 ;  /* 0x00000018ff537819 */ /* 0x000fe20000011453 */
[----:B------:R-:W-:Y:S01]  /*7f50*/  IMAD.SHL.U32 R84, R107, 0x100, RZ ;  /* 0x000001006b547824 */ /* 0x000fe200078e00ff */
[----:B------:R-:W-:Y:S01]  /*7f60*/  I2IP.S8.S32.SAT R114, R47, R42, RZ ;  /* 0x0000002a2f727239 */ /* 0x000fe200000014ff */
[----:B------:R-:W-:Y:S01]  /*7f70*/  IMAD R45, R78, R49, RZ ;  /* 0x000000314e2d7224 */ /* 0x000fe200078e02ff */
[----:B------:R-:W-:Y:S01]  /*7f80*/  PRMT R85, R108, 0x8880, RZ ;  /* 0x000088806c557816 */ /* 0x000fe200000000ff */
[----:B------:R-:W-:Y:S01]  /*7f90*/  IMAD R44, R81, R82, R44 ;  /* 0x00000052512c7224 */ /* 0x000fe200078e022c */
[----:B------:R-:W-:Y:S01]  /*7fa0*/  SHF.R.S32.HI R81, RZ, 0x18, R84 ;  /* 0x00000018ff517819 */ /* 0x000fe20000011454 */
[C---:B------:R-:W-:Y:S01]  /*7fb0*/  IMAD R46, R78.reuse, R50, RZ ;  /* 0x000000324e2e7224 */ /* 0x040fe200078e02ff */
[----:B------:R-:W-:Y:S01]  /*7fc0*/  I2IP.S8.S32.SAT R114, R41, R40, R114 ;  /* 0x0000002829727239 */ /* 0x000fe20000001472 */
[----:B------:R-:W-:Y:S01]  /*7fd0*/  IMAD R45, R83, R82, R45 ;  /* 0x00000052532d7224 */ /* 0x000fe200078e022d */
[----:B------:R-:W-:Y:S01]  /*7fe0*/  SHF.R.S32.HI R83, RZ, 0x18, R107 ;  /* 0x00000018ff537819 */ /* 0x000fe2000001146b */
[----:B------:R-:W-:Y:S01]  /*7ff0*/  IMAD R51, R78, R51, RZ ;  /* 0x000000334e337224 */ /* 0x000fe200078e02ff */
[----:B------:R-:W-:Y:S01]  /*8000*/  SHF.L.U32 R84, R108, 0x8, RZ ;  /* 0x000000086c547819 */ /* 0x000fe200000006ff */
[C---:B------:R-:W-:Y:S02]  /*8010*/  IMAD R48, R78.reuse, R52, RZ ;  /* 0x000000344e307224 */ /* 0x040fe400078e02ff */
[-C--:B------:R-:W-:Y:S01]  /*8020*/  IMAD R46, R81, R82.reuse, R46 ;  /* 0x00000052512e7224 */ /* 0x080fe200078e022e */
[----:B------:R-:W-:Y:S01]  /*8030*/  SHF.R.S32.HI R81, RZ, 0x18, R86 ;  /* 0x00000018ff517819 */ /* 0x000fe20000011456 */
[C---:B------:R-:W-:Y:S01]  /*8040*/  IMAD R49, R78.reuse, R53, RZ ;  /* 0x000000354e317224 */ /* 0x040fe200078e02ff */
[----:B------:R-:W-:Y:S01]  /*8050*/  SHF.R.S32.HI R86, RZ, 0x18, R111 ;  /* 0x00000018ff567819 */ /* 0x000fe2000001146f */
[----:B------:R-:W-:Y:S01]  /*8060*/  IMAD R51, R83, R82, R51 ;  /* 0x0000005253337224 */ /* 0x000fe200078e0233 */
[----:B------:R-:W-:Y:S01]  /*8070*/  SHF.R.S32.HI R83, RZ, 0x18, R84 ;  /* 0x00000018ff537819 */ /* 0x000fe20000011454 */
[C---:B------:R-:W-:Y:S01]  /*8080*/  IMAD R50, R78.reuse, R54, RZ ;  /* 0x000000364e327224 */ /* 0x040fe200078e02ff */
[----:B------:R-:W-:Y:S01]  /*8090*/  SHF.R.S32.HI R84, RZ, 0x18, R108 ;  /* 0x00000018ff547819 */ /* 0x000fe2000001146c */
[----:B------:R-:W-:Y:S01]  /*80a0*/  IMAD R48, R85, R82, R48 ;  /* 0x0000005255307224 */ /* 0x000fe200078e0230 */
[----:B------:R-:W-:Y:S01]  /*80b0*/  I2IP.S8.S32.SAT R115, R51, R46, RZ ;  /* 0x0000002e33737239 */ /* 0x000fe200000014ff */
[C---:B------:R-:W-:Y:S01]  /*80c0*/  IMAD R55, R78.reuse, R55, RZ ;  /* 0x000000374e377224 */ /* 0x040fe200078e02ff */
[----:B------:R-:W-:Y:S01]  /*80d0*/  SHF.L.U32 R85, R109, 0x10, RZ ;  /* 0x000000106d557819 */ /* 0x000fe200000006ff */
[----:B------:R-:W-:Y:S01]  /*80e0*/  IMAD R49, R81, R82, R49 ;  /* 0x0000005251317224 */ /* 0x000fe200078e0231 */
[----:B------:R-:W-:Y:S01]  /*80f0*/  PRMT R81, R109, 0x8880, RZ ;  /* 0x000088806d517816 */ /* 0x000fe200000000ff */
[----:B------:R-:W-:Y:S01]  /*8100*/  IMAD R52, R78, R56, RZ ;  /* 0x000000384e347224 */ /* 0x000fe200078e02ff */
[----:B------:R-:W-:Y:S01]  /*8110*/  I2IP.S8.S32.SAT R115, R45, R44, R115 ;  /* 0x0000002c2d737239 */ /* 0x000fe20000001473 */
[-C--:B------:R-:W-:Y:S01]  /*8120*/  IMAD R50, R83, R82.reuse, R50 ;  /* 0x0000005253327224 */ /* 0x080fe200078e0232 */
[----:B------:R-:W-:Y:S01]  /*8130*/  SHF.R.S32.HI R83, RZ, 0x18, R85 ;  /* 0x00000018ff537819 */ /* 0x000fe20000011455 */
[-C--:B------:R-:W-:Y:S01]  /*8140*/  IMAD R55, R84, R82.reuse, R55 ;  /* 0x0000005254377224 */ /* 0x080fe200078e0237 */
[----:B------:R-:W-:Y:S01]  /*8150*/  PRMT R85, R110, 0x8880, RZ ;  /* 0x000088806e557816 */ /* 0x000fe200000000ff */
[----:B------:R-:W-:Y:S01]  /*8160*/  IMAD R52, R81, R82, R52 ;  /* 0x0000005251347224 */ /* 0x000fe200078e0234 */
[----:B------:R-:W-:Y:S01]  /*8170*/  SHF.L.U32 R81, R109, 0x8, RZ ;  /* 0x000000086d517819 */ /* 0x000fe200000006ff */
[C---:B------:R-:W-:Y:S01]  /*8180*/  IMAD R53, R78.reuse, R57, RZ ;  /* 0x000000394e357224 */ /* 0x040fe200078e02ff */
[----:B------:R1:W-:Y:S01]  /*8190*/  STS.128 [R174+0x4400], R112 ;  /* 0x00440070ae007388 */ /* 0x0003e20000000c00 */
[----:B------:R-:W-:Y:S01]  /*81a0*/  IMAD R54, R78, R58, RZ ;  /* 0x0000003a4e367224 */ /* 0x000fe200078e02ff */
[----:B------:R-:W-:Y:S01]  /*81b0*/  SHF.R.S32.HI R81, RZ, 0x18, R81 ;  /* 0x00000018ff517819 */ /* 0x000fe20000011451 */
[----:B------:R-:W-:Y:S01]  /*81c0*/  IMAD R53, R83, R82, R53 ;  /* 0x0000005253357224 */ /* 0x000fe200078e0235 */
[----:B------:R-:W-:Y:S01]  /*81d0*/  SHF.L.U32 R84, R110, 0x10, RZ ;  /* 0x000000106e547819 */ /* 0x000fe200000006ff */
[C---:B------:R-:W-:Y:S01]  /*81e0*/  IMAD R59, R78.reuse, R59, RZ ;  /* 0x0000003b4e3b7224 */ /* 0x040fe200078e02ff */
[----:B------:R-:W-:Y:S01]  /*81f0*/  SHF.R.S32.HI R83, RZ, 0x18, R109 ;  /* 0x00000018ff537819 */ /* 0x000fe2000001146d */
[C---:B------:R-:W-:Y:S01]  /*8200*/  IMAD R56, R78.reuse, R60, RZ ;  /* 0x0000003c4e387224 */ /* 0x040fe200078e02ff */
[----:B------:R-:W-:Y:S01]  /*8210*/  I2IP.S8.S32.SAT R120, R55, R50, RZ ;  /* 0x0000003237787239 */ /* 0x000fe200000014ff */
[----:B------:R-:W-:Y:S01]  /*8220*/  IMAD R54, R81, R82, R54 ;  /* 0x0000005251367224 */ /* 0x000fe200078e0236 */
[----:B------:R-:W-:Y:S01]  /*8230*/  SHF.R.S32.HI R84, RZ, 0x18, R84 ;  /* 0x00000018ff547819 */ /* 0x000fe20000011454 */
[----:B------:R-:W-:Y:S01]  /*8240*/  IMAD R57, R78, R61, RZ ;  /* 0x0000003d4e397224 */ /* 0x000fe200078e02ff */
[----:B------:R-:W-:Y:S01]  /*8250*/  I2IP.S8.S32.SAT R120, R49, R48, R120 ;  /* 0x0000003031787239 */ /* 0x000fe20000001478 */
[-C--:B------:R-:W-:Y:S01]  /*8260*/  IMAD R59, R83, R82.reuse, R59 ;  /* 0x00000052533b7224 */ /* 0x080fe200078e023b */
[----:B------:R-:W-:Y:S01]  /*8270*/  PRMT R83, R111, 0x8880, RZ ;  /* 0x000088806f537816 */ /* 0x000fe200000000ff */
[-C--:B------:R-:W-:Y:S01]  /*8280*/  IMAD R56, R85, R82.reuse, R56 ;  /* 0x0000005255387224 */ /* 0x080fe200078e0238 */
[----:B------:R-:W-:Y:S01]  /*8290*/  SHF.R.S32.HI R81, RZ, 0x18, R110 ;  /* 0x00000018ff517819 */ /* 0x000fe2000001146e */
[----:B------:R-:W-:Y:S01]  /*82a0*/  IMAD R57, R84, R82, R57 ;  /* 0x0000005254397224 */ /* 0x000fe200078e0239 */
[----:B------:R-:W-:Y:S01]  /*82b0*/  I2IP.S8.S32.SAT R121, R59, R54, RZ ;  /* 0x000000363b797239 */ /* 0x000fe200000014ff */
[C---:B------:R-:W-:Y:S01]  /*82c0*/  IMAD R58, R78.reuse, R62, RZ ;  /* 0x0000003e4e3a7224 */ /* 0x040fe200078e02ff */
[C---:B------:R-:W-:Y:S01]  /*82d0*/  SHF.L.U32 R85, R111.reuse, 0x8, RZ ;  /* 0x000000086f557819 */ /* 0x040fe200000006ff */
[----:B------:R-:W-:Y:S01]  /*82e0*/  IMAD.U32 R84, R111, 0x10000, RZ ;  /* 0x000100006f547824 */ /* 0x000fe200078e00ff */
[----:B------:R-:W-:Y:S01]  /*82f0*/  I2IP.S8.S32.SAT R121, R53, R52, R121 ;  /* 0x0000003435797239 */ /* 0x000fe20000001479 */
[C---:B------:R-:W-:Y:S01]  /*8300*/  IMAD R63, R78.reuse, R63, RZ ;  /* 0x0000003f4e3f7224 */ /* 0x040fe200078e02ff */
[----:B------:R-:W-:Y:S01]  /*8310*/  SHF.R.S32.HI R85, RZ, 0x18, R85 ;  /* 0x00000018ff557819 */ /* 0x000fe20000011455 */
[C---:B------:R-:W-:Y:S01]  /*8320*/  IMAD R60, R78.reuse, R64, RZ ;  /* 0x000000404e3c7224 */ /* 0x040fe200078e02ff */
[----:B------:R-:W-:Y:S01]  /*8330*/  SHF.R.S32.HI R84, RZ, 0x18, R84 ;  /* 0x00000018ff547819 */ /* 0x000fe20000011454 */
[-C--:B------:R-:W-:Y:S02]  /*8340*/  IMAD R58, R87, R82.reuse, R58 ;  /* 0x00000052573a7224 */ /* 0x080fe400078e023a */
[C---:B------:R-:W-:Y:S02]  /*8350*/  IMAD R61, R78.reuse, R65, RZ ;  /* 0x000000414e3d7224 */ /* 0x040fe400078e02ff */
[-C--:B------:R-:W-:Y:S02]  /*8360*/  IMAD R63, R81, R82.reuse, R63 ;  /* 0x00000052513f7224 */ /* 0x080fe400078e023f */
[----:B------:R-:W-:Y:S02]  /*8370*/  IMAD R60, R83, R82, R60 ;  /* 0x00000052533c7224 */ /* 0x000fe400078e023c */
[----:B------:R-:W-:Y:S01]  /*8380*/  IMAD R62, R78, R66, RZ ;  /* 0x000000424e3e7224 */ /* 0x000fe200078e02ff */
[----:B------:R-:W-:Y:S01]  /*8390*/  I2IP.S8.S32.SAT R122, R63, R58, RZ ;  /* 0x0000003a3f7a7239 */ /* 0x000fe200000014ff */
[----:B------:R-:W-:Y:S02]  /*83a0*/  IMAD R61, R84, R82, R61 ;  /* 0x00000052543d7224 */ /* 0x000fe400078e023d */
[----:B------:R-:W-:Y:S01]  /*83b0*/  IMAD R67, R78, R67, RZ ;  /* 0x000000434e437224 */ /* 0x000fe200078e02ff */
[----:B------:R-:W-:Y:S01]  /*83c0*/  I2IP.S8.S32.SAT R122, R57, R56, R122 ;  /* 0x00000038397a7239 */ /* 0x000fe2000000147a */
[-C--:B------:R-:W-:Y:S02]  /*83d0*/  IMAD R62, R85, R82.reuse, R62 ;  /* 0x00000052553e7224 */ /* 0x080fe400078e023e */
[----:B------:R-:W-:Y:S05]  /*83e0*/  IMAD R67, R86, R82, R67 ;  /* 0x0000005256437224 */ /* 0x000fea00078e0243 */
[----:B------:R-:W-:Y:S04]  /*83f0*/  I2IP.S8.S32.SAT R123, R67, R62, RZ ;  /* 0x0000003e437b7239 */ /* 0x000fe800000014ff */
[----:B------:R-:W-:Y:S05]  /*8400*/  I2IP.S8.S32.SAT R123, R61, R60, R123 ;  /* 0x0000003c3d7b7239 */ /* 0x000fea000000147b */
[----:B------:R1:W-:Y:S01]  /*8410*/  STS.128 [R173+0x4400], R120 ;  /* 0x00440078ad007388 */ /* 0x0003e20000000c00 */
[----:B------:R-:W-:Y:S01]  /*8420*/  @!PT LDS RZ, [RZ] ;  /* 0x00000000fffff984 */ /* 0x000fe20000000800 */
[----:B------:R-:W-:Y:S01]  /*8430*/  @!PT LDS RZ, [RZ] ;  /* 0x00000000fffff984 */ /* 0x000fe20000000800 */
[----:B------:R-:W-:Y:S01]  /*8440*/  @!PT LDS RZ, [RZ] ;  /* 0x00000000fffff984 */ /* 0x000fe20000000800 */
[----:B------:R-:W-:Y:S01]  /*8450*/  @!PT LDS RZ, [RZ] ;  /* 0x00000000fffff984 */ /* 0x000fe20000000800 */
[----:B------:R2:W-:Y:S07]  /*8460*/  MEMBAR.ALL.CTA ;  /* 0x0000000000007992 */ /* 0x0005ee0000008000 */
[----:B--2---:R-:W2:Y:S02]  /*8470*/  FENCE.VIEW.ASYNC.S ;  /* 0x00000000000073c6 */ /* 0x004ea40000000000 */
[----:B--2---:R-:W-:Y:S06]  /*8480*/  BAR.SYNC.DEFER_BLOCKING 0x1, 0x80 ;  /* 0x0042000000007b1d */ /* 0x004fec0000010000 */
[----:B------:R-:W-:Y:S05]  /*8490*/  @P0 BRA `(.L_x_142) ;  /* 0x0000000000280947 */ /* 0x000fea0003800000 */
[----:B------:R-:W-:Y:S02]  /*84a0*/  UIADD3 UR4, UPT, UPT, UR49, 0x4400, URZ ;  /* 0x0000440031047890 */ /* 0x000fe4000fffe0ff */
[----:B------:R-:W-:Y:S01]  /*84b0*/  UIADD3 UR6, UP0, UPT, UR52, 0x680, URZ ;  /* 0x0000068034067890 */ /* 0x000fe2000ff1e0ff */
[----:B------:R-:W-:Y:S03]  /*84c0*/  UMOV UR43, UR36 ;  /* 0x00000024002b7c82 */ /* 0x000fe60008000000 */
[----:B------:R-:W-:Y:S01]  /*84d0*/  MOV R168, UR4 ;  /* 0x0000000400a87c02 */ /* 0x000fe20008000f00 */
[----:B------:R-:W-:Y:S03]  /*84e0*/  UIADD3.X UR7, UPT, UPT, URZ, UR53, URZ, UP0, !UPT ;  /* 0x00000035ff077290 */ /* 0x000fe600087fe4ff */
[----:B------:R-:W-:Y:S11]  /*84f0*/  R2UR UR40, R168 ;  /* 0x00000000a82872ca */ /* 0x000ff600000e0000 */
[----:B------:R-:W-:Y:S02]  /*8500*/  @!UPT UIADD3 URZ, UPT, UPT, URZ, URZ, URZ ;  /* 0x000000fffffff290 */ /* 0x000fe4000fffe0ff */
[----:B------:R2:W-:Y:S01]  /*8510*/  UTMASTG.3D [UR40], [UR6] ;  /* 0x00000028060073b5 */ /* 0x0005e20008010000 */
[----:B------:R0:W-:Y:S01]  /*8520*/  UTMACMDFLUSH ;  /* 0x00000000000079b7 */ /* 0x0001e20000000000 */
[----:B--2---:R-:W-:Y:S04]  /*8530*/  DEPBAR.LE SB0, 0x1 ;  /* 0x000080400000791a */ /* 0x004fe80000000000 */
.L_x_142:
[----:B------:R-:W-:Y:S05]  /*8540*/  BSYNC.RECONVERGENT B0 ;  /* 0x0000000000007941 */ /* 0x000fea0003800200 */
.L_x_141:
[----:B------:R-:W-:Y:S06]  /*8550*/  BAR.SYNC.DEFER_BLOCKING 0x1, 0x80 ;  /* 0x0042000000007b1d */ /* 0x000fec0000010000 */
[----:B------:R-:W2:Y:S01]  /*8560*/  @P6 SYNCS.PHASECHK.TRANS64.TRYWAIT P0, [R124+URZ+0x200], R125 ;  /* 0x0002007d7c0065a7 */ /* 0x000ea200080011ff */
[----:B------:R-:W-:Y:S01]  /*8570*/  BSSY B1, `(.L_x_143) ;  /* 0x0000023000017945 */ /* 0x000fe20003800000 */
[----:B--2---:R-:W-:Y:S03]  /*8580*/  @P6 SEL R116, RZ, 0x1, !P0 ;  /* 0x00000001ff746807 */ /* 0x004fe60004000000 */
[----:B------:R-:W-:Y:S05]  /*8590*/  @!P6 BRA `(.L_x_144) ;  /* 0x000000000080e947 */ /* 0x000fea0003800000 */
[----:B------:R-:W-:Y:S01]  /*85a0*/  ISETP.NE.AND P1, PT, R117, RZ, PT ;  /* 0x000000ff7500720c */ /* 0x000fe20003f25270 */
[----:B------:R-:W-:Y:S01]  /*85b0*/  BSSY B0, `(.L_x_145) ;  /* 0x000000a000007945 */ /* 0x000fe20003800000 */
[----:B------:R-:W-:Y:S11]  /*85c0*/  ISETP.NE.AND P0, PT, R116, RZ, PT ;  /* 0x000000ff7400720c */ /* 0x000ff60003f05270 */
[----:B------:R-:W-:Y:S04]  /*85d0*/  @P1 IMAD R119, R162, 0x2000, R119 ;  /* 0x00002000a2771824 */ /* 0x000fe800078e0277 */
[--C-:B------:R-:W-:Y:S01]  /*85e0*/  @P1 IMAD.IADD R118, R118, 0x1, R119.reuse ;  /* 0x0000000176761824 */ /* 0x100fe200078e0277 */
[----:B------:R-:W-:Y:S01]  /*85f0*/  @P1 IADD3 R2, PT, PT, R167, R119, RZ ;  /* 0x00000077a7021210 */ /* 0x000fe20007ffe0ff */
[----:B------:R-:W-:Y:S01]  /*8600*/  @P1 IMAD.IADD R0, R166, 0x1, R119 ;  /* 0x00000001a6001824 */ /* 0x000fe200078e0277 */
[----:B------:R-:W-:Y:S06]  /*8610*/  @P0 BRA `(.L_x_146) ;  /* 0x00000000000c0947 */ /* 0x000fec0003800000 */
[----:B------:R-:W-:Y:S04]  /*8620*/  SHF.L.U32 R3, R161, 0x1f, RZ ;  /* 0x0000001fa1037819 */ /* 0x000fe800000006ff */
[----:B------:R-:W2:Y:S02]  /*8630*/  SYNCS.PHASECHK.TRANS64.TRYWAIT P0, [R124+URZ+0x200], R3 ;  /* 0x000200037c0075a7 */ /* 0x000ea400080011ff */
[----:B--2---:R-:W-:Y:S05]  /*8640*/  @!P0 BRA `(.L_x_147) ;  /* 0x0000002800e08947 */ /* 0x004fea0003800000 */
.L_x_146:
[----:B------:R-:W-:Y:S05]  /*8650*/  BSYNC B0 ;  /* 0x0000000000007941 */ /* 0x000fea0003800000 */
.L_x_145:
[----:B------:R-:W-:Y:S01]  /*8660*/  ISETP.NE.AND P0, PT, R117, RZ, PT ;  /* 0x000000ff7500720c */ /* 0x000fe20003f05270 */
[----:B--2---:R-:W-:Y:S02]  /*8670*/  VIADD R124, R124, 0x210 ;  /* 0x000002107c7c7836 */ /* 0x004fe40000000000 */
[----:B------:R-:W-:Y:S02]  /*8680*/  IMAD.U32 R3, RZ, RZ, UR37 ;  /* 0x00000025ff037e24 */ /* 0x000fe4000f8e00ff */
[----:B------:R-:W-:Y:S03]  /*8690*/  VIADD R162, R162, 0x1 ;  /* 0x00000001a2a27836 */ /* 0x000fe60000000000 */
[----:B------:R-:W-:Y:S05]  /*86a0*/  PRMT R3, R3, 0x654, R124 ;  /* 0x0000065403037816 */ /* 0x000fea000000007c */
[----:B------:R2:W3:Y:S04]  /*86b0*/  @P0 LDS.128 R88, [R119+0x400] ;  /* 0x0004000077580984 */ /* 0x0004e80000000c00 */
[----:B------:R2:W4:Y:S04]  /*86c0*/  @P0 LDS.128 R96, [R2+0x400] ;  /* 0x0004000002600984 */ /* 0x0005280000000c00 */
        /* <DEDUP_REMOVED lines=9> */
[----:B------:R-:W-:Y:S02]  /*8760*/  SEL R4, RZ, 0x1, P0 ;  /* 0x00000001ff047807 */ /* 0x000fe40000000000 */
[----:B------:R-:W-:Y:S02]  /*8770*/  SEL R162, R162, RZ, P0 ;  /* 0x000000ffa2a27207 */ /* 0x000fe40000000000 */
[----:B------:R-:W-:Y:S01]  /*8780*/  LOP3.LUT R161, R161, R4, RZ, 0x3c, !PT ;  /* 0x00000004a1a17212 */ /* 0x000fe200078e3cff */
[----:B-----5:R2:W-:Y:S06]  /*8790*/  SYNCS.ARRIVE.TRANS64.RED.A1T0 RZ, [R3+URZ], RZ ;  /* 0x000000ff03ff79a7 */ /* 0x0205ec00081004ff */
.L_x_144:
[----:B------:R-:W-:Y:S05]  /*87a0*/  BSYNC B1 ;  /* 0x0000000000017941 */ /* 0x000fea0003800000 */
.L_x_143:
[----:B--2---:R-:W-:Y:S05]  /*87b0*/  VIADD R3, R80, 0x40 ;  /* 0x0000004050037836 */ /* 0x004fea0000000000 */
[----:B------:R-:W-:Y:S04]  /*87c0*/  SHF.R.U32.HI R3, RZ, 0x15, R3 ;  /* 0x00000015ff037819 */ /* 0x000fe80000011603 */
[----:B------:R-:W-:Y:S11]  /*87d0*/  LOP3.LUT P0, RZ, R3, 0x3, R156, 0x48, !PT ;  /* 0x0000000303ff7812 */ /* 0x000ff6000780489c */
[----:B------:R-:W-:Y:S02]  /*87e0*/  @!UPT UIADD3 URZ, UPT, UPT, URZ, URZ, URZ ;  /* 0x000000fffffff290 */ /* 0x000fe4000fffe0ff */
[----:B------:R-:W-:Y:S05]  /*87f0*/  @!P0 BRA `(.L_x_148) ;  /* 0x0000000000408947 */ /* 0x000fea0003800000 */
[----:B------:R-:W2:Y:S01]  /*8800*/  LDCU.64 UR8, c[0x4][0x70] ;  /* 0x01000e00ff0877ac */ /* 0x000ea20008000a00 */
[----:B------:R-:W-:Y:S01]  /*8810*/  MOV R3, 0x0 ;  /* 0x0000000000037802 */ /* 0x000fe20000000f00 */
[----:B------:R-:W-:Y:S02]  /*8820*/  HFMA2 R12, -RZ, RZ, 0, 5.9604644775390625e-08 ;  /* 0x00000001ff0c7431 */ /* 0x000fe400000001ff */
[----:B------:R-:W-:Y:S02]  /*8830*/  IMAD.MOV.U32 R8, RZ, RZ, 0x192 ;  /* 0x00000192ff087424 */ /* 0x000fe400078e00ff */
[----:B------:R-:W-:Y:S01]  /*8840*/  IMAD.MOV.U32 R13, RZ, RZ, RZ ;  /* 0x000000ffff0d7224 */ /* 0x000fe200078e00ff */
[----:B------:R-:W5:Y:S01]  /*8850*/  LDCU.64 UR6, c[0x4][0x78] ;  /* 0x01000f00ff0677ac */ /* 0x000f620008000a00 */
[----:B------:R-:W1:Y:S01]  /*8860*/  LDC.64 R2, c[0x4][R3] ;  /* 0x0100000003027b82 */ /* 0x000e620000000a00 */
[----:B------:R-:W3:Y:S01]  /*8870*/  LDCU.64 UR4, c[0x4][0x10] ;  /* 0x01000200ff0477ac */ /* 0x000ee20008000a00 */
[----:B--2---:R-:W-:Y:S01]  /*8880*/  MOV R5, UR9 ;  /* 0x0000000900057c02 */ /* 0x004fe20008000f00 */
[----:B------:R-:W-:Y:S01]  /*8890*/  IMAD.U32 R4, RZ, RZ, UR8 ;  /* 0x00000008ff047e24 */ /* 0x000fe2000f8e00ff */
[----:B-----5:R-:W-:Y:S01]  /*88a0*/  MOV R7, UR7 ;  /* 0x0000000700077c02 */ /* 0x020fe20008000f00 */
[----:B------:R-:W-:Y:S01]  /*88b0*/  IMAD.U32 R6, RZ, RZ, UR6 ;  /* 0x00000006ff067e24 */ /* 0x000fe2000f8e00ff */
[----:B---3--:R-:W-:Y:S01]  /*88c0*/  MOV R11, UR5 ;  /* 0x00000005000b7c02 */ /* 0x008fe20008000f00 */
[----:B------:R-:W-:Y:S02]  /*88d0*/  IMAD.U32 R10, RZ, RZ, UR4 ;  /* 0x00000004ff0a7e24 */ /* 0x000fe4000f8e00ff */
[----:B------:R-:W-:Y:S07]  /*88e0*/  LEPC R20, `(.L_x_148) ;  /* 0x000000001014794e */ /* 0x000fee0000000000 */
[----:B-1--4-:R-:W-:Y:S05]  /*88f0*/  CALL.ABS.NOINC R2 ;  /* 0x0000000002007343 */ /* 0x012fea0003c00000 */
.L_x_148:
[----:B------:R-:W-:Y:S01]  /*8900*/  ISETP.NE.AND P0, PT, R169, RZ, PT ;  /* 0x000000ffa900720c */ /* 0x000fe20003f05270 */
[----:B------:R-:W-:Y:S05]  /*8910*/  WARPSYNC.ALL ;  /* 0x0000000000007948 */ /* 0x000fea0003800000 */
[----:B------:R-:W-:Y:S01]  /*8920*/  R2UR UR4, R80 ;  /* 0x00000000500472ca */ /* 0x000fe200000e0000 */
[----:B---3--:R-:W-:Y:S01]  /*8930*/  IMAD.U32 R141, R90, 0x10000, RZ ;  /* 0x000100005a8d7824 */ /* 0x008fe200078e00ff */
[C---:B------:R-:W-:Y:S01]  /*8940*/  SHF.L.U32 R83, R88.reuse, 0x10, RZ ;  /* 0x0000001058537819 */ /* 0x040fe200000006ff */
[----:B----4-:R-:W-:Y:S01]  /*8950*/  IMAD.U32 R126, R99, 0x10000, RZ ;  /* 0x00010000637e7824 */ /* 0x010fe200078e00ff */
[----:B------:R-:W-:Y:S01]  /*8960*/  PRMT R81, R88, 0x8880, RZ ;  /* 0x0000888058517816 */ /* 0x000fe200000000ff */
[----:B-1----:R-:W-:Y:S01]  /*8970*/  IMAD.U32 R115, R108, 0x10000, RZ ;  /* 0x000100006c737824 */ /* 0x002fe200078e00ff */
[----:B------:R-:W-:Y:S01]  /*8980*/  SHF.L.U32 R84, R88, 0x8, RZ ;  /* 0x0000000858547819 */ /* 0x000fe200000006ff */
[----:B------:R-:W-:Y:S01]  /*8990*/  IMAD.SHL.U32 R134, R96, 0x100, RZ ;  /* 0x0000010060867824 */ /* 0x000fe200078e00ff */
[----:B------:R-:W-:Y:S01]  /*89a0*/  SHF.R.S32.HI R83, RZ, 0x18, R83 ;  /* 0x00000018ff537819 */ /* 0x000fe20000011453 */
[----:B------:R-:W-:Y:S01]  /*89b0*/  IMAD.SHL.U32 R119, R105, 0x100, RZ ;  /* 0x0000010069777824 */ /* 0x000fe200078e00ff */
[----:B------:R-:W-:Y:S01]  /*89c0*/  SHF.R.S32.HI R84, RZ, 0x18, R84 ;  /* 0x00000018ff547819 */ /* 0x000fe20000011454 */
[----:B------:R-:W-:Y:S01]  /*89d0*/  IMAD.SHL.U32 R92, R110, 0x100, RZ ;  /* 0x000001006e5c7824 */ /* 0x000fe200078e00ff */
[----:B------:R-:W-:Y:S01]  /*89e0*/  SHF.R.S32.HI R85, RZ, 0x18, R88 ;  /* 0x00000018ff557819 */ /* 0x000fe20000011458 */
[----:B------:R-:W1:Y:S01]  /*89f0*/  LDTM.x64 R4, tmem[UR4+0x40] ;  /* 0x00004004000479ee */ /* 0x000e620008340000 */
[----:B------:R-:W-:Y:S01]  /*8a00*/  PRMT R145, R89, 0x8880, RZ ;  /* 0x0000888059917816 */ /* 0x000fe200000000ff */
[----:B------:R-:W-:Y:S01]  /*8a10*/  NOP ;  /* 0x0000000000007918 */ /* 0x000fe20000000000 */
[----:B------:R-:W-:Y:S01]  /*8a20*/  IADD3 R171, PT, PT, R171, 0x270, RZ ;  /* 0x00000270abab7810 */ /* 0x000fe20007ffe0ff */
[----:B------:R-:W-:Y:S01]  /*8a30*/  BSSY.RECONVERGENT B0, `(.L_x_149) ;  /* 0x000011b000007945 */ /* 0x000fe20003800200 */
[----:B------:R-:W-:Y:S02]  /*8a40*/  PRMT R102, R109, 0x8880, RZ ;  /* 0x000088806d667816 */ /* 0x000fe400000000ff */
[----:B------:R-:W-:Y:S02]  /*8a50*/  LOP3.LUT R171, R171, 0xfefffff8, RZ, 0xc0, !PT ;  /* 0xfefffff8abab7812 */ /* 0x000fe400078ec0ff */
[C---:B------:R-:W-:Y:S02]  /*8a60*/  SHF.L.U32 R100, R109.reuse, 0x10, RZ ;  /* 0x000000106d647819 */ /* 0x040fe400000006ff */
[----:B-1----:R1:W-:Y:S01]  /*8a70*/  SYNCS.ARRIVE.TRANS64.RED.A1T0 RZ, [R171+URZ], RZ ;  /* 0x000000ffabff79a7 */ /* 0x0023e200081004ff */
[C---:B------:R-:W-:Y:S02]  /*8a80*/  PRMT R130, R98.reuse, 0x8880, RZ ;  /* 0x0000888062827816 */ /* 0x040fe400000000ff */
[C---:B------:R-:W-:Y:S02]  /*8a90*/  SHF.L.U32 R129, R98.reuse, 0x10, RZ ;  /* 0x0000001062817819 */ /* 0x040fe400000006ff */
[----:B------:R-:W-:Y:S02]  /*8aa0*/  SHF.L.U32 R128, R98, 0x8, RZ ;  /* 0x0000000862807819 */ /* 0x000fe400000006ff */
[----:B------:R-:W-:Y:S02]  /*8ab0*/  SHF.R.S32.HI R95, RZ, 0x18, R98 ;  /* 0x00000018ff5f7819 */ /* 0x000fe40000011462 */
[----:B------:R-:W-:Y:S02]  /*8ac0*/  SHF.L.U32 R98, R109, 0x8, RZ ;  /* 0x000000086d627819 */ /* 0x000fe400000006ff */
[----:B------:R-:W-:Y:S01]  /*8ad0*/  SHF.L.U32 R144, R89, 0x10, RZ ;  /* 0x0000001059907819 */ /* 0x000fe200000006ff */
[----:B------:R-:W-:Y:S01]  /*8ae0*/  IMAD R0, R78, R4, RZ ;  /* 0x000000044e007224 */ /* 0x000fe200078e02ff */
[----:B------:R-:W-:Y:S01]  /*8af0*/  PRMT R142, R90, 0x8880, RZ ;  /* 0x000088805a8e7816 */ /* 0x000fe200000000ff */
[C---:B------:R-:W-:Y:S01]  /*8b00*/  IMAD R2, R78.reuse, R5, RZ ;  /* 0x000000054e027224 */ /* 0x040fe200078e02ff */
[----:B------:R-:W-:Y:S01]  /*8b10*/  SHF.R.S32.HI R4, RZ, 0x18, R144 ;  /* 0x00000018ff047819 */ /* 0x000fe20000011490 */
[C---:B------:R-:W-:Y:S01]  /*8b20*/  IMAD R3, R78.reuse, R6, RZ ;  /* 0x000000064e037224 */ /* 0x040fe200078e02ff */
[----:B------:R-:W-:Y:S01]  /*8b30*/  SHF.R.S32.HI R86, RZ, 0x18, R89 ;  /* 0x00000018ff567819 */ /* 0x000fe20000011459 */
[-C--:B------:R-:W-:Y:S01]  /*8b40*/  IMAD R0, R81, R82.reuse, R0 ;  /* 0x0000005251007224 */ /* 0x080fe200078e0200 */
[----:B------:R-:W-:Y:S01]  /*8b50*/  PRMT R139, R91, 0x8880, RZ ;  /* 0x000088805b8b7816 */ /* 0x000fe200000000ff */
[----:B------:R-:W-:Y:S01]  /*8b60*/  IMAD R7, R78, R7, RZ ;  /* 0x000000074e077224 */ /* 0x000fe200078e02ff */
[----:B------:R-:W-:Y:S01]  /*8b70*/  SHF.R.S32.HI R87, RZ, 0x18, R90 ;  /* 0x00000018ff577819 */ /* 0x000fe2000001145a */
[-C--:B------:R-:W-:Y:S01]  /*8b80*/  IMAD R2, R83, R82.reuse, R2 ;  /* 0x0000005253027224 */ /* 0x080fe200078e0202 */
[----:B------:R-:W-:Y:S01]  /*8b90*/  SHF.R.S32.HI R83, RZ, 0x18, R109 ;  /* 0x00000018ff537819 */ /* 0x000fe2000001146d */
[-C--:B------:R-:W-:Y:S01]  /*8ba0*/  IMAD R3, R84, R82.reuse, R3 ;  /* 0x0000005254037224 */ /* 0x080fe200078e0203 */
[----:B------:R-:W-:Y:S01]  /*8bb0*/  SHF.L.U32 R138, R91, 0x10, RZ ;  /* 0x000000105b8a7819 */ /* 0x000fe200000006ff */
[----:B------:R-:W-:Y:S01]  /*8bc0*/  IMAD R7, R85, R82, R7 ;  /* 0x0000005255077224 */ /* 0x000fe200078e0207 */
[----:B------:R-:W-:Y:S01]  /*8bd0*/  PRMT R136, R96, 0x8880, RZ ;  /* 0x0000888060887816 */ /* 0x000fe200000000ff */
[----:B------:R-:W-:Y:S01]  /*8be0*/  IMAD R8, R78, R8, RZ ;  /* 0x000000084e087224 */ /* 0x000fe200078e02ff */
[----:B------:R-:W-:Y:S01]  /*8bf0*/  SHF.L.U32 R135, R96, 0x10, RZ ;  /* 0x0000001060877819 */ /* 0x000fe200000006ff */
[C---:B------:R-:W-:Y:S01]  /*8c00*/  IMAD R9, R78.reuse, R9, RZ ;  /* 0x000000094e097224 */ /* 0x040fe200078e02ff */
[----:B------:R-:W-:Y:S01]  /*8c10*/  I2IP.S8.S32.SAT R109, R7, R3, RZ ;  /* 0x00000003076d7239 */ /* 0x000fe200000014ff */
[C---:B------:R-:W-:Y:S01]  /*8c20*/  IMAD R10, R78.reuse, R10, RZ ;  /* 0x0000000a4e0a7224 */ /* 0x040fe200078e02ff */
[----:B------:R-:W-:Y:S01]  /*8c30*/  MOV R3, R145 ;  /* 0x0000009100037202 */ /* 0x000fe20000000f00 */
[C---:B------:R-:W-:Y:S01]  /*8c40*/  IMAD R7, R78.reuse, R20, RZ ;  /* 0x000000144e077224 */ /* 0x040fe200078e02ff */
[C---:B------:R-:W-:Y:S01]  /*8c50*/  PRMT R133, R97.reuse, 0x8880, RZ ;  /* 0x0000888061857816 */ /* 0x040fe200000000ff */
[----:B------:R-:W-:Y:S01]  /*8c60*/  IMAD R11, R78, R11, RZ ;  /* 0x0000000b4e0b7224 */ /* 0x000fe200078e02ff */
[----:B------:R-:W-:Y:S01]  /*8c70*/  SHF.L.U32 R132, R97, 0x10, RZ ;  /* 0x0000001061847819 */ /* 0x000fe200000006ff */
[----:B------:R-:W-:Y:S01]  /*8c80*/  IMAD R8, R3, R82, R8 ;  /* 0x0000005203087224 */ /* 0x000fe200078e0208 */
[----:B------:R-:W-:Y:S01]  /*8c90*/  MOV R3, R142 ;  /* 0x0000008e00037202 */ /* 0x000fe20000000f00 */
[----:B------:R-:W-:Y:S01]  /*8ca0*/  IMAD R9, R4, R82, R9 ;  /* 0x0000005204097224 */ /* 0x000fe200078e0209 */
[----:B------:R-:W-:Y:S01]  /*8cb0*/  SHF.R.S32.HI R4, RZ, 0x18, R141 ;  /* 0x00000018ff047819 */ /* 0x000fe2000001148d */
[C---:B------:R-:W-:Y:S01]  /*8cc0*/  IMAD R20, R78.reuse, R25, RZ ;  /* 0x000000194e147224 */ /* 0x040fe200078e02ff */
[----:B------:R-:W-:Y:S01]  /*8cd0*/  SHF.R.S32.HI R93, RZ, 0x18, R97 ;  /* 0x00000018ff5d7819 */ /* 0x000fe20000011461 */
[C---:B------:R-:W-:Y:S01]  /*8ce0*/  IMAD R25, R78.reuse, R30, RZ ;  /* 0x0000001e4e197224 */ /* 0x040fe200078e02ff */
[----:B------:R-:W-:Y:S01]  /*8cf0*/  PRMT R127, R99, 0x8880, RZ ;  /* 0x00008880637f7816 */ /* 0x000fe200000000ff */
[----:B------:R-:W-:Y:S01]  /*8d00*/  IMAD R12, R78, R12, RZ ;  /* 0x0000000c4e0c7224 */ /* 0x000fe200078e02ff */
[----:B------:R-:W-:Y:S01]  /*8d10*/  PRMT R124, R104, 0x8880, RZ ;  /* 0x00008880687c7816 */ /* 0x000fe200000000ff */
[----:B------:R-:W-:Y:S01]  /*8d20*/  IMAD R6, R78, R19, RZ ;  /* 0x000000134e067224 */ /* 0x000fe200078e02ff */
[----:B------:R-:W-:Y:S01]  /*8d30*/  SHF.L.U32 R123, R104, 0x10, RZ ;  /* 0x00000010687b7819 */ /* 0x000fe200000006ff */
[C---:B------:R-:W-:Y:S01]  /*8d40*/  IMAD R30, R78.reuse, R35, RZ ;  /* 0x000000234e1e7224 */ /* 0x040fe200078e02ff */
[C---:B------:R-:W-:Y:S01]  /*8d50*/  PRMT R121, R105.reuse, 0x8880, RZ ;  /* 0x0000888069797816 */ /* 0x040fe200000000ff */
[C---:B------:R-:W-:Y:S01]  /*8d60*/  IMAD R19, R78.reuse, R24, RZ ;  /* 0x000000184e137224 */ /* 0x040fe200078e02ff */
[----:B------:R-:W-:Y:S01]  /*8d70*/  SHF.L.U32 R120, R105, 0x10, RZ ;  /* 0x0000001069787819 */ /* 0x000fe200000006ff */
[----:B------:R-:W-:Y:S01]  /*8d80*/  IMAD R35, R78, R40, RZ ;  /* 0x000000284e237224 */ /* 0x000fe200078e02ff */
[----:B------:R-:W-:Y:S01]  /*8d90*/  PRMT R118, R106, 0x8880, RZ ;  /* 0x000088806a767816 */ /* 0x000fe200000000ff */
[C---:B------:R-:W-:Y:S01]  /*8da0*/  IMAD R13, R78.reuse, R13, RZ ;  /* 0x0000000d4e0d7224 */ /* 0x040fe200078e02ff */
[----:B------:R-:W-:Y:S01]  /*8db0*/  SHF.R.S32.HI R101, RZ, 0x18, R105 ;  /* 0x00000018ff657819 */ /* 0x000fe20000011469 */
[----:B------:R-:W-:Y:S01]  /*8dc0*/  IMAD R24, R78, R29, RZ ;  /* 0x0000001d4e187224 */ /* 0x000fe200078e02ff */
[----:B------:R-:W-:Y:S01]  /*8dd0*/  SHF.L.U32 R116, R106, 0x10, RZ ;  /* 0x000000106a747819 */ /* 0x000fe200000006ff */
[C---:B------:R-:W-:Y:S01]  /*8de0*/  IMAD R40, R78.reuse, R45, RZ ;  /* 0x0000002d4e287224 */ /* 0x040fe200078e02ff */
[----:B------:R-:W-:Y:S01]  /*8df0*/  PRMT R112, R107, 0x8880, RZ ;  /* 0x000088806b707816 */ /* 0x000fe200000000ff */
[C---:B------:R-:W-:Y:S01]  /*8e00*/  IMAD R29, R78.reuse, R34, RZ ;  /* 0x000000224e1d7224 */ /* 0x040fe200078e02ff */
[----:B------:R-:W-:Y:S01]  /*8e10*/  SHF.R.S32.HI R103, RZ, 0x18, R106 ;  /* 0x00000018ff677819 */ /* 0x000fe2000001146a */
[----:B------:R-:W-:Y:S01]  /*8e20*/  IMAD R45, R78, R50, RZ ;  /* 0x000000324e2d7224 */ /* 0x000fe200078e02ff */
[----:B------:R-:W-:Y:S01]  /*8e30*/  PRMT R117, R108, 0x8880, RZ ;  /* 0x000088806c757816 */ /* 0x000fe200000000ff */
[C---:B------:R-:W-:Y:S01]  /*8e40*/  IMAD R14, R78.reuse, R14, RZ ;  /* 0x0000000e4e0e7224 */ /* 0x040fe200078e02ff */
[----:B------:R-:W-:Y:S01]  /*8e50*/  SHF.R.S32.HI R105, RZ, 0x18, R107 ;  /* 0x00000018ff697819 */ /* 0x000fe2000001146b */
[C---:B------:R-:W-:Y:S01]  /*8e60*/  IMAD R34, R78.reuse, R39, RZ ;  /* 0x000000274e227224 */ /* 0x040fe200078e02ff */
[----:B------:R-:W-:Y:S01]  /*8e70*/  SHF.R.S32.HI R81, RZ, 0x18, R108 ;  /* 0x00000018ff517819 */ /* 0x000fe2000001146c */
[----:B------:R-:W-:Y:S01]  /*8e80*/  IMAD R50, R78, R55, RZ ;  /* 0x000000374e327224 */ /* 0x000fe200078e02ff */
[----:B------:R-:W-:Y:S01]  /*8e90*/  SHF.L.U32 R94, R110, 0x10, RZ ;  /* 0x000000106e5e7819 */ /* 0x000fe200000006ff */
[C---:B------:R-:W-:Y:S01]  /*8ea0*/  IMAD R39, R78.reuse, R44, RZ ;  /* 0x0000002c4e277224 */ /* 0x040fe200078e02ff */
[----:B------:R-:W-:Y:S01]  /*8eb0*/  SHF.L.U32 R143, R89, 0x8, RZ ;  /* 0x00000008598f7819 */ /* 0x000fe200000006ff */
[C---:B------:R-:W-:Y:S01]  /*8ec0*/  IMAD R55, R78.reuse, R60, RZ ;  /* 0x0000003c4e377224 */ /* 0x040fe200078e02ff */
[----:B------:R-:W-:Y:S01]  /*8ed0*/  SHF.R.S32.HI R89, RZ, 0x18, R91 ;  /* 0x00000018ff597819 */ /* 0x000fe2000001145b */
[C---:B------:R-:W-:Y:S01]  /*8ee0*/  IMAD R15, R78.reuse, R15, RZ ;  /* 0x0000000f4e0f7224 */ /* 0x040fe200078e02ff */
[----:B------:R-:W-:Y:S01]  /*8ef0*/  SHF.R.S32.HI R5, RZ, 0x18, R143 ;  /* 0x00000018ff057819 */ /* 0x000fe2000001148f */
[C---:B------:R-:W-:Y:S01]  /*8f00*/  IMAD R44, R78.reuse, R49, RZ ;  /* 0x000000314e2c7224 */ /* 0x040fe200078e02ff */
[----:B------:R-:W-:Y:S01]  /*8f10*/  SHF.R.S32.HI R85, RZ, 0x18, R110 ;  /* 0x00000018ff557819 */ /* 0x000fe2000001146e */
[----:B------:R-:W-:Y:S01]  /*8f20*/  IMAD R60, R78, R65, RZ ;  /* 0x000000414e3c7224 */ /* 0x000fe200078e02ff */
[----:B------:R-:W-:Y:S01]  /*8f30*/  SHF.L.U32 R140, R90, 0x8, RZ ;  /* 0x000000085a8c7819 */ /* 0x000fe200000006ff */
[-C--:B------:R-:W-:Y:S01]  /*8f40*/  IMAD R10, R5, R82.reuse, R10 ;  /* 0x00000052050a7224 */ /* 0x080fe200078e020a */
[----:B------:R-:W-:Y:S01]  /*8f50*/  PRMT R90, R111, 0x8880, RZ ;  /* 0x000088806f5a7816 */ /* 0x000fe200000000ff */
[-C--:B------:R-:W-:Y:S01]  /*8f60*/  IMAD R11, R86, R82.reuse, R11 ;  /* 0x00000052560b7224 */ /* 0x080fe200078e020b */
[----:B------:R-:W-:Y:S01]  /*8f70*/  SHF.R.S32.HI R5, RZ, 0x18, R140 ;  /* 0x00000018ff057819 */ /* 0x000fe2000001148c */
[-C--:B------:R-:W-:Y:S01]  /*8f80*/  IMAD R12, R3, R82.reuse, R12 ;  /* 0x00000052030c7224 */ /* 0x080fe200078e020c */
[----:B------:R-:W-:Y:S01]  /*8f90*/  SHF.L.U32 R88, R111, 0x10, RZ ;  /* 0x000000106f587819 */ /* 0x000fe200000006ff */
[----:B------:R-:W-:Y:S01]  /*8fa0*/  IMAD R13, R4, R82, R13 ;  /* 0x00000052040d7224 */ /* 0x000fe200078e020d */
[----:B------:R-:W-:Y:S01]  /*8fb0*/  I2IP.S8.S32.SAT R65, R11, R10, RZ ;  /* 0x0000000a0b417239 */ /* 0x000fe200000014ff */
[C---:B------:R-:W-:Y:S01]  /*8fc0*/  IMAD R49, R78.reuse, R54, RZ ;  /* 0x000000364e317224 */ /* 0x040fe200078e02ff */
[----:B------:R-:W-:Y:S01]  /*8fd0*/  SHF.L.U32 R137, R91, 0x8, RZ ;  /* 0x000000085b897819 */ /* 0x000fe200000006ff */
[----:B------:R-:W-:Y:S01]  /*8fe0*/  IMAD R14, R5, R82, R14 ;  /* 0x00000052050e7224 */ /* 0x000fe200078e020e */
[----:B------:R-:W-:Y:S01]  /*8ff0*/  I2IP.S8.S32.SAT R65, R9, R8, R65 ;  /* 0x0000000809417239 */ /* 0x000fe20000001441 */
[C---:B------:R-:W-:Y:S01]  /*9000*/  IMAD R3, R78.reuse, R16, RZ ;  /* 0x000000104e037224 */ /* 0x040fe200078e02ff */
[----:B------:R-:W-:Y:S01]  /*9010*/  SHF.R.S32.HI R11, RZ, 0x18, R138 ;  /* 0x00000018ff0b7819 */ /* 0x000fe2000001148a */
[C---:B------:R-:W-:Y:S01]  /*9020*/  IMAD R54, R78.reuse, R59, RZ ;  /* 0x0000003b4e367224 */ /* 0x040fe200078e02ff */
[----:B------:R-:W-:Y:S01]  /*9030*/  SHF.R.S32.HI R9, RZ, 0x18, R135 ;  /* 0x00000018ff097819 */ /* 0x000fe20000011487 */
[----:B------:R-:W-:Y:S01]  /*9040*/  IMAD.MOV.U32 R10, RZ, RZ, R139 ;  /* 0x000000ffff0a7224 */ /* 0x000fe200078e008b */
[----:B------:R-:W-:Y:S01]  /*9050*/  SHF.R.S32.HI R8, RZ, 0x18, R134 ;  /* 0x00000018ff087819 */ /* 0x000fe20000011486 */
[----:B------:R-:W-:Y:S01]  /*9060*/  IMAD R59, R78, R64, RZ ;  /* 0x000000404e3b7224 */ /* 0x000fe200078e02ff */
[----:B------:R-:W-:Y:S01]  /*9070*/  I2IP.S8.S32.SAT R64, R2, R0, R109 ;  /* 0x0000000002407239 */ /* 0x000fe2000000146d */
[----:B------:R-:W-:Y:S01]  /*9080*/  IMAD R15, R87, R82, R15 ;  /* 0x00000052570f7224 */ /* 0x000fe200078e020f */
[----:B------:R-:W-:Y:S01]  /*9090*/  MOV R2, R136 ;  /* 0x0000008800027202 */ /* 0x000fe20000000f00 */
[C---:B------:R-:W-:Y:S01]  /*90a0*/  IMAD R4, R78.reuse, R17, RZ ;  /* 0x000000114e047224 */ /* 0x040fe200078e02ff */
[----:B------:R-:W-:Y:S01]  /*90b0*/  SHF.R.S32.HI R0, RZ, 0x18, R137 ;  /* 0x00000018ff007819 */ /* 0x000fe20000011489 */
[----:B------:R-:W-:Y:S01]  /*90c0*/  IMAD R5, R78, R18, RZ ;  /* 0x000000124e057224 */ /* 0x000fe200078e02ff */
[----:B------:R-:W-:Y:S01]  /*90d0*/  I2IP.S8.S32.SAT R14, R15, R14, RZ ;  /* 0x0000000e0f0e7239 */ /* 0x000fe200000014ff */
[-C--:B------:R-:W-:Y:S01]  /*90e0*/  IMAD R3, R10, R82.reuse, R3 ;  /* 0x000000520a037224 */ /* 0x080fe200078e0203 */
[----:B------:R-:W-:Y:S01]  /*90f0*/  SHF.R.S32.HI R91, RZ, 0x18, R96 ;  /* 0x00000018ff5b7819 */ /* 0x000fe20000011460 */
[-C--:B------:R-:W-:Y:S01]  /*9100*/  IMAD R4, R11, R82.reuse, R4 ;  /* 0x000000520b047224 */ /* 0x080fe200078e0204 */
[----:B------:R-:W-:Y:S01]  /*9110*/  PRMT R96, R110, 0x8880, RZ ;  /* 0x000088806e607816 */ /* 0x000fe200000000ff */
[-C--:B------:R-:W-:Y:S01]  /*9120*/  IMAD R5, R0, R82.reuse, R5 ;  /* 0x0000005200057224 */ /* 0x080fe200078e0205 */
[----:B------:R-:W-:Y:S01]  /*9130*/  MOV R0, R133 ;  /* 0x0000008500007202 */ /* 0x000fe20000000f00 */
[C---:B------:R-:W-:Y:S01]  /*9140*/  IMAD R16, R78.reuse, R21, RZ ;  /* 0x000000154e107224 */ /* 0x040fe200078e02ff */
[----:B------:R-:W-:Y:S01]  /*9150*/  SHF.L.U32 R131, R97, 0x8, RZ ;  /* 0x0000000861837819 */ /* 0x000fe200000006ff */
[----:B------:R-:W-:Y:S01]  /*9160*/  IMAD R6, R89, R82, R6 ;  /* 0x0000005259067224 */ /* 0x000fe200078e0206 */
[----:B------:R-:W-:Y:S01]  /*9170*/  SHF.R.S32.HI R97, RZ, 0x18, R99 ;  /* 0x00000018ff617819 */ /* 0x000fe20000011463 */
[----:B------:R-:W-:Y:S01]  /*9180*/  IMAD R17, R78, R22, RZ ;  /* 0x000000164e117224 */ /* 0x000fe200078e02ff */
[----:B------:R-:W-:Y:S01]  /*9190*/  SHF.L.U32 R125, R99, 0x8, RZ ;  /* 0x00000008637d7819 */ /* 0x000fe200000006ff */
[-C--:B------:R-:W-:Y:S01]  /*91a0*/  IMAD R7, R2, R82.reuse, R7 ;  /* 0x0000005202077224 */ /* 0x080fe200078e0207 */
[----:B------:R-:W-:Y:S01]  /*91b0*/  I2IP.S8.S32.SAT R5, R6, R5, RZ ;  /* 0x0000000506057239 */ /* 0x000fe200000014ff */
[----:B------:R-:W-:Y:S01]  /*91c0*/  IMAD R18, R78, R23, RZ ;  /* 0x000000174e127224 */ /* 0x000fe200078e02ff */
[----:B------:R-:W-:Y:S01]  /*91d0*/  SHF.R.S32.HI R2, RZ, 0x18, R131 ;  /* 0x00000018ff027819 */ /* 0x000fe20000011483 */
[-C--:B------:R-:W-:Y:S01]  /*91e0*/  IMAD R16, R9, R82.reuse, R16 ;  /* 0x0000005209107224 */ /* 0x080fe200078e0210 */
[----:B------:R-:W-:Y:S01]  /*91f0*/  SHF.R.S32.HI R9, RZ, 0x18, R132 ;  /* 0x00000018ff097819 */ /* 0x000fe20000011484 */
[----:B------:R-:W-:Y:S01]  /*9200*/  IMAD R17, R8, R82, R17 ;  /* 0x0000005208117224 */ /* 0x000fe200078e0211 */
[----:B------:R-:W-:Y:S01]  /*9210*/  SHF.R.S32.HI R99, RZ, 0x18, R104 ;  /* 0x00000018ff637819 */ /* 0x000fe20000011468 */
[----:B------:R-:W-:Y:S01]  /*9220*/  IMAD R22, R78, R27, RZ ;  /* 0x0000001b4e167224 */ /* 0x000fe200078e02ff */
[----:B------:R-:W-:Y:S01]  /*9230*/  SHF.L.U32 R122, R104, 0x8, RZ ;  /* 0x00000008687a7819 */ /* 0x000fe200000006ff */
[----:B------:R-:W-:Y:S01]  /*9240*/  IMAD R27, R78, R32, RZ ;  /* 0x000000204e1b7224 */ /* 0x000fe200078e02ff */
[----:B------:R-:W-:Y:S01]  /*9250*/  SHF.L.U32 R113, R106, 0x8, RZ ;  /* 0x000000086a717819 */ /* 0x000fe200000006ff */
[----:B------:R-:W-:Y:S01]  /*9260*/  IMAD R18, R91, R82, R18 ;  /* 0x000000525b127224 */ /* 0x000fe200078e0212 */
[C---:B------:R-:W-:Y:S01]  /*9270*/  SHF.L.U32 R106, R107.reuse, 0x10, RZ ;  /* 0x000000106b6a7819 */ /* 0x040fe200000006ff */
[C---:B------:R-:W-:Y:S01]  /*9280*/  IMAD R32, R78.reuse, R37, RZ ;  /* 0x000000254e207224 */ /* 0x040fe200078e02ff */
[----:B------:R-:W-:Y:S01]  /*9290*/  SHF.L.U32 R104, R107, 0x8, RZ ;  /* 0x000000086b687819 */ /* 0x000fe200000006ff */
[----:B------:R-:W-:Y:S01]  /*92a0*/  IMAD R21, R78, R26, RZ ;  /* 0x0000001a4e157224 */ /* 0x000fe200078e02ff */
[----:B------:R-:W-:Y:S01]  /*92b0*/  I2IP.S8.S32.SAT R17, R18, R17, RZ ;  /* 0x0000001112117239 */ /* 0x000fe200000014ff */
[----:B------:R-:W-:Y:S01]  /*92c0*/  IMAD R37, R78, R42, RZ ;  /* 0x0000002a4e257224 */ /* 0x000fe200078e02ff */
[----:B------:R-:W-:Y:S01]  /*92d0*/  SHF.R.S32.HI R107, RZ, 0x18, R111 ;  /* 0x00000018ff6b7819 */ /* 0x000fe2000001146f */
[----:B------:R-:W-:Y:S01]  /*92e0*/  IMAD R19, R0, R82, R19 ;  /* 0x0000005200137224 */ /* 0x000fe200078e0213 */
[----:B------:R-:W-:Y:S01]  /*92f0*/  I2IP.S8.S32.SAT R16, R16, R7, R17 ;  /* 0x0000000710107239 */ /* 0x000fe20000001411 */
[C---:B------:R-:W-:Y:S01]  /*9300*/  IMAD R42, R78.reuse, R47, RZ ;  /* 0x0000002f4e2a7224 */ /* 0x040fe200078e02ff */
[----:B------:R-:W-:Y:S01]  /*9310*/  MOV R0, R130 ;  /* 0x0000008200007202 */ /* 0x000fe20000000f00 */
[----:B------:R-:W-:Y:S01]  /*9320*/  IMAD R47, R78, R52, RZ ;  /* 0x000000344e2f7224 */ /* 0x000fe200078e02ff */
[----:B------:R-:W-:Y:S01]  /*9330*/  SHF.L.U32 R114, R108, 0x8, RZ ;  /* 0x000000086c727819 */ /* 0x000fe200000006ff */
[----:B------:R-:W-:Y:S01]  /*9340*/  IMAD R20, R9, R82, R20 ;  /* 0x0000005209147224 */ /* 0x000fe200078e0214 */
[----:B------:R-:W-:Y:S01]  /*9350*/  SHF.L.U32 R84, R111, 0x8, RZ ;  /* 0x000000086f547819 */ /* 0x000fe200000006ff */
[----:B------:R-:W-:Y:S01]  /*9360*/  IMAD R52, R78, R57, RZ ;  /* 0x000000394e347224 */ /* 0x000fe200078e02ff */
[----:B------:R-:W-:Y:S01]  /*9370*/  IADD3 R76, PT, PT, R76, 0x1, RZ ;  /* 0x000000014c4c7810 */ /* 0x000fe20007ffe0ff */
[C---:B------:R-:W-:Y:S02]  /*9380*/  IMAD R23, R78.reuse, R28, RZ ;  /* 0x0000001c4e177224 */ /* 0x040fe400078e02ff */
[----:B------:R-:W-:Y:S02]  /*9390*/  IMAD R57, R78, R62, RZ ;  /* 0x0000003e4e397224 */ /* 0x000fe400078e02ff */
[-C--:B------:R-:W-:Y:S01]  /*93a0*/  IMAD R21, R2, R82.reuse, R21 ;  /* 0x0000005202157224 */ /* 0x080fe200078e0215 */
[----:B------:R-:W-:Y:S01]  /*93b0*/  MOV R2, R127 ;  /* 0x0000007f00027202 */ /* 0x000fe20000000f00 */
[----:B------:R-:W-:Y:S01]  /*93c0*/  IMAD R62, R78, R67, RZ ;  /* 0x000000434e3e7224 */ /* 0x000fe200078e02ff */
[----:B------:R-:W-:Y:S01]  /*93d0*/  I2IP.S8.S32.SAT R67, R4, R3, R5 ;  /* 0x0000000304437239 */ /* 0x000fe20000001405 */
[-C--:B------:R-:W-:Y:S01]  /*93e0*/  IMAD R22, R93, R82.reuse, R22 ;  /* 0x000000525d167224 */ /* 0x080fe200078e0216 */
[----:B------:R-:W-:Y:S01]  /*93f0*/  SHF.R.S32.HI R3, RZ, 0x18, R129 ;  /* 0x00000018ff037819 */ /* 0x000fe20000011481 */
[-C--:B------:R-:W-:Y:S01]  /*9400*/  IMAD R23, R0, R82.reuse, R23 ;  /* 0x0000005200177224 */ /* 0x080fe200078e0217 */
[----:B------:R-:W-:Y:S01]  /*9410*/  SHF.R.S32.HI R0, RZ, 0x18, R128 ;  /* 0x00000018ff007819 */ /* 0x000fe20000011480 */
[----:B------:R-:W-:Y:S01]  /*9420*/  IMAD R26, R78, R31, RZ ;  /* 0x0000001f4e1a7224 */ /* 0x000fe200078e02ff */
[----:B------:R-:W-:Y:S01]  /*9430*/  I2IP.S8.S32.SAT R17, R22, R21, RZ ;  /* 0x0000001516117239 */ /* 0x000fe200000014ff */
[-C--:B------:R-:W-:Y:S01]  /*9440*/  IMAD R24, R3, R82.reuse, R24 ;  /* 0x0000005203187224 */ /* 0x080fe200078e0218 */
[----:B------:R-:W-:Y:S01]  /*9450*/  SHF.R.S32.HI R3, RZ, 0x18, R126 ;  /* 0x00000018ff037819 */ /* 0x000fe2000001147e */
[-C--:B------:R-:W-:Y:S01]  /*9460*/  IMAD R25, R0, R82.reuse, R25 ;  /* 0x0000005200197224 */ /* 0x080fe200078e0219 */
[----:B------:R-:W-:Y:S01]  /*9470*/  I2IP.S8.S32.SAT R17, R20, R19, R17 ;  /* 0x0000001314117239 */ /* 0x000fe20000001411 */
[----:B------:R-:W-:Y:S01]  /*9480*/  IMAD R28, R78, R33, RZ ;  /* 0x000000214e1c7224 */ /* 0x000fe200078e02ff */
[----:B------:R-:W-:Y:S01]  /*9490*/  SHF.R.S32.HI R4, RZ, 0x18, R125 ;  /* 0x00000018ff047819 */ /* 0x000fe2000001147d */
[-C--:B------:R-:W-:Y:S02]  /*94a0*/  IMAD R26, R95, R82.reuse, R26 ;  /* 0x000000525f1a7224 */ /* 0x080fe400078e021a */
[-C--:B------:R-:W-:Y:S01]  /*94b0*/  IMAD R27, R2, R82.reuse, R27 ;  /* 0x00000052021b7224 */ /* 0x080fe200078e021b */
[----:B------:R-:W-:Y:S01]  /*94c0*/  MOV R2, R121 ;  /* 0x0000007900027202 */ /* 0x000fe20000000f00 */
[----:B------:R-:W-:Y:S01]  /*94d0*/  IMAD R28, R3, R82, R28 ;  /* 0x00000052031c7224 */ /* 0x000fe200078e021c */
[----:B------:R-:W-:Y:S01]  /*94e0*/  I2IP.S8.S32.SAT R18, R26, R25, RZ ;  /* 0x000000191a127239 */ /* 0x000fe200000014ff */
[----:B------:R-:W-:Y:S01]  /*94f0*/  IMAD R31, R78, R36, RZ ;  /* 0x000000244e1f7224 */ /* 0x000fe200078e02ff */
[----:B------:R-:W-:Y:S01]  /*9500*/  SHF.R.S32.HI R3, RZ, 0x18, R123 ;  /* 0x00000018ff037819 */ /* 0x000fe2000001147b */
[-C--:B------:R-:W-:Y:S01]  /*9510*/  IMAD R29, R4, R82.reuse, R29 ;  /* 0x00000052041d7224 */ /* 0x080fe200078e021d */
[----:B------:R-:W-:Y:S01]  /*9520*/  I2IP.S8.S32.SAT R18, R24, R23, R18 ;  /* 0x0000001718127239 */ /* 0x000fe20000001412 */
[----:B------:R-:W-:Y:S01]  /*9530*/  IMAD.MOV.U32 R0, RZ, RZ, R124 ;  /* 0x000000ffff007224 */ /* 0x000fe200078e007c */
[----:B------:R-:W-:Y:S01]  /*9540*/  SHF.R.S32.HI R4, RZ, 0x18, R119 ;  /* 0x00000018ff047819 */ /* 0x000fe20000011477 */
[-C--:B------:R-:W-:Y:S02]  /*9550*/  IMAD R30, R97, R82.reuse, R30 ;  /* 0x00000052611e7224 */ /* 0x080fe400078e021e */
[----:B------:R-:W-:Y:S01]  /*9560*/  IMAD R31, R0, R82, R31 ;  /* 0x00000052001f7224 */ /* 0x000fe200078e021f */
[----:B------:R-:W-:Y:S01]  /*9570*/  SHF.R.S32.HI R0, RZ, 0x18, R122 ;  /* 0x00000018ff007819 */ /* 0x000fe2000001147a */
[----:B------:R-:W-:Y:S01]  /*9580*/  IMAD R33, R78, R38, RZ ;  /* 0x000000264e217224 */ /* 0x000fe200078e02ff */
[----:B------:R-:W-:Y:S01]  /*9590*/  I2IP.S8.S32.SAT R19, R30, R29, RZ ;  /* 0x0000001d1e137239 */ /* 0x000fe200000014ff */
[-C--:B------:R-:W-:Y:S01]  /*95a0*/  IMAD R32, R3, R82.reuse, R32 ;  /* 0x0000005203207224 */ /* 0x080fe200078e0220 */
[----:B------:R-:W-:Y:S01]  /*95b0*/  SHF.R.S32.HI R3, RZ, 0x18, R120 ;  /* 0x00000018ff037819 */ /* 0x000fe20000011478 */
[----:B------:R-:W-:Y:S01]  /*95c0*/  IMAD R33, R0, R82, R33 ;  /* 0x0000005200217224 */ /* 0x000fe200078e0221 */
[----:B------:R-:W-:Y:S01]  /*95d0*/  I2IP.S8.S32.SAT R19, R28, R27, R19 ;  /* 0x0000001b1c137239 */ /* 0x000fe20000001413 */
[----:B------:R-:W-:Y:S01]  /*95e0*/  IMAD R36, R78, R41, RZ ;  /* 0x000000294e247224 */ /* 0x000fe200078e02ff */
[----:B------:R-:W-:Y:S01]  /*95f0*/  MOV R0, R118 ;  /* 0x0000007600007202 */ /* 0x000fe20000000f00 */
[-C--:B------:R-:W-:Y:S02]  /*9600*/  IMAD R34, R99, R82.reuse, R34 ;  /* 0x0000005263227224 */ /* 0x080fe400078e0222 */
[----:B------:R-:W-:Y:S01]  /*9610*/  IMAD R35, R2, R82, R35 ;  /* 0x0000005202237224 */ /* 0x000fe200078e0223 */
[----:B------:R-:W-:Y:S01]  /*9620*/  MOV R2, R112 ;  /* 0x0000007000027202 */ /* 0x000fe20000000f00 */
[----:B------:R-:W-:Y:S01]  /*9630*/  IMAD R38, R78, R43, RZ ;  /* 0x0000002b4e267224 */ /* 0x000fe200078e02ff */
[----:B------:R-:W-:Y:S01]  /*9640*/  I2IP.S8.S32.SAT R33, R34, R33, RZ ;  /* 0x0000002122217239 */ /* 0x000fe200000014ff */
[-C--:B------:R-:W-:Y:S01]  /*9650*/  IMAD R36, R3, R82.reuse, R36 ;  /* 0x0000005203247224 */ /* 0x080fe200078e0224 */
[----:B------:R-:W-:Y:S01]  /*9660*/  SHF.R.S32.HI R3, RZ, 0x18, R116 ;  /* 0x00000018ff037819 */ /* 0x000fe20000011474 */
[-C--:B------:R-:W-:Y:S01]  /*9670*/  IMAD R37, R4, R82.reuse, R37 ;  /* 0x0000005204257224 */ /* 0x080fe200078e0225 */
[----:B------:R-:W-:Y:S01]  /*9680*/  I2IP.S8.S32.SAT R32, R32, R31, R33 ;  /* 0x0000001f20207239 */ /* 0x000fe20000001421 */
[-C--:B------:R-:W-:Y:S01]  /*9690*/  IMAD R38, R101, R82.reuse, R38 ;  /* 0x0000005265267224 */ /* 0x080fe200078e0226 */
[----:B------:R-:W-:Y:S01]  /*96a0*/  SHF.R.S32.HI R4, RZ, 0x18, R104 ;  /* 0x00000018ff047819 */ /* 0x000fe20000011468 */
[----:B------:R-:W-:Y:S01]  /*96b0*/  IMAD R39, R0, R82, R39 ;  /* 0x0000005200277224 */ /* 0x000fe200078e0227 */
[----:B------:R-:W-:Y:S01]  /*96c0*/  SHF.R.S32.HI R0, RZ, 0x18, R113 ;  /* 0x00000018ff007819 */ /* 0x000fe20000011471 */
[----:B------:R-:W-:Y:S01]  /*96d0*/  IMAD R41, R78, R46, RZ ;  /* 0x0000002e4e297224 */ /* 0x000fe200078e02ff */
[----:B------:R-:W-:Y:S01]  /*96e0*/  I2IP.S8.S32.SAT R37, R38, R37, RZ ;  /* 0x0000002526257239 */ /* 0x000fe200000014ff */
[----:B------:R-:W-:Y:S01]  /*96f0*/  IMAD R40, R3, R82, R40 ;  /* 0x0000005203287224 */ /* 0x000fe200078e0228 */
[----:B------:R-:W-:Y:S01]  /*9700*/  SHF.R.S32.HI R3, RZ, 0x18, R106 ;  /* 0x00000018ff037819 */ /* 0x000fe2000001146a */
[----:B------:R-:W-:Y:S01]  /*9710*/  IMAD R43, R78, R48, RZ ;  /* 0x000000304e2b7224 */ /* 0x000fe200078e02ff */
[----:B------:R-:W-:Y:S01]  /*9720*/  I2IP.S8.S32.SAT R33, R36, R35, R37 ;  /* 0x0000002324217239 */ /* 0x000fe20000001425 */
[-C--:B------:R-:W-:Y:S01]  /*9730*/  IMAD R41, R0, R82.reuse, R41 ;  /* 0x0000005200297224 */ /* 0x080fe200078e0229 */
[----:B------:R-:W-:Y:S01]  /*9740*/  MOV R0, R117 ;  /* 0x0000007500007202 */ /* 0x000fe20000000f00 */
[-C--:B------:R-:W-:Y:S02]  /*9750*/  IMAD R42, R103, R82.reuse, R42 ;  /* 0x00000052672a7224 */ /* 0x080fe400078e022a */
        /* <DEDUP_REMOVED lines=11> */
[-C--:B------:R-:W-:Y:S02]  /*9810*/  IMAD R47, R0, R82.reuse, R47 ;  /* 0x00000052002f7224 */ /* 0x080fe400078e022f */
[----:B------:R-:W-:Y:S01]  /*9820*/  IMAD R48, R3, R82, R48 ;  /* 0x0000005203307224 */ /* 0x000fe200078e0230 */
[----:B------:R-:W-:Y:S01]  /*9830*/  SHF.R.S32.HI R3, RZ, 0x18, R100 ;  /* 0x00000018ff037819 */ /* 0x000fe20000011464 */
[----:B------:R-:W-:Y:S01]  /*9840*/  IMAD R51, R78, R56, RZ ;  /* 0x000000384e337224 */ /* 0x000fe200078e02ff */
[----:B------:R-:W-:Y:S01]  /*9850*/  I2IP.S8.S32.SAT R35, R46, R45, RZ ;  /* 0x0000002d2e237239 */ /* 0x000fe200000014ff */
[-C--:B------:R-:W-:Y:S01]  /*9860*/  IMAD R49, R2, R82.reuse, R49 ;  /* 0x0000005202317224 */ /* 0x080fe200078e0231 */
[----:B------:R-:W-:Y:S01]  /*9870*/  SHF.R.S32.HI R2, RZ, 0x18, R98 ;  /* 0x00000018ff027819 */ /* 0x000fe20000011462 */
[----:B------:R-:W-:Y:S01]  /*9880*/  IMAD.MOV.U32 R0, RZ, RZ, R102 ;  /* 0x000000ffff007224 */ /* 0x000fe200078e0066 */
[----:B------:R-:W-:Y:S01]  /*9890*/  I2IP.S8.S32.SAT R35, R44, R43, R35 ;  /* 0x0000002b2c237239 */ /* 0x000fe20000001423 */
[-C--:B------:R-:W-:Y:S02]  /*98a0*/  IMAD R50, R81, R82.reuse, R50 ;  /* 0x0000005251327224 */ /* 0x080fe400078e0232 */
[----:B------:R-:W-:Y:S01]  /*98b0*/  IMAD R51, R0, R82, R51 ;  /* 0x0000005200337224 */ /* 0x000fe200078e0233 */
[----:B------:R-:W-:Y:S01]  /*98c0*/  MOV R0, R96 ;  /* 0x0000006000007202 */ /* 0x000fe20000000f00 */
[----:B------:R-:W-:Y:S01]  /*98d0*/  IMAD R53, R78, R58, RZ ;  /* 0x0000003a4e357224 */ /* 0x000fe200078e02ff */
[----:B------:R-:W-:Y:S01]  /*98e0*/  I2IP.S8.S32.SAT R49, R50, R49, RZ ;  /* 0x0000003132317239 */ /* 0x000fe200000014ff */
[-C--:B------:R-:W-:Y:S01]  /*98f0*/  IMAD R52, R3, R82.reuse, R52 ;  /* 0x0000005203347224 */ /* 0x080fe200078e0234 */
[----:B------:R-:W-:Y:S01]  /*9900*/  SHF.R.S32.HI R3, RZ, 0x18, R94 ;  /* 0x00000018ff037819 */ /* 0x000fe2000001145e */
[----:B------:R-:W-:Y:S01]  /*9910*/  IMAD R53, R2, R82, R53 ;  /* 0x0000005202357224 */ /* 0x000fe200078e0235 */
[----:B------:R-:W-:Y:S01]  /*9920*/  MOV R2, R90 ;  /* 0x0000005a00027202 */ /* 0x000fe20000000f00 */
[----:B------:R-:W-:Y:S01]  /*9930*/  IMAD R54, R83, R82, R54 ;  /* 0x0000005253367224 */ /* 0x000fe200078e0236 */
[----:B------:R-:W-:Y:S01]  /*9940*/  I2IP.S8.S32.SAT R48, R48, R47, R49 ;  /* 0x0000002f30307239 */ /* 0x000fe20000001431 */
[C---:B------:R-:W-:Y:S02]  /*9950*/  IMAD R56, R78.reuse, R61, RZ ;  /* 0x0000003d4e387224 */ /* 0x040fe400078e02ff */
[----:B------:R-:W-:Y:S01]  /*9960*/  IMAD R61, R78, R66, RZ ;  /* 0x000000424e3d7224 */ /* 0x000fe200078e02ff */
[----:B------:R-:W-:Y:S01]  /*9970*/  I2IP.S8.S32.SAT R66, R13, R12, R14 ;  /* 0x0000000c0d427239 */ /* 0x000fe2000000140e */
[-C--:B------:R-:W-:Y:S01]  /*9980*/  IMAD R55, R0, R82.reuse, R55 ;  /* 0x0000005200377224 */ /* 0x080fe200078e0237 */
[----:B------:R-:W-:Y:S01]  /*9990*/  SHF.R.S32.HI R0, RZ, 0x18, R92 ;  /* 0x00000018ff007819 */ /* 0x000fe2000001145c */
[-C--:B------:R-:W-:Y:S01]  /*99a0*/  IMAD R56, R3, R82.reuse, R56 ;  /* 0x0000005203387224 */ /* 0x080fe200078e0238 */
[----:B------:R-:W-:Y:S01]  /*99b0*/  I2IP.S8.S32.SAT R49, R54, R53, RZ ;  /* 0x0000003536317239 */ /* 0x000fe200000014ff */
[----:B------:R1:W-:Y:S01]  /*99c0*/  STS.128 [R155+UR49+0x6400], R64 ;  /* 0x006400409b007988 */ /* 0x0003e20008000c31 */
[----:B------:R-:W-:Y:S01]  /*99d0*/  IMAD R58, R78, R63, RZ ;  /* 0x0000003f4e3a7224 */ /* 0x000fe200078e02ff */
[----:B------:R-:W-:Y:S01]  /*99e0*/  SHF.R.S32.HI R3, RZ, 0x18, R88 ;  /* 0x00000018ff037819 */ /* 0x000fe20000011458 */
[-C--:B------:R-:W-:Y:S01]  /*99f0*/  IMAD R57, R0, R82.reuse, R57 ;  /* 0x0000005200397224 */ /* 0x080fe200078e0239 */
[----:B------:R-:W-:Y:S01]  /*9a00*/  I2IP.S8.S32.SAT R49, R52, R51, R49 ;  /* 0x0000003334317239 */ /* 0x000fe20000001431 */
[-C--:B------:R-:W-:Y:S02]  /*9a10*/  IMAD R58, R85, R82.reuse, R58 ;  /* 0x00000052553a7224 */ /* 0x080fe400078e023a */
[-C--:B------:R-:W-:Y:S01]  /*9a20*/  IMAD R59, R2, R82.reuse, R59 ;  /* 0x00000052023b7224 */ /* 0x080fe200078e023b */
[----:B------:R1:W-:Y:S01]  /*9a30*/  STS.128 [R175+0x6400], R16 ;  /* 0x00640010af007388 */ /* 0x0003e20000000c00 */
[-C--:B------:R-:W-:Y:S01]  /*9a40*/  IMAD R60, R3, R82.reuse, R60 ;  /* 0x00000052033c7224 */ /* 0x080fe200078e023c */
[----:B------:R-:W-:Y:S01]  /*9a50*/  I2IP.S8.S32.SAT R50, R58, R57, RZ ;  /* 0x000000393a327239 */ /* 0x000fe200000014ff */
[-C--:B------:R-:W-:Y:S02]  /*9a60*/  IMAD R61, R4, R82.reuse, R61 ;  /* 0x00000052043d7224 */ /* 0x080fe400078e023d */
[----:B------:R-:W-:Y:S01]  /*9a70*/  IMAD R62, R107, R82, R62 ;  /* 0x000000526b3e7224 */ /* 0x000fe200078e023e */
[----:B------:R-:W-:Y:S02]  /*9a80*/  I2IP.S8.S32.SAT R50, R56, R55, R50 ;  /* 0x0000003738327239 */ /* 0x000fe40000001432 */
[----:B------:R1:W-:Y:S02]  /*9a90*/  STS.128 [R174+0x6400], R32 ;  /* 0x00640020ae007388 */ /* 0x0003e40000000c00 */
        /* <DEDUP_REMOVED lines=11> */
[----:B------:R-:W-:Y:S02]  /*9b50*/  UIADD3 UR8, UP0, UPT, UR52, 0x680, URZ ;  /* 0x0000068034087890 */ /* 0x000fe4000ff1e0ff */
[----:B------:R-:W-:Y:S02]  /*9b60*/  UIADD3 UR5, UPT, UPT, UR41, 0x40, URZ ;  /* 0x0000004029057890 */ /* 0x000fe4000fffe0ff */
[----:B------:R-:W-:Y:S02]  /*9b70*/  UIADD3 UR4, UPT, UPT, UR49, 0x6400, URZ ;  /* 0x0000640031047890 */ /* 0x000fe4000fffe0ff */
[----:B------:R-:W-:Y:S01]  /*9b80*/  UIADD3.X UR9, UPT, UPT, URZ, UR53, URZ, UP0, !UPT ;  /* 0x00000035ff097290 */ /* 0x000fe200087fe4ff */
[----:B------:R-:W-:Y:S01]  /*9b90*/  UMOV UR6, UR42 ;  /* 0x0000002a00067c82 */ /* 0x000fe20008000000 */
[----:B------:R-:W-:Y:S07]  /*9ba0*/  UMOV UR7, UR36 ;  /* 0x0000002400077c82 */ /* 0x000fee0008000000 */
[----:B------:R2:W-:Y:S01]  /*9bb0*/  UTMASTG.3D [UR4], [UR8] ;  /* 0x00000004080073b5 */ /* 0x0005e20008010000 */
[----:B------:R0:W-:Y:S01]  /*9bc0*/  UTMACMDFLUSH ;  /* 0x00000000000079b7 */ /* 0x0001e20000000000 */
[----:B--2---:R-:W-:Y:S04]  /*9bd0*/  DEPBAR.LE SB0, 0x1 ;  /* 0x000080400000791a */ /* 0x004fe80000000000 */
.L_x_150:
[----:B------:R-:W-:Y:S05]  /*9be0*/  BSYNC.RECONVERGENT B0 ;  /* 0x0000000000007941 */ /* 0x000fea0003800200 */
.L_x_149:
[----:B------:R-:W-:Y:S01]  /*9bf0*/  BAR.SYNC.DEFER_BLOCKING 0x1, 0x80 ;  /* 0x0042000000007b1d */ /* 0x000fe20000010000 */
[----:B------:R-:W-:Y:S01]  /*9c00*/  ISETP.NE.AND P2, PT, R170, RZ, PT ;  /* 0x000000ffaa00720c */ /* 0x000fe20003f45270 */
[----:B------:R-:W-:Y:S01]  /*9c10*/  IMAD.IADD R20, R75, 0x1, R152 ;  /* 0x000000014b147824 */ /* 0x000fe200078e0298 */
[----:B------:R-:W-:Y:S01]  /*9c20*/  ISETP.NE.AND P0, PT, R172, 0x2, PT ;  /* 0x00000002ac00780c */ /* 0x000fe20003f05270 */
[----:B------:R-:W-:Y:S01]  /*9c30*/  IMAD.IADD R21, R77, 0x1, R154 ;  /* 0x000000014d157824 */ /* 0x000fe200078e029a */
[----:B------:R-:W-:Y:S02]  /*9c40*/  ISETP.NE.AND P1, PT, R76, 0x4, PT ;  /* 0x000000044c00780c */ /* 0x000fe40003f25270 */
[----:B------:R-:W-:Y:S02]  /*9c50*/  SEL R0, RZ, 0x1, P0 ;  /* 0x00000001ff007807 */ /* 0x000fe40000000000 */
[----:B------:R-:W-:Y:S02]  /*9c60*/  SEL R3, RZ, 0x1, P1 ;  /* 0x00000001ff037807 */ /* 0x000fe40000800000 */
[----:B------:R-:W-:Y:S02]  /*9c70*/  LOP3.LUT R163, R163, R0, RZ, 0x3c, !PT ;  /* 0x00000000a3a37212 */ /* 0x000fe400078e3cff */
[----:B------:R-:W-:Y:S02]  /*9c80*/  LOP3.LUT R164, R164, R3, RZ, 0x3c, !PT ;  /* 0x00000003a4a47212 */ /* 0x000fe400078e3cff */
[----:B------:R-:W-:Y:S02]  /*9c90*/  @P2 R2UR UR36, R160 ;  /* 0x00000000a02422ca */ /* 0x000fe400000e0000 */
[----:B------:R-:W-:Y:S02]  /*9ca0*/  SEL R172, R172, RZ, P0 ;  /* 0x000000ffacac7207 */ /* 0x000fe40000000000 */
[----:B------:R-:W-:Y:S01]  /*9cb0*/  SEL R76, R76, RZ, P1 ;  /* 0x000000ff4c4c7207 */ /* 0x000fe20000800000 */
[----:B------:R-:W-:Y:S10]  /*9cc0*/  @P2 BRA `(.L_x_151) ;  /* 0xffffffc400882947 */ /* 0x000ff4000383ffff */
[----:B------:R-:W-:Y:S05]  /*9cd0*/  EXIT ;  /* 0x000000000000794d */ /* 0x000fea0003800000 */
.L_x_25:
[----:B--2---:R2:W4:Y:S02]  /*9ce0*/  SYNCS.PHASECHK.TRANS64.TRYWAIT P0, [R3+URZ+0x2a0], R2 ;  /* 0x0002a002030075a7 */ /* 0x00452400080011ff */
[----:B----4-:R-:W-:Y:S05]  /*9cf0*/  @!P0 NANOSLEEP.SYNCS 0x989680 ;  /* 0x009896800000895d */ /* 0x010fea0003900000 */
[----:B------:R-:W4:Y:S02]  /*9d00*/  @!P0 SYNCS.PHASECHK.TRANS64 P0, [R3+URZ+0x2a0], R2 ;  /* 0x0002a002030085a7 */ /* 0x000f2400080010ff */
[----:B----4-:R-:W-:Y:S05]  /*9d10*/  @!P0 BRA `(.L_x_25) ;  /* 0xfffffffc00f08947 */ /* 0x010fea000383ffff */
[----:B------:R-:W-:Y:S05]  /*9d20*/  BRA `(.L_x_152) ;  /* 0xffffff7c00987947 */ /* 0x000fea000383ffff */
.L_x_28:
[----:B-1----:R-:W-:-:S07]  /*9d30*/  MOV R2, UR33 ;  /* 0x0000002100027c02 */ /* 0x002fce0008000f00 */
.L_x_153:
[----:B-1----:R1:W2:Y:S02]  /*9d40*/  SYNCS.PHASECHK.TRANS64.TRYWAIT P0, [R2+URZ+0x100], R5 ;  /* 0x00010005020075a7 */ /* 0x0022a400080011ff */
[----:B--2---:R-:W-:Y:S05]  /*9d50*/  @!P0 NANOSLEEP.SYNCS 0x989680 ;  /* 0x009896800000895d */ /* 0x004fea0003900000 */
[----:B------:R-:W2:Y:S02]  /*9d60*/  @!P0 SYNCS.PHASECHK.TRANS64 P0, [R2+URZ+0x100], R5 ;  /* 0x00010005020085a7 */ /* 0x000ea400080010ff */
[----:B--2---:R-:W-:Y:S05]  /*9d70*/  @!P0 BRA `(.L_x_153) ;  /* 0xfffffffc00f08947 */ /* 0x004fea000383ffff */
[----:B------:R-:W-:Y:S05]  /*9d80*/  BRA `(.L_x_27) ;  /* 0xffffff8000007947 */ /* 0x000fea000383ffff */
.L_x_35:
[----:B-1----:R-:W-:-:S07]  /*9d90*/  MOV R2, UR17 ;  /* 0x0000001100027c02 */ /* 0x002fce0008000f00 */
.L_x_154:
[----:B-1----:R1:W2:Y:S02]  /*9da0*/  SYNCS.PHASECHK.TRANS64.TRYWAIT P0, [R2+URZ+0x100], R5 ;  /* 0x00010005020075a7 */ /* 0x0022a400080011ff */
[----:B--2---:R-:W-:Y:S05]  /*9db0*/  @!P0 NANOSLEEP.SYNCS 0x989680 ;  /* 0x009896800000895d */ /* 0x004fea0003900000 */
[----:B------:R-:W2:Y:S02]  /*9dc0*/  @!P0 SYNCS.PHASECHK.TRANS64 P0, [R2+URZ+0x100], R5 ;  /* 0x00010005020085a7 */ /* 0x000ea400080010ff */
[----:B--2---:R-:W-:Y:S05]  /*9dd0*/  @!P0 BRA `(.L_x_154) ;  /* 0xfffffffc00f08947 */ /* 0x004fea000383ffff */
[----:B------:R-:W-:Y:S05]  /*9de0*/  BRA `(.L_x_34) ;  /* 0xffffff8000bc7947 */ /* 0x000fea000383ffff */
.L_x_40:
[----:B-1----:R1:W2:Y:S02]  /*9df0*/  SYNCS.PHASECHK.TRANS64.TRYWAIT P0, [R2+URZ+0x230], R3 ;  /* 0x00023003020075a7 */ /* 0x0022a400080011ff */
[----:B--2---:R-:W-:Y:S05]  /*9e00*/  @!P0 NANOSLEEP.SYNCS 0x989680 ;  /* 0x009896800000895d */ /* 0x004fea0003900000 */
[----:B------:R-:W2:Y:S02]  /*9e10*/  @!P0 SYNCS.PHASECHK.TRANS64 P0, [R2+URZ+0x230], R3 ;  /* 0x00023003020085a7 */ /* 0x000ea400080010ff */
[----:B--2---:R-:W-:Y:S05]  /*9e20*/  @!P0 BRA `(.L_x_40) ;  /* 0xfffffffc00f08947 */ /* 0x004fea000383ffff */
[----:B------:R-:W-:Y:S05]  /*9e30*/  BRA `(.L_x_155) ;  /* 0xffffff8400607947 */ /* 0x000fea000383ffff */
.L_x_44:
[----:B---3--:R-:W-:-:S07]  /*9e40*/  MOV R0, UR5 ;  /* 0x0000000500007c02 */ /* 0x008fce0008000f00 */
.L_x_156:
[----:B-1----:R1:W2:Y:S02]  /*9e50*/  SYNCS.PHASECHK.TRANS64.TRYWAIT P0, [R0+URZ], R3 ;  /* 0x00000003000075a7 */ /* 0x0022a400080011ff */
[----:B--2---:R-:W-:Y:S05]  /*9e60*/  @!P0 NANOSLEEP.SYNCS 0x989680 ;  /* 0x009896800000895d */ /* 0x004fea0003900000 */
[----:B------:R-:W2:Y:S02]  /*9e70*/  @!P0 SYNCS.PHASECHK.TRANS64 P0, [R0+URZ], R3 ;  /* 0x00000003000085a7 */ /* 0x000ea400080010ff */
[----:B--2---:R-:W-:Y:S05]  /*9e80*/  @!P0 BRA `(.L_x_156) ;  /* 0xfffffffc00f08947 */ /* 0x004fea000383ffff */
[----:B------:R-:W-:Y:S05]  /*9e90*/  BRA `(.L_x_157) ;  /* 0xffffff8800d07947 */ /* 0x000fea000383ffff */
.L_x_45:
[----:B---3--:R-:W-:-:S07]  /*9ea0*/  MOV R0, UR5 ;  /* 0x0000000500007c02 */ /* 0x008fce0008000f00 */
.L_x_158:
[----:B-1----:R1:W2:Y:S02]  /*9eb0*/  SYNCS.PHASECHK.TRANS64.TRYWAIT P0, [R0+URZ], R3 ;  /* 0x00000003000075a7 */ /* 0x0022a400080011ff */
[----:B--2---:R-:W-:Y:S05]  /*9ec0*/  @!P0 NANOSLEEP.SYNCS 0x989680 ;  /* 0x009896800000895d */ /* 0x004fea0003900000 */
[----:B------:R-:W2:Y:S02]  /*9ed0*/  @!P0 SYNCS.PHASECHK.TRANS64 P0, [R0+URZ], R3 ;  /* 0x00000003000085a7 */ /* 0x000ea400080010ff */
[----:B--2---:R-:W-:Y:S05]  /*9ee0*/  @!P0 BRA `(.L_x_158) ;  /* 0xfffffffc00f08947 */ /* 0x004fea000383ffff */
[----:B------:R-:W-:Y:S05]  /*9ef0*/  BRA `(.L_x_159) ;  /* 0xffffff8800dc7947 */ /* 0x000fea000383ffff */
.L_x_46:
[----:B---3--:R-:W-:-:S07]  /*9f00*/  MOV R0, UR5 ;  /* 0x0000000500007c02 */ /* 0x008fce0008000f00 */
.L_x_160:
[----:B-1----:R1:W2:Y:S02]  /*9f10*/  SYNCS.PHASECHK.TRANS64.TRYWAIT P0, [R0+URZ], R3 ;  /* 0x00000003000075a7 */ /* 0x0022a400080011ff */
[----:B--2---:R-:W-:Y:S05]  /*9f20*/  @!P0 NANOSLEEP.SYNCS 0x989680 ;  /* 0x009896800000895d */ /* 0x004fea0003900000 */
[----:B------:R-:W2:Y:S02]  /*9f30*/  @!P0 SYNCS.PHASECHK.TRANS64 P0, [R0+URZ], R3 ;  /* 0x00000003000085a7 */ /* 0x000ea400080010ff */
[----:B--2---:R-:W-:Y:S05]  /*9f40*/  @!P0 BRA `(.L_x_160) ;  /* 0xfffffffc00f08947 */ /* 0x004fea000383ffff */
[----:B------:R-:W-:Y:S05]  /*9f50*/  BRA `(.L_x_161) ;  /* 0xffffff8800e87947 */ /* 0x000fea000383ffff */
.L_x_47:
[----:B---3--:R-:W-:-:S07]  /*9f60*/  MOV R0, UR5 ;  /* 0x0000000500007c02 */ /* 0x008fce0008000f00 */
.L_x_162:
[----:B-1----:R1:W2:Y:S02]  /*9f70*/  SYNCS.PHASECHK.TRANS64.TRYWAIT P0, [R0+URZ], R3 ;  /* 0x00000003000075a7 */ /* 0x0022a400080011ff */
[----:B--2---:R-:W-:Y:S05]  /*9f80*/  @!P0 NANOSLEEP.SYNCS 0x989680 ;  /* 0x009896800000895d */ /* 0x004fea0003900000 */
[----:B------:R-:W2:Y:S02]  /*9f90*/  @!P0 SYNCS.PHASECHK.TRANS64 P0, [R0+URZ], R3 ;  /* 0x00000003000085a7 */ /* 0x000ea400080010ff */
[----:B--2---:R-:W-:Y:S05]  /*9fa0*/  @!P0 BRA `(.L_x_162) ;  /* 0xfffffffc00f08947 */ /* 0x004fea000383ffff */
[----:B------:R-:W-:Y:S05]  /*9fb0*/  BRA `(.L_x_163) ;  /* 0xffffff8800f47947 */ /* 0x000fea000383ffff */
.L_x_48:
[----:B---3--:R-:W-:-:S07]  /*9fc0*/  MOV R0, UR5 ;  /* 0x0000000500007c02 */ /* 0x008fce0008000f00 */
.L_x_164:
[----:B-1----:R1:W2:Y:S02]  /*9fd0*/  SYNCS.PHASECHK.TRANS64.TRYWAIT P0, [R0+URZ], R3 ;  /* 0x00000003000075a7 */ /* 0x0022a400080011ff */
[----:B--2---:R-:W-:Y:S05]  /*9fe0*/  @!P0 NANOSLEEP.SYNCS 0x989680 ;  /* 0x009896800000895d */ /* 0x004fea0003900000 */
[----:B------:R-:W2:Y:S02]  /*9ff0*/  @!P0 SYNCS.PHASECHK.TRANS64 P0, [R0+URZ], R3 ;  /* 0x00000003000085a7 */ /* 0x000ea400080010ff */
[----:B--2---:R-:W-:Y:S05]  /*a000*/  @!P0 BRA `(.L_x_164) ;  /* 0xfffffffc00f08947 */ /* 0x004fea000383ffff */
[----:B------:R-:W-:Y:S05]  /*a010*/  BRA `(.L_x_165) ;  /* 0xffffff8c00007947 */ /* 0x000fea000383ffff */
.L_x_49:
[----:B---3--:R-:W-:-:S07]  /*a020*/  MOV R0, UR5 ;  /* 0x0000000500007c02 */ /* 0x008fce0008000f00 */
.L_x_166:
[----:B-1----:R1:W2:Y:S02]  /*a030*/  SYNCS.PHASECHK.TRANS64.TRYWAIT P0, [R0+URZ], R3 ;  /* 0x00000003000075a7 */ /* 0x0022a400080011ff */
[----:B--2---:R-:W-:Y:S05]  /*a040*/  @!P0 NANOSLEEP.SYNCS 0x989680 ;  /* 0x009896800000895d */ /* 0x004fea0003900000 */
[----:B------:R-:W2:Y:S02]  /*a050*/  @!P0 SYNCS.PHASECHK.TRANS64 P0, [R0+URZ], R3 ;  /* 0x00000003000085a7 */ /* 0x000ea400080010ff */
[----:B--2---:R-:W-:Y:S05]  /*a060*/  @!P0 BRA `(.L_x_166) ;  /* 0xfffffffc00f08947 */ /* 0x004fea000383ffff */
[----:B------:R-:W-:Y:S05]  /*a070*/  BRA `(.L_x_167) ;  /* 0xffffff8c000c7947 */ /* 0x000fea000383ffff */
.L_x_50:
[----:B---3--:R-:W-:-:S07]  /*a080*/  MOV R0, UR5 ;  /* 0x0000000500007c02 */ /* 0x008fce0008000f00 */
.L_x_168:
[----:B-1----:R1:W2:Y:S02]  /*a090*/  SYNCS.PHASECHK.TRANS64.TRYWAIT P0, [R0+URZ], R3 ;  /* 0x00000003000075a7 */ /* 0x0022a400080011ff */
[----:B--2---:R-:W-:Y:S05]  /*a0a0*/  @!P0 NANOSLEEP.SYNCS 0x989680 ;  /* 0x009896800000895d */ /* 0x004fea0003900000 */
[----:B------:R-:W2:Y:S02]  /*a0b0*/  @!P0 SYNCS.PHASECHK.TRANS64 P0, [R0+URZ], R3 ;  /* 0x00000003000085a7 */ /* 0x000ea400080010ff */
[----:B--2---:R-:W-:Y:S05]  /*a0c0*/  @!P0 BRA `(.L_x_168) ;  /* 0xfffffffc00f08947 */ /* 0x004fea000383ffff */
[----:B------:R-:W-:Y:S05]  /*a0d0*/  BRA `(.L_x_169) ;  /* 0xffffff8c00187947 */ /* 0x000fea000383ffff */
.L_x_51:
[----:B---3--:R-:W-:-:S07]  /*a0e0*/  MOV R0, UR5 ;  /* 0x0000000500007c02 */ /* 0x008fce0008000f00 */
.L_x_170:
[----:B-1----:R1:W2:Y:S02]  /*a0f0*/  SYNCS.PHASECHK.TRANS64.TRYWAIT P0, [R0+URZ], R3 ;  /* 0x00000003000075a7 */ /* 0x0022a400080011ff */
[----:B--2---:R-:W-:Y:S05]  /*a100*/  @!P0 NANOSLEEP.SYNCS 0x989680 ;  /* 0x009896800000895d */ /* 0x004fea0003900000 */
[----:B------:R-:W2:Y:S02]  /*a110*/  @!P0 SYNCS.PHASECHK.TRANS64 P0, [R0+URZ], R3 ;  /* 0x00000003000085a7 */ /* 0x000ea400080010ff */
[----:B--2---:R-:W-:Y:S05]  /*a120*/  @!P0 BRA `(.L_x_170) ;  /* 0xfffffffc00f08947 */ /* 0x004fea000383ffff */
[----:B------:R-:W-:Y:S05]  /*a130*/  BRA `(.L_x_171) ;  /* 0xffffff8c00247947 */ /* 0x000fea000383ffff */
.L_x_52:
[----:B---3--:R-:W-:-:S07]  /*a140*/  MOV R0, UR5 ;  /* 0x0000000500007c02 */ /* 0x008fce0008000f00 */
.L_x_172:
[----:B-1----:R1:W2:Y:S02]  /*a150*/  SYNCS.PHASECHK.TRANS64.TRYWAIT P0, [R0+URZ], R3 ;  /* 0x00000003000075a7 */ /* 0x0022a400080011ff */
[----:B--2---:R-:W-:Y:S05]  /*a160*/  @!P0 NANOSLEEP.SYNCS 0x989680 ;  /* 0x009896800000895d */ /* 0x004fea0003900000 */
[----:B------:R-:W2:Y:S02]  /*a170*/  @!P0 SYNCS.PHASECHK.TRANS64 P0, [R0+URZ], R3 ;  /* 0x00000003000085a7 */ /* 0x000ea400080010ff */
[----:B--2---:R-:W-:Y:S05]  /*a180*/  @!P0 BRA `(.L_x_172) ;  /* 0xfffffffc00f08947 */ /* 0x004fea000383ffff */
[----:B------:R-:W-:Y:S05]  /*a190*/  BRA `(.L_x_173) ;  /* 0xffffff8c00307947 */ /* 0x000fea000383ffff */
.L_x_53:
[----:B---3--:R-:W-:-:S07]  /*a1a0*/  MOV R0, UR5 ;  /* 0x0000000500007c02 */ /* 0x008fce0008000f00 */
.L_x_174:
[----:B-1----:R1:W2:Y:S02]  /*a1b0*/  SYNCS.PHASECHK.TRANS64.TRYWAIT P0, [R0+URZ], R3 ;  /* 0x00000003000075a7 */ /* 0x0022a400080011ff */
[----:B--2---:R-:W-:Y:S05]  /*a1c0*/  @!P0 NANOSLEEP.SYNCS 0x989680 ;  /* 0x009896800000895d */ /* 0x004fea0003900000 */
[----:B------:R-:W2:Y:S02]  /*a1d0*/  @!P0 SYNCS.PHASECHK.TRANS64 P0, [R0+URZ], R3 ;  /* 0x00000003000085a7 */ /* 0x000ea400080010ff */
[----:B--2---:R-:W-:Y:S05]  /*a1e0*/  @!P0 BRA `(.L_x_174) ;  /* 0xfffffffc00f08947 */ /* 0x004fea000383ffff */
[----:B------:R-:W-:Y:S05]  /*a1f0*/  BRA `(.L_x_175) ;  /* 0xffffff8c003c7947 */ /* 0x000fea000383ffff */
.L_x_54:
[----:B---3--:R-:W-:-:S07]  /*a200*/  MOV R0, UR5 ;  /* 0x0000000500007c02 */ /* 0x008fce0008000f00 */
.L_x_176:
[----:B-1----:R1:W2:Y:S02]  /*a210*/  SYNCS.PHASECHK.TRANS64.TRYWAIT P0, [R0+URZ], R3 ;  /* 0x00000003000075a7 */ /* 0x0022a400080011ff */
[----:B--2---:R-:W-:Y:S05]  /*a220*/  @!P0 NANOSLEEP.SYNCS 0x989680 ;  /* 0x009896800000895d */ /* 0x004fea0003900000 */
[----:B------:R-:W2:Y:S02]  /*a230*/  @!P0 SYNCS.PHASECHK.TRANS64 P0, [R0+URZ], R3 ;  /* 0x00000003000085a7 */ /* 0x000ea400080010ff */
[----:B--2---:R-:W-:Y:S05]  /*a240*/  @!P0 BRA `(.L_x_176) ;  /* 0xfffffffc00f08947 */ /* 0x004fea000383ffff */
[----:B------:R-:W-:Y:S05]  /*a250*/  BRA `(.L_x_177) ;  /* 0xffffff8c00487947 */ /* 0x000fea000383ffff */
.L_x_55:
[----:B---3--:R-:W-:-:S07]  /*a260*/  MOV R0, UR5 ;  /* 0x0000000500007c02 */ /* 0x008fce0008000f00 */
.L_x_178:
[----:B-1----:R1:W2:Y:S02]  /*a270*/  SYNCS.PHASECHK.TRANS64.TRYWAIT P0, [R0+URZ], R3 ;  /* 0x00000003000075a7 */ /* 0x0022a400080011ff */
[----:B--2---:R-:W-:Y:S05]  /*a280*/  @!P0 NANOSLEEP.SYNCS 0x989680 ;  /* 0x009896800000895d */ /* 0x004fea0003900000 */
[----:B------:R-:W2:Y:S02]  /*a290*/  @!P0 SYNCS.PHASECHK.TRANS64 P0, [R0+URZ], R3 ;  /* 0x00000003000085a7 */ /* 0x000ea400080010ff */
[----:B--2---:R-:W-:Y:S05]  /*a2a0*/  @!P0 BRA `(.L_x_178) ;  /* 0xfffffffc00f08947 */ /* 0x004fea000383ffff */
[----:B------:R-:W-:Y:S05]  /*a2b0*/  BRA `(.L_x_179) ;  /* 0xffffff8c00547947 */ /* 0x000fea000383ffff */
.L_x_56:
[----:B---3--:R-:W-:-:S07]  /*a2c0*/  MOV R0, UR5 ;  /* 0x0000000500007c02 */ /* 0x008fce0008000f00 */
.L_x_180:
[----:B-1----:R1:W2:Y:S02]  /*a2d0*/  SYNCS.PHASECHK.TRANS64.TRYWAIT P0, [R0+URZ], R3 ;  /* 0x00000003000075a7 */ /* 0x0022a400080011ff */
[----:B--2---:R-:W-:Y:S05]  /*a2e0*/  @!P0 NANOSLEEP.SYNCS 0x989680 ;  /* 0x009896800000895d */ /* 0x004fea0003900000 */
[----:B------:R-:W2:Y:S02]  /*a2f0*/  @!P0 SYNCS.PHASECHK.TRANS64 P0, [R0+URZ], R3 ;  /* 0x00000003000085a7 */ /* 0x000ea400080010ff */
[----:B--2---:R-:W-:Y:S05]  /*a300*/  @!P0 BRA `(.L_x_180) ;  /* 0xfffffffc00f08947 */ /* 0x004fea000383ffff */
[----:B------:R-:W-:Y:S05]  /*a310*/  BRA `(.L_x_181) ;  /* 0xffffff8c00607947 */ /* 0x000fea000383ffff */
.L_x_57:
[----:B---3--:R-:W-:-:S07]  /*a320*/  MOV R0, UR5 ;  /* 0x0000000500007c02 */ /* 0x008fce0008000f00 */
.L_x_182:
[----:B-1----:R1:W2:Y:S02]  /*a330*/  SYNCS.PHASECHK.TRANS64.TRYWAIT P0, [R0+URZ], R3 ;  /* 0x00000003000075a7 */ /* 0x0022a400080011ff */
[----:B--2---:R-:W-:Y:S05]  /*a340*/  @!P0 NANOSLEEP.SYNCS 0x989680 ;  /* 0x009896800000895d */ /* 0x004fea0003900000 */
[----:B------:R-:W2:Y:S02]  /*a350*/  @!P0 SYNCS.PHASECHK.TRANS64 P0, [R0+URZ], R3 ;  /* 0x00000003000085a7 */ /* 0x000ea400080010ff */
[----:B--2---:R-:W-:Y:S05]  /*a360*/  @!P0 BRA `(.L_x_182) ;  /* 0xfffffffc00f08947 */ /* 0x004fea000383ffff */
[----:B------:R-:W-:Y:S05]  /*a370*/  BRA `(.L_x_183) ;  /* 0xffffff8c006c7947 */ /* 0x000fea000383ffff */
.L_x_58:
[----:B---3--:R-:W-:-:S07]  /*a380*/  MOV R0, UR5 ;  /* 0x0000000500007c02 */ /* 0x008fce0008000f00 */
.L_x_184:
[----:B-1----:R1:W2:Y:S02]  /*a390*/  SYNCS.PHASECHK.TRANS64.TRYWAIT P0, [R0+URZ], R3 ;  /* 0x00000003000075a7 */ /* 0x0022a400080011ff */
[----:B--2---:R-:W-:Y:S05]  /*a3a0*/  @!P0 NANOSLEEP.SYNCS 0x989680 ;  /* 0x009896800000895d */ /* 0x004fea0003900000 */
[----:B------:R-:W2:Y:S02]  /*a3b0*/  @!P0 SYNCS.PHASECHK.TRANS64 P0, [R0+URZ], R3 ;  /* 0x00000003000085a7 */ /* 0x000ea400080010ff */
[----:B--2---:R-:W-:Y:S05]  /*a3c0*/  @!P0 BRA `(.L_x_184) ;  /* 0xfffffffc00f08947 */ /* 0x004fea000383ffff */
[----:B------:R-:W-:Y:S05]  /*a3d0*/  BRA `(.L_x_185) ;  /* 0xffffff8c00787947 */ /* 0x000fea000383ffff */
.L_x_59:
[----:B---3--:R-:W-:-:S07]  /*a3e0*/  MOV R0, UR5 ;  /* 0x0000000500007c02 */ /* 0x008fce0008000f00 */
.L_x_186:
[----:B-1----:R1:W2:Y:S02]  /*a3f0*/  SYNCS.PHASECHK.TRANS64.TRYWAIT P0, [R0+URZ], R3 ;  /* 0x00000003000075a7 */ /* 0x0022a400080011ff */
[----:B--2---:R-:W-:Y:S05]  /*a400*/  @!P0 NANOSLEEP.SYNCS 0x989680 ;  /* 0x009896800000895d */ /* 0x004fea0003900000 */
[----:B------:R-:W2:Y:S02]  /*a410*/  @!P0 SYNCS.PHASECHK.TRANS64 P0, [R0+URZ], R3 ;  /* 0x00000003000085a7 */ /* 0x000ea400080010ff */
[----:B--2---:R-:W-:Y:S05]  /*a420*/  @!P0 BRA `(.L_x_186) ;  /* 0xfffffffc00f08947 */ /* 0x004fea000383ffff */
[----:B------:R-:W-:Y:S05]  /*a430*/  BRA `(.L_x_187) ;  /* 0xffffff8c00847947 */ /* 0x000fea000383ffff */
.L_x_60:
[----:B---3--:R-:W-:-:S07]  /*a440*/  MOV R0, UR5 ;  /* 0x0000000500007c02 */ /* 0x008fce0008000f00 */
.L_x_188:
[----:B-1----:R1:W2:Y:S02]  /*a450*/  SYNCS.PHASECHK.TRANS64.TRYWAIT P0, [R0+URZ], R3 ;  /* 0x00000003000075a7 */ /* 0x0022a400080011ff */
[----:B--2---:R-:W-:Y:S05]  /*a460*/  @!P0 NANOSLEEP.SYNCS 0x989680 ;  /* 0x009896800000895d */ /* 0x004fea0003900000 */
[----:B------:R-:W2:Y:S02]  /*a470*/  @!P0 SYNCS.PHASECHK.TRANS64 P0, [R0+URZ], R3 ;  /* 0x00000003000085a7 */ /* 0x000ea400080010ff */
[----:B--2---:R-:W-:Y:S05]  /*a480*/  @!P0 BRA `(.L_x_188) ;  /* 0xfffffffc00f08947 */ /* 0x004fea000383ffff */
[----:B------:R-:W-:Y:S05]  /*a490*/  BRA `(.L_x_189) ;  /* 0xffffff8c00907947 */ /* 0x000fea000383ffff */
.L_x_61:
[----:B---3--:R-:W-:-:S07]  /*a4a0*/  MOV R0, UR5 ;  /* 0x0000000500007c02 */ /* 0x008fce0008000f00 */
.L_x_190:
[----:B-1----:R1:W2:Y:S02]  /*a4b0*/  SYNCS.PHASECHK.TRANS64.TRYWAIT P0, [R0+URZ], R3 ;  /* 0x00000003000075a7 */ /* 0x0022a400080011ff */
[----:B--2---:R-:W-:Y:S05]  /*a4c0*/  @!P0 NANOSLEEP.SYNCS 0x989680 ;  /* 0x009896800000895d */ /* 0x004fea0003900000 */
[----:B------:R-:W2:Y:S02]  /*a4d0*/  @!P0 SYNCS.PHASECHK.TRANS64 P0, [R0+URZ], R3 ;  /* 0x00000003000085a7 */ /* 0x000ea400080010ff */
[----:B--2---:R-:W-:Y:S05]  /*a4e0*/  @!P0 BRA `(.L_x_190) ;  /* 0xfffffffc00f08947 */ /* 0x004fea000383ffff */
[----:B------:R-:W-:Y:S05]  /*a4f0*/  BRA `(.L_x_191) ;  /* 0xffffff8c009c7947 */ /* 0x000fea000383ffff */
.L_x_62:
[----:B---3--:R-:W-:-:S07]  /*a500*/  MOV R0, UR5 ;  /* 0x0000000500007c02 */ /* 0x008fce0008000f00 */
.L_x_192:
[----:B-1----:R1:W2:Y:S02]  /*a510*/  SYNCS.PHASECHK.TRANS64.TRYWAIT P0, [R0+URZ], R3 ;  /* 0x00000003000075a7 */ /* 0x0022a400080011ff */
[----:B--2---:R-:W-:Y:S05]  /*a520*/  @!P0 NANOSLEEP.SYNCS 0x989680 ;  /* 0x009896800000895d */ /* 0x004fea0003900000 */
[----:B------:R-:W2:Y:S02]  /*a530*/  @!P0 SYNCS.PHASECHK.TRANS64 P0, [R0+URZ], R3 ;  /* 0x00000003000085a7 */ /* 0x000ea400080010ff */
[----:B--2---:R-:W-:Y:S05]  /*a540*/  @!P0 BRA `(.L_x_192) ;  /* 0xfffffffc00f08947 */ /* 0x004fea000383ffff */
[----:B------:R-:W-:Y:S05]  /*a550*/  BRA `(.L_x_193) ;  /* 0xffffff8c00a87947 */ /* 0x000fea000383ffff */
.L_x_63:
[----:B---3--:R-:W-:-:S07]  /*a560*/  MOV R0, UR5 ;  /* 0x0000000500007c02 */ /* 0x008fce0008000f00 */
.L_x_194:
[----:B-1----:R1:W2:Y:S02]  /*a570*/  SYNCS.PHASECHK.TRANS64.TRYWAIT P0, [R0+URZ], R3 ;  /* 0x00000003000075a7 */ /* 0x0022a400080011ff */
[----:B--2---:R-:W-:Y:S05]  /*a580*/  @!P0 NANOSLEEP.SYNCS 0x989680 ;  /* 0x009896800000895d */ /* 0x004fea0003900000 */
[----:B------:R-:W2:Y:S02]  /*a590*/  @!P0 SYNCS.PHASECHK.TRANS64 P0, [R0+URZ], R3 ;  /* 0x00000003000085a7 */ /* 0x000ea400080010ff */
[----:B--2---:R-:W-:Y:S05]  /*a5a0*/  @!P0 BRA `(.L_x_194) ;  /* 0xfffffffc00f08947 */ /* 0x004fea000383ffff */
[----:B------:R-:W-:Y:S05]  /*a5b0*/  BRA `(.L_x_195) ;  /* 0xffffff8c00b47947 */ /* 0x000fea000383ffff */
.L_x_64:
[----:B---3--:R-:W-:-:S07]  /*a5c0*/  MOV R0, UR5 ;  /* 0x0000000500007c02 */ /* 0x008fce0008000f00 */
.L_x_196:
[----:B-1----:R1:W2:Y:S02]  /*a5d0*/  SYNCS.PHASECHK.TRANS64.TRYWAIT P0, [R0+URZ], R3 ;  /* 0x00000003000075a7 */ /* 0x0022a400080011ff */
[----:B--2---:R-:W-:Y:S05]  /*a5e0*/  @!P0 NANOSLEEP.SYNCS 0x989680 ;  /* 0x009896800000895d */ /* 0x004fea0003900000 */
[----:B------:R-:W2:Y:S02]  /*a5f0*/  @!P0 SYNCS.PHASECHK.TRANS64 P0, [R0+URZ], R3 ;  /* 0x00000003000085a7 */ /* 0x000ea400080010ff */
[----:B--2---:R-:W-:Y:S05]  /*a600*/  @!P0 BRA `(.L_x_196) ;  /* 0xfffffffc00f08947 */ /* 0x004fea000383ffff */
[----:B------:R-:W-:Y:S05]  /*a610*/  BRA `(.L_x_197) ;  /* 0xffffff8c00c07947 */ /* 0x000fea000383ffff */
.L_x_65:
[----:B---3--:R-:W-:-:S07]  /*a620*/  MOV R0, UR5 ;  /* 0x0000000500007c02 */ /* 0x008fce0008000f00 */
.L_x_198:
[----:B-1----:R1:W2:Y:S02]  /*a630*/  SYNCS.PHASECHK.TRANS64.TRYWAIT P0, [R0+URZ], R3 ;  /* 0x00000003000075a7 */ /* 0x0022a400080011ff */
[----:B--2---:R-:W-:Y:S05]  /*a640*/  @!P0 NANOSLEEP.SYNCS 0x989680 ;  /* 0x009896800000895d */ /* 0x004fea0003900000 */
[----:B------:R-:W2:Y:S02]  /*a650*/  @!P0 SYNCS.PHASECHK.TRANS64 P0, [R0+URZ], R3 ;  /* 0x00000003000085a7 */ /* 0x000ea400080010ff */
[----:B--2---:R-:W-:Y:S05]  /*a660*/  @!P0 BRA `(.L_x_198) ;  /* 0xfffffffc00f08947 */ /* 0x004fea000383ffff */
[----:B------:R-:W-:Y:S05]  /*a670*/  BRA `(.L_x_199) ;  /* 0xffffff8c00cc7947 */ /* 0x000fea000383ffff */
.L_x_66:
[----:B---3--:R-:W-:-:S07]  /*a680*/  MOV R0, UR5 ;  /* 0x0000000500007c02 */ /* 0x008fce0008000f00 */
.L_x_200:
[----:B-1----:R1:W2:Y:S02]  /*a690*/  SYNCS.PHASECHK.TRANS64.TRYWAIT P0, [R0+URZ], R3 ;  /* 0x00000003000075a7 */ /* 0x0022a400080011ff */
[----:B--2---:R-:W-:Y:S05]  /*a6a0*/  @!P0 NANOSLEEP.SYNCS 0x989680 ;  /* 0x009896800000895d */ /* 0x004fea0003900000 */
[----:B------:R-:W2:Y:S02]  /*a6b0*/  @!P0 SYNCS.PHASECHK.TRANS64 P0, [R0+URZ], R3 ;  /* 0x00000003000085a7 */ /* 0x000ea400080010ff */
[----:B--2---:R-:W-:Y:S05]  /*a6c0*/  @!P0 BRA `(.L_x_200) ;  /* 0xfffffffc00f08947 */ /* 0x004fea000383ffff */
[----:B------:R-:W-:Y:S05]  /*a6d0*/  BRA `(.L_x_201) ;  /* 0xffffff8c00d87947 */ /* 0x000fea000383ffff */
.L_x_67:
[----:B---3--:R-:W-:-:S07]  /*a6e0*/  MOV R0, UR5 ;  /* 0x0000000500007c02 */ /* 0x008fce0008000f00 */
.L_x_202:
[----:B-1----:R1:W2:Y:S02]  /*a6f0*/  SYNCS.PHASECHK.TRANS64.TRYWAIT P0, [R0+URZ], R3 ;  /* 0x00000003000075a7 */ /* 0x0022a400080011ff */
[----:B--2---:R-:W-:Y:S05]  /*a700*/  @!P0 NANOSLEEP.SYNCS 0x989680 ;  /* 0x009896800000895d */ /* 0x004fea0003900000 */
[----:B------:R-:W2:Y:S02]  /*a710*/  @!P0 SYNCS.PHASECHK.TRANS64 P0, [R0+URZ], R3 ;  /* 0x00000003000085a7 */ /* 0x000ea400080010ff */
[----:B--2---:R-:W-:Y:S05]  /*a720*/  @!P0 BRA `(.L_x_202) ;  /* 0xfffffffc00f08947 */ /* 0x004fea000383ffff */
[----:B------:R-:W-:Y:S05]  /*a730*/  BRA `(.L_x_203) ;  /* 0xffffff8c00e47947 */ /* 0x000fea000383ffff */
.L_x_68:
[----:B---3--:R-:W-:-:S07]  /*a740*/  MOV R0, UR5 ;  /* 0x0000000500007c02 */ /* 0x008fce0008000f00 */
.L_x_204:
[----:B-1----:R1:W2:Y:S02]  /*a750*/  SYNCS.PHASECHK.TRANS64.TRYWAIT P0, [R0+URZ], R3 ;  /* 0x00000003000075a7 */ /* 0x0022a400080011ff */
[----:B--2---:R-:W-:Y:S05]  /*a760*/  @!P0 NANOSLEEP.SYNCS 0x989680 ;  /* 0x009896800000895d */ /* 0x004fea0003900000 */
[----:B------:R-:W2:Y:S02]  /*a770*/  @!P0 SYNCS.PHASECHK.TRANS64 P0, [R0+URZ], R3 ;  /* 0x00000003000085a7 */ /* 0x000ea400080010ff */
[----:B--2---:R-:W-:Y:S05]  /*a780*/  @!P0 BRA `(.L_x_204) ;  /* 0xfffffffc00f08947 */ /* 0x004fea000383ffff */
[----:B------:R-:W-:Y:S05]  /*a790*/  BRA `(.L_x_205) ;  /* 0xffffff8c00f07947 */ /* 0x000fea000383ffff */
.L_x_69:
[----:B---3--:R-:W-:-:S07]  /*a7a0*/  MOV R0, UR5 ;  /* 0x0000000500007c02 */ /* 0x008fce0008000f00 */
.L_x_206:
[----:B-1----:R1:W2:Y:S02]  /*a7b0*/  SYNCS.PHASECHK.TRANS64.TRYWAIT P0, [R0+URZ], R3 ;  /* 0x00000003000075a7 */ /* 0x0022a400080011ff */
[----:B--2---:R-:W-:Y:S05]  /*a7c0*/  @!P0 NANOSLEEP.SYNCS 0x989680 ;  /* 0x009896800000895d */ /* 0x004fea0003900000 */
[----:B------:R-:W2:Y:S02]  /*a7d0*/  @!P0 SYNCS.PHASECHK.TRANS64 P0, [R0+URZ], R3 ;  /* 0x00000003000085a7 */ /* 0x000ea400080010ff */
[----:B--2---:R-:W-:Y:S05]  /*a7e0*/  @!P0 BRA `(.L_x_206) ;  /* 0xfffffffc00f08947 */ /* 0x004fea000383ffff */
[----:B------:R-:W-:Y:S05]  /*a7f0*/  BRA `(.L_x_207) ;  /* 0xffffff8c00fc7947 */ /* 0x000fea000383ffff */
.L_x_70:
[----:B---3--:R-:W-:-:S07]  /*a800*/  MOV R0, UR5 ;  /* 0x0000000500007c02 */ /* 0x008fce0008000f00 */
.L_x_208:
[----:B-1----:R1:W2:Y:S02]  /*a810*/  SYNCS.PHASECHK.TRANS64.TRYWAIT P0, [R0+URZ], R3 ;  /* 0x00000003000075a7 */ /* 0x0022a400080011ff */
[----:B--2---:R-:W-:Y:S05]  /*a820*/  @!P0 NANOSLEEP.SYNCS 0x989680 ;  /* 0x009896800000895d */ /* 0x004fea0003900000 */
[----:B------:R-:W2:Y:S02]  /*a830*/  @!P0 SYNCS.PHASECHK.TRANS64 P0, [R0+URZ], R3 ;  /* 0x00000003000085a7 */ /* 0x000ea400080010ff */
[----:B--2---:R-:W-:Y:S05]  /*a840*/  @!P0 BRA `(.L_x_208) ;  /* 0xfffffffc00f08947 */ /* 0x004fea000383ffff */
[----:B------:R-:W-:Y:S05]  /*a850*/  BRA `(.L_x_209) ;  /* 0xffffff9000087947 */ /* 0x000fea000383ffff */
.L_x_71:
[----:B---3--:R-:W-:-:S07]  /*a860*/  MOV R0, UR5 ;  /* 0x0000000500007c02 */ /* 0x008fce0008000f00 */
.L_x_210:
[----:B-1----:R1:W2:Y:S02]  /*a870*/  SYNCS.PHASECHK.TRANS64.TRYWAIT P0, [R0+URZ], R3 ;  /* 0x00000003000075a7 */ /* 0x0022a400080011ff */
[----:B--2---:R-:W-:Y:S05]  /*a880*/  @!P0 NANOSLEEP.SYNCS 0x989680 ;  /* 0x009896800000895d */ /* 0x004fea0003900000 */
[----:B------:R-:W2:Y:S02]  /*a890*/  @!P0 SYNCS.PHASECHK.TRANS64 P0, [R0+URZ], R3 ;  /* 0x00000003000085a7 */ /* 0x000ea400080010ff */
[----:B--2---:R-:W-:Y:S05]  /*a8a0*/  @!P0 BRA `(.L_x_210) ;  /* 0xfffffffc00f08947 */ /* 0x004fea000383ffff */
[----:B------:R-:W-:Y:S05]  /*a8b0*/  BRA `(.L_x_211) ;  /* 0xffffff9000147947 */ /* 0x000fea000383ffff */
.L_x_72:
[----:B---3--:R-:W-:-:S07]  /*a8c0*/  MOV R0, UR5 ;  /* 0x0000000500007c02 */ /* 0x008fce0008000f00 */
.L_x_212:
[----:B-1----:R1:W2:Y:S02]  /*a8d0*/  SYNCS.PHASECHK.TRANS64.TRYWAIT P0, [R0+URZ], R3 ;  /* 0x00000003000075a7 */ /* 0x0022a400080011ff */
[----:B--2---:R-:W-:Y:S05]  /*a8e0*/  @!P0 NANOSLEEP.SYNCS 0x989680 ;  /* 0x009896800000895d */ /* 0x004fea0003900000 */
[----:B------:R-:W2:Y:S02]  /*a8f0*/  @!P0 SYNCS.PHASECHK.TRANS64 P0, [R0+URZ], R3 ;  /* 0x00000003000085a7 */ /* 0x000ea400080010ff */
[----:B--2---:R-:W-:Y:S05]  /*a900*/  @!P0 BRA `(.L_x_212) ;  /* 0xfffffffc00f08947 */ /* 0x004fea000383ffff */
[----:B------:R-:W-:Y:S05]  /*a910*/  BRA `(.L_x_213) ;  /* 0xffffff9000207947 */ /* 0x000fea000383ffff */
.L_x_73:
[----:B---3--:R-:W-:-:S07]  /*a920*/  MOV R0, UR5 ;  /* 0x0000000500007c02 */ /* 0x008fce0008000f00 */
.L_x_214:
[----:B-1----:R1:W2:Y:S02]  /*a930*/  SYNCS.PHASECHK.TRANS64.TRYWAIT P0, [R0+URZ], R3 ;  /* 0x00000003000075a7 */ /* 0x0022a400080011ff */
[----:B--2---:R-:W-:Y:S05]  /*a940*/  @!P0 NANOSLEEP.SYNCS 0x989680 ;  /* 0x009896800000895d */ /* 0x004fea0003900000 */
[----:B------:R-:W2:Y:S02]  /*a950*/  @!P0 SYNCS.PHASECHK.TRANS64 P0, [R0+URZ], R3 ;  /* 0x00000003000085a7 */ /* 0x000ea400080010ff */
[----:B--2---:R-:W-:Y:S05]  /*a960*/  @!P0 BRA `(.L_x_214) ;  /* 0xfffffffc00f08947 */ /* 0x004fea000383ffff */
[----:B------:R-:W-:Y:S05]  /*a970*/  BRA `(.L_x_215) ;  /* 0xffffff90002c7947 */ /* 0x000fea000383ffff */
.L_x_74:
[----:B---3--:R-:W-:-:S07]  /*a980*/  MOV R0, UR5 ;  /* 0x0000000500007c02 */ /* 0x008fce0008000f00 */
.L_x_216:
[----:B-1----:R1:W2:Y:S02]  /*a990*/  SYNCS.PHASECHK.TRANS64.TRYWAIT P0, [R0+URZ], R3 ;  /* 0x00000003000075a7 */ /* 0x0022a400080011ff */
[----:B--2---:R-:W-:Y:S05]  /*a9a0*/  @!P0 NANOSLEEP.SYNCS 0x989680 ;  /* 0x009896800000895d */ /* 0x004fea0003900000 */
[----:B------:R-:W2:Y:S02]  /*a9b0*/  @!P0 SYNCS.PHASECHK.TRANS64 P0, [R0+URZ], R3 ;  /* 0x00000003000085a7 */ /* 0x000ea400080010ff */
[----:B--2---:R-:W-:Y:S05]  /*a9c0*/  @!P0 BRA `(.L_x_216) ;  /* 0xfffffffc00f08947 */ /* 0x004fea000383ffff */
[----:B------:R-:W-:Y:S05]  /*a9d0*/  BRA `(.L_x_217) ;  /* 0xffffff9000387947 */ /* 0x000fea000383ffff */
.L_x_77:
[----:B-1----:R1:W2:Y:S02]  /*a9e0*/  SYNCS.PHASECHK.TRANS64.TRYWAIT P0, [R0+URZ+0x290], R5 ;  /* 0x00029005000075a7 */ /* 0x0022a400080011ff */
[----:B--2---:R-:W-:Y:S05]  /*a9f0*/  @!P0 NANOSLEEP.SYNCS 0x989680 ;  /* 0x009896800000895d */ /* 0x004fea0003900000 */
[----:B------:R-:W2:Y:S02]  /*aa00*/  @!P0 SYNCS.PHASECHK.TRANS64 P0, [R0+URZ+0x290], R5 ;  /* 0x00029005000085a7 */ /* 0x000ea400080010ff */
[----:B--2---:R-:W-:Y:S05]  /*aa10*/  @!P0 BRA `(.L_x_77) ;  /* 0xfffffffc00f08947 */ /* 0x004fea000383ffff */
[----:B------:R-:W-:Y:S05]  /*aa20*/  BRA `(.L_x_218) ;  /* 0xffffff9000987947 */ /* 0x000fea000383ffff */
.L_x_78:
[----:B------:R-:W-:-:S07]  /*aa30*/  MOV R0, UR5 ;  /* 0x0000000500007c02 */ /* 0x000fce0008000f00 */
.L_x_219:
[----:B-1----:R1:W2:Y:S02]  /*aa40*/  SYNCS.PHASECHK.TRANS64.TRYWAIT P0, [R0+URZ+0x240], R7 ;  /* 0x00024007000075a7 */ /* 0x0022a400080011ff */
[----:B--2---:R-:W-:Y:S05]  /*aa50*/  @!P0 NANOSLEEP.SYNCS 0x989680 ;  /* 0x009896800000895d */ /* 0x004fea0003900000 */
[----:B------:R-:W2:Y:S02]  /*aa60*/  @!P0 SYNCS.PHASECHK.TRANS64 P0, [R0+URZ+0x240], R7 ;  /* 0x00024007000085a7 */ /* 0x000ea400080010ff */
[----:B--2---:R-:W-:Y:S05]  /*aa70*/  @!P0 BRA `(.L_x_219) ;  /* 0xfffffffc00f08947 */ /* 0x004fea000383ffff */
[----:B------:R-:W-:Y:S05]  /*aa80*/  BRA `(.L_x_220) ;  /* 0xffffff9000a87947 */ /* 0x000fea000383ffff */
.L_x_79:
[----:B-1----:R1:W2:Y:S02]  /*aa90*/  SYNCS.PHASECHK.TRANS64.TRYWAIT P1, [R0+URZ+0x230], R5 ;  /* 0x00023005000075a7 */ /* 0x0022a400080211ff */
[----:B--2---:R-:W-:Y:S05]  /*aaa0*/  @!P1 NANOSLEEP.SYNCS 0x989680 ;  /* 0x009896800000995d */ /* 0x004fea0003900000 */
[----:B------:R-:W2:Y:S02]  /*aab0*/  @!P1 SYNCS.PHASECHK.TRANS64 P1, [R0+URZ+0x230], R5 ;  /* 0x00023005000095a7 */ /* 0x000ea400080210ff */
[----:B--2---:R-:W-:Y:S05]  /*aac0*/  @!P1 BRA `(.L_x_79) ;  /* 0xfffffffc00f09947 */ /* 0x004fea000383ffff */
[----:B------:R-:W-:Y:S05]  /*aad0*/  BRA `(.L_x_221) ;  /* 0xffffff9000d87947 */ /* 0x000fea000383ffff */
.L_x_82:
[----:B------:R-:W-:-:S07]  /*aae0*/  MOV R0, UR5 ;  /* 0x0000000500007c02 */ /* 0x000fce0008000f00 */
.L_x_222:
[----:B-1----:R1:W2:Y:S02]  /*aaf0*/  SYNCS.PHASECHK.TRANS64.TRYWAIT P0, [R0+URZ+0x240], R3 ;  /* 0x00024003000075a7 */ /* 0x0022a400080011ff */
[----:B--2---:R-:W-:Y:S05]  /*ab00*/  @!P0 NANOSLEEP.SYNCS 0x989680 ;  /* 0x009896800000895d */ /* 0x004fea0003900000 */
[----:B------:R-:W2:Y:S02]  /*ab10*/  @!P0 SYNCS.PHASECHK.TRANS64 P0, [R0+URZ+0x240], R3 ;  /* 0x00024003000085a7 */ /* 0x000ea400080010ff */
[----:B--2---:R-:W-:Y:S05]  /*ab20*/  @!P0 BRA `(.L_x_222) ;  /* 0xfffffffc00f08947 */ /* 0x004fea000383ffff */
[----:B------:R-:W-:Y:S05]  /*ab30*/  BRA `(.L_x_81) ;  /* 0xffffff94002c7947 */ /* 0x000fea000383ffff */
.L_x_91:
[----:B-1----:R-:W-:-:S04]  /*ab40*/  MOV R4, UR6 ;  /* 0x0000000600047c02 */ /* 0x002fc80008000f00 */
[----:B------:R1:W2:Y:S03]  /*ab50*/  SYNCS.PHASECHK.TRANS64.TRYWAIT P0, [R4+URZ+0x8], R5 ;  /* 0x00000805040075a7 */ /* 0x0002a600080011ff */
[----:B--2---:R-:W-:Y:S05]  /*ab60*/  @!P0 NANOSLEEP.SYNCS 0x989680 ;  /* 0x009896800000895d */ /* 0x004fea0003900000 */
[----:B------:R-:W2:Y:S02]  /*ab70*/  @!P0 SYNCS.PHASECHK.TRANS64 P0, [R4+URZ+0x8], R5 ;  /* 0x00000805040085a7 */ /* 0x000ea400080010ff */
[----:B--2---:R-:W-:Y:S05]  /*ab80*/  @!P0 BRA `(.L_x_91) ;  /* 0xfffffffc00ec8947 */ /* 0x004fea000383ffff */
[----:B------:R-:W-:Y:S05]  /*ab90*/  BRA `(.L_x_90) ;  /* 0xffffff9400e07947 */ /* 0x000fea000383ffff */
.L_x_93:
[----:B------:R-:W-:Y:S01]  /*aba0*/  BSSY B0, `(.L_x_223) ;  /* 0x0000006000007945 */ /* 0x000fe20003800000 */
[----:B------:R-:W-:-:S07]  /*abb0*/  MOV R15, 0xffffffff ;  /* 0xffffffff000f7802 */ /* 0x000fce0000000f00 */
[----:B-1---5:R-:W-:Y:S05]  /*abc0*/  WARPSYNC.COLLECTIVE R15, `(.L_x_224) ;  /* 0x000000000f0c7348 */ /* 0x022fea0003c00000 */
[----:B------:R-:W-:Y:S02]  /*abd0*/  ELECT P6, UR79, PT ;  /* 0x00000000004f782f */ /* 0x000fe400038c0000 */
[----:B------:R-:W-:Y:S01]  /*abe0*/  MOV R14, UR79 ;  /* 0x0000004f000e7c02 */ /* 0x000fe20008000f00 */
[----:B-1---5:R-:W-:Y:S10]  /*abf0*/  ENDCOLLECTIVE ;  /* 0x000000000000791b */ /* 0x022ff40003800000 */
.L_x_224:
[----:B------:R-:W-:Y:S05]  /*ac00*/  BSYNC B0 ;  /* 0x0000000000007941 */ /* 0x000fea0003800000 */
.L_x_223:
[----:B------:R-:W-:Y:S05]  /*ac10*/  BRA `(.L_x_225) ;  /* 0xffffff9800107947 */ /* 0x000fea000383ffff */
.L_x_95:
[----:B-1----:R-:W-:-:S04]  /*ac20*/  MOV R2, UR6 ;  /* 0x0000000600027c02 */ /* 0x002fc80008000f00 */
[----:B------:R1:W2:Y:S03]  /*ac30*/  SYNCS.PHASECHK.TRANS64.TRYWAIT P0, [R2+URZ+0x8], R3 ;  /* 0x00000803020075a7 */ /* 0x0002a600080011ff */
[----:B--2---:R-:W-:Y:S05]  /*ac40*/  @!P0 NANOSLEEP.SYNCS 0x989680 ;  /* 0x009896800000895d */ /* 0x004fea0003900000 */
[----:B------:R-:W2:Y:S02]  /*ac50*/  @!P0 SYNCS.PHASECHK.TRANS64 P0, [R2+URZ+0x8], R3 ;  /* 0x00000803020085a7 */ /* 0x000ea400080010ff */
[----:B--2---:R-:W-:Y:S05]  /*ac60*/  @!P0 BRA `(.L_x_95) ;  /* 0xfffffffc00ec8947 */ /* 0x004fea000383ffff */
[----:B------:R-:W-:Y:S05]  /*ac70*/  BRA `(.L_x_94) ;  /* 0xffffff9800147947 */ /* 0x000fea000383ffff */
.L_x_96:
[----:B-1----:R1:W2:Y:S02]  /*ac80*/  SYNCS.PHASECHK.TRANS64.TRYWAIT P0, [R0+URZ+0x230], R5 ;  /* 0x00023005000075a7 */ /* 0x0022a400080011ff */
[----:B--2---:R-:W-:Y:S05]  /*ac90*/  @!P0 NANOSLEEP.SYNCS 0x989680 ;  /* 0x009896800000895d */ /* 0x004fea0003900000 */
[----:B------:R-:W2:Y:S02]  /*aca0*/  @!P0 SYNCS.PHASECHK.TRANS64 P0, [R0+URZ+0x230], R5 ;  /* 0x00023005000085a7 */ /* 0x000ea400080010ff */
[----:B--2---:R-:W-:Y:S05]  /*acb0*/  @!P0 BRA `(.L_x_96) ;  /* 0xfffffffc00f08947 */ /* 0x004fea000383ffff */
[----:B------:R-:W-:Y:S05]  /*acc0*/  BRA `(.L_x_226) ;  /* 0xffffff9800e87947 */ /* 0x000fea000383ffff */
.L_x_98:
[----:B------:R-:W-:-:S07]  /*acd0*/  MOV R0, UR11 ;  /* 0x0000000b00007c02 */ /* 0x000fce0008000f00 */
.L_x_227:
[----:B-1----:R1:W2:Y:S02]  /*ace0*/  SYNCS.PHASECHK.TRANS64.TRYWAIT P0, [R0+URZ+0x270], R5 ;  /* 0x00027005000075a7 */ /* 0x0022a400080011ff */
[----:B--2---:R-:W-:Y:S05]  /*acf0*/  @!P0 NANOSLEEP.SYNCS 0x989680 ;  /* 0x009896800000895d */ /* 0x004fea0003900000 */
[----:B------:R-:W2:Y:S02]  /*ad00*/  @!P0 SYNCS.PHASECHK.TRANS64 P0, [R0+URZ+0x270], R5 ;  /* 0x00027005000085a7 */ /* 0x000ea400080010ff */
[----:B--2---:R-:W-:Y:S05]  /*ad10*/  @!P0 BRA `(.L_x_227) ;  /* 0xfffffffc00f08947 */ /* 0x004fea000383ffff */
[----:B------:R-:W-:Y:S05]  /*ad20*/  BRA `(.L_x_228) ;  /* 0xffffff9c00307947 */ /* 0x000fea000383ffff */
.L_x_101:
[----:B------:R-:W-:Y:S07]  /*ad30*/  MOV R0, UR9 ;  /* 0x0000000900007c02 */ /* 0x000fee0008000f00 */
.L_x_229:
[----:B-1----:R1:W2:Y:S02]  /*ad40*/  SYNCS.PHASECHK.TRANS64.TRYWAIT P0, [R0+URZ], R5 ;  /* 0x00000005000075a7 */ /* 0x0022a400080011ff */
[----:B--2---:R-:W-:Y:S05]  /*ad50*/  @!P0 NANOSLEEP.SYNCS 0x989680 ;  /* 0x009896800000895d */ /* 0x004fea0003900000 */
[----:B------:R-:W2:Y:S02]  /*ad60*/  @!P0 SYNCS.PHASECHK.TRANS64 P0, [R0+URZ], R5 ;  /* 0x00000005000085a7 */ /* 0x000ea400080010ff */
[----:B--2---:R-:W-:Y:S05]  /*ad70*/  @!P0 BRA `(.L_x_229) ;  /* 0xfffffffc00f08947 */ /* 0x004fea000383ffff */
[----:B------:R-:W-:Y:S05]  /*ad80*/  BRA `(.L_x_100) ;  /* 0xffffff9c00487947 */ /* 0x000fea000383ffff */
.L_x_105:
[----:B-1----:R-:W-:-:S07]  /*ad90*/  MOV R0, UR7 ;  /* 0x0000000700007c02 */ /* 0x002fce0008000f00 */
.L_x_230:
[----:B-1----:R1:W2:Y:S02]  /*ada0*/  SYNCS.PHASECHK.TRANS64.TRYWAIT P0, [R0+URZ], R3 ;  /* 0x00000003000075a7 */ /* 0x0022a400080011ff */
[----:B--2---:R-:W-:Y:S05]  /*adb0*/  @!P0 NANOSLEEP.SYNCS 0x989680 ;  /* 0x009896800000895d */ /* 0x004fea0003900000 */
[----:B------:R-:W2:Y:S02]  /*adc0*/  @!P0 SYNCS.PHASECHK.TRANS64 P0, [R0+URZ], R3 ;  /* 0x00000003000085a7 */ /* 0x000ea400080010ff */
[----:B--2---:R-:W-:Y:S05]  /*add0*/  @!P0 BRA `(.L_x_230) ;  /* 0xfffffffc00f08947 */ /* 0x004fea000383ffff */
[----:B------:R-:W-:Y:S05]  /*ade0*/  BRA `(.L_x_231) ;  /* 0xffffffa000007947 */ /* 0x000fea000383ffff */
.L_x_106:
[----:B------:R-:W-:-:S07]  /*adf0*/  MOV R0, UR7 ;  /* 0x0000000700007c02 */ /* 0x000fce0008000f00 */
.L_x_232:
[----:B-1----:R1:W2:Y:S02]  /*ae00*/  SYNCS.PHASECHK.TRANS64.TRYWAIT P0, [R0+URZ], R3 ;  /* 0x00000003000075a7 */ /* 0x0022a400080011ff */
[----:B--2---:R-:W-:Y:S05]  /*ae10*/  @!P0 NANOSLEEP.SYNCS 0x989680 ;  /* 0x009896800000895d */ /* 0x004fea0003900000 */
[----:B------:R-:W2:Y:S02]  /*ae20*/  @!P0 SYNCS.PHASECHK.TRANS64 P0, [R0+URZ], R3 ;  /* 0x00000003000085a7 */ /* 0x000ea400080010ff */
[----:B--2---:R-:W-:Y:S05]  /*ae30*/  @!P0 BRA `(.L_x_232) ;  /* 0xfffffffc00f08947 */ /* 0x004fea000383ffff */
[----:B------:R-:W-:Y:S05]  /*ae40*/  BRA `(.L_x_233) ;  /* 0xffffffa0000c7947 */ /* 0x000fea000383ffff */
.L_x_107:
[----:B------:R-:W-:-:S07]  /*ae50*/  MOV R0, UR7 ;  /* 0x0000000700007c02 */ /* 0x000fce0008000f00 */
.L_x_234:
[----:B-1----:R1:W2:Y:S02]  /*ae60*/  SYNCS.PHASECHK.TRANS64.TRYWAIT P0, [R0+URZ], R3 ;  /* 0x00000003000075a7 */ /* 0x0022a400080011ff */
[----:B--2---:R-:W-:Y:S05]  /*ae70*/  @!P0 NANOSLEEP.SYNCS 0x989680 ;  /* 0x009896800000895d */ /* 0x004fea0003900000 */
[----:B------:R-:W2:Y:S02]  /*ae80*/  @!P0 SYNCS.PHASECHK.TRANS64 P0, [R0+URZ], R3 ;  /* 0x00000003000085a7 */ /* 0x000ea400080010ff */
[----:B--2---:R-:W-:Y:S05]  /*ae90*/  @!P0 BRA `(.L_x_234) ;  /* 0xfffffffc00f08947 */ /* 0x004fea000383ffff */
[----:B------:R-:W-:Y:S05]  /*aea0*/  BRA `(.L_x_235) ;  /* 0xffffffa000187947 */ /* 0x000fea000383ffff */
.L_x_110:
[----:B------:R-:W-:-:S07]  /*aeb0*/  MOV R0, UR8 ;  /* 0x0000000800007c02 */ /* 0x000fce0008000f00 */
.L_x_236:
[----:B-1----:R1:W2:Y:S02]  /*aec0*/  SYNCS.PHASECHK.TRANS64.TRYWAIT P1, [R0+URZ+0x2b0], R3 ;  /* 0x0002b003000075a7 */ /* 0x0022a400080211ff */
[----:B--2---:R-:W-:Y:S05]  /*aed0*/  @!P1 NANOSLEEP.SYNCS 0x989680 ;  /* 0x009896800000995d */ /* 0x004fea0003900000 */
[----:B------:R-:W2:Y:S02]  /*aee0*/  @!P1 SYNCS.PHASECHK.TRANS64 P1, [R0+URZ+0x2b0], R3 ;  /* 0x0002b003000095a7 */ /* 0x000ea400080210ff */
[----:B--2---:R-:W-:Y:S05]  /*aef0*/  @!P1 BRA `(.L_x_236) ;  /* 0xfffffffc00f09947 */ /* 0x004fea000383ffff */
[----:B------:R-:W-:Y:S05]  /*af00*/  BRA `(.L_x_237) ;  /* 0xffffffa000647947 */ /* 0x000fea000383ffff */
.L_x_115:
[----:B--2---:R2:W4:Y:S02]  /*af10*/  SYNCS.PHASECHK.TRANS64.TRYWAIT P0, [R0+URZ+0x230], R3 ;  /* 0x00023003000075a7 */ /* 0x00452400080011ff */
[----:B----4-:R-:W-:Y:S05]  /*af20*/  @!P0 NANOSLEEP.SYNCS 0x989680 ;  /* 0x009896800000895d */ /* 0x010fea0003900000 */
[----:B------:R-:W4:Y:S02]  /*af30*/  @!P0 SYNCS.PHASECHK.TRANS64 P0, [R0+URZ+0x230], R3 ;  /* 0x00023003000085a7 */ /* 0x000f2400080010ff */
[----:B----4-:R-:W-:Y:S05]  /*af40*/  @!P0 BRA `(.L_x_115) ;  /* 0xfffffffc00f08947 */ /* 0x010fea000383ffff */
[----:B------:R-:W-:Y:S05]  /*af50*/  BRA `(.L_x_238) ;  /* 0xffffffa400707947 */ /* 0x000fea000383ffff */
.L_x_118:
[----:B------:R-:W-:Y:S07]  /*af60*/  MOV R0, UR6 ;  /* 0x0000000600007c02 */ /* 0x000fee0008000f00 */
.L_x_239:
[----:B--2---:R2:W4:Y:S02]  /*af70*/  SYNCS.PHASECHK.TRANS64.TRYWAIT P0, [R0+URZ+0x228], R3 ;  /* 0x00022803000075a7 */ /* 0x00452400080011ff */
[----:B----4-:R-:W-:Y:S05]  /*af80*/  @!P0 NANOSLEEP.SYNCS 0x989680 ;  /* 0x009896800000895d */ /* 0x010fea0003900000 */
[----:B------:R-:W4:Y:S02]  /*af90*/  @!P0 SYNCS.PHASECHK.TRANS64 P0, [R0+URZ+0x228], R3 ;  /* 0x00022803000085a7 */ /* 0x000f2400080010ff */
[----:B----4-:R-:W-:Y:S05]  /*afa0*/  @!P0 BRA `(.L_x_239) ;  /* 0xfffffffc00f08947 */ /* 0x010fea000383ffff */
[----:B------:R-:W-:Y:S05]  /*afb0*/  BRA `(.L_x_117) ;  /* 0xffffffa800507947 */ /* 0x000fea000383ffff */
.L_x_121:
[----:B--2---:R-:W-:Y:S07]  /*afc0*/  MOV R3, UR6 ;  /* 0x0000000600037c02 */ /* 0x004fee0008000f00 */
.L_x_240:
[----:B-1----:R1:W2:Y:S02]  /*afd0*/  SYNCS.PHASECHK.TRANS64.TRYWAIT P0, [R3+URZ+0x210], R12 ;  /* 0x0002100c030075a7 */ /* 0x0022a400080011ff */
[----:B--2---:R-:W-:Y:S05]  /*afe0*/  @!P0 NANOSLEEP.SYNCS 0x989680 ;  /* 0x009896800000895d */ /* 0x004fea0003900000 */
[----:B------:R-:W2:Y:S02]  /*aff0*/  @!P0 SYNCS.PHASECHK.TRANS64 P0, [R3+URZ+0x210], R12 ;  /* 0x0002100c030085a7 */ /* 0x000ea400080010ff */
[----:B--2---:R-:W-:Y:S05]  /*b000*/  @!P0 BRA `(.L_x_240) ;  /* 0xfffffffc00f08947 */ /* 0x004fea000383ffff */
[----:B------:R-:W-:Y:S05]  /*b010*/  BRA `(.L_x_241) ;  /* 0xffffffa800c87947 */ /* 0x000fea000383ffff */
.L_x_122:
[----:B------:R-:W-:Y:S07]  /*b020*/  MOV R3, UR6 ;  /* 0x0000000600037c02 */ /* 0x000fee0008000f00 */
.L_x_242:
[----:B-1----:R1:W2:Y:S02]  /*b030*/  SYNCS.PHASECHK.TRANS64.TRYWAIT P0, [R3+URZ+0x218], R12 ;  /* 0x0002180c030075a7 */ /* 0x0022a400080011ff */
[----:B--2---:R-:W-:Y:S05]  /*b040*/  @!P0 NANOSLEEP.SYNCS 0x989680 ;  /* 0x009896800000895d */ /* 0x004fea0003900000 */
[----:B------:R-:W2:Y:S02]  /*b050*/  @!P0 SYNCS.PHASECHK.TRANS64 P0, [R3+URZ+0x218], R12 ;  /* 0x0002180c030085a7 */ /* 0x000ea400080010ff */
[----:B--2---:R-:W-:Y:S05]  /*b060*/  @!P0 BRA `(.L_x_242) ;  /* 0xfffffffc00f08947 */ /* 0x004fea000383ffff */
[----:B------:R-:W-:Y:S05]  /*b070*/  BRA `(.L_x_243) ;  /* 0xffffffac00487947 */ /* 0x000fea000383ffff */
.L_x_124:
[----:B------:R-:W-:-:S07]  /*b080*/  MOV R0, UR6 ;  /* 0x0000000600007c02 */ /* 0x000fce0008000f00 */
.L_x_244:
[----:B-1----:R1:W4:Y:S02]  /*b090*/  SYNCS.PHASECHK.TRANS64.TRYWAIT P0, [R0+URZ+0x210], R3 ;  /* 0x00021003000075a7 */ /* 0x00232400080011ff */
[----:B----4-:R-:W-:Y:S05]  /*b0a0*/  @!P0 NANOSLEEP.SYNCS 0x989680 ;  /* 0x009896800000895d */ /* 0x010fea0003900000 */
[----:B------:R-:W4:Y:S02]  /*b0b0*/  @!P0 SYNCS.PHASECHK.TRANS64 P0, [R0+URZ+0x210], R3 ;  /* 0x00021003000085a7 */ /* 0x000f2400080010ff */
[----:B----4-:R-:W-:Y:S05]  /*b0c0*/  @!P0 BRA `(.L_x_244) ;  /* 0xfffffffc00f08947 */ /* 0x010fea000383ffff */
[----:B------:R-:W-:Y:S05]  /*b0d0*/  BRA `(.L_x_245) ;  /* 0xffffffac00b87947 */ /* 0x000fea000383ffff */
.L_x_126:
[----:B--2---:R2:W3:Y:S02]  /*b0e0*/  SYNCS.PHASECHK.TRANS64.TRYWAIT P0, [R0+URZ+0x230], R3 ;  /* 0x00023003000075a7 */ /* 0x0044e400080011ff */
[----:B---3--:R-:W-:Y:S05]  /*b0f0*/  @!P0 NANOSLEEP.SYNCS 0x989680 ;  /* 0x009896800000895d */ /* 0x008fea0003900000 */
[----:B------:R-:W3:Y:S02]  /*b100*/  @!P0 SYNCS.PHASECHK.TRANS64 P0, [R0+URZ+0x230], R3 ;  /* 0x00023003000085a7 */ /* 0x000ee400080010ff */
[----:B---3--:R-:W-:Y:S05]  /*b110*/  @!P0 BRA `(.L_x_126) ;  /* 0xfffffffc00f08947 */ /* 0x008fea000383ffff */
[----:B------:R-:W-:Y:S05]  /*b120*/  BRA `(.L_x_246) ;  /* 0xffffffb000847947 */ /* 0x000fea000383ffff */
.L_x_137:
[----:B-1----:R1:W3:Y:S02]  /*b130*/  SYNCS.PHASECHK.TRANS64.TRYWAIT P1, [R3+URZ+0x200], R0 ;  /* 0x00020000030075a7 */ /* 0x0022e400080211ff */
[----:B---3--:R-:W-:Y:S05]  /*b140*/  @!P1 NANOSLEEP.SYNCS 0x989680 ;  /* 0x009896800000995d */ /* 0x008fea0003900000 */
[----:B------:R-:W3:Y:S02]  /*b150*/  @!P1 SYNCS.PHASECHK.TRANS64 P1, [R3+URZ+0x200], R0 ;  /* 0x00020000030095a7 */ /* 0x000ee400080210ff */
[----:B---3--:R-:W-:Y:S05]  /*b160*/  @!P1 BRA `(.L_x_137) ;  /* 0xfffffffc00f09947 */ /* 0x008fea000383ffff */
[----:B------:R-:W-:Y:S05]  /*b170*/  BRA `(.L_x_136) ;  /* 0xffffffbc00ac7947 */ /* 0x000fea000383ffff */
.L_x_139:
[----:B---3--:R3:W4:Y:S02]  /*b180*/  SYNCS.PHASECHK.TRANS64.TRYWAIT P0, [R171+URZ+0x250], R2 ;  /* 0x00025002ab0075a7 */ /* 0x00872400080011ff */
[----:B----4-:R-:W-:Y:S05]  /*b190*/  @!P0 NANOSLEEP.SYNCS 0x989680 ;  /* 0x009896800000895d */ /* 0x010fea0003900000 */
[----:B------:R-:W4:Y:S02]  /*b1a0*/  @!P0 SYNCS.PHASECHK.TRANS64 P0, [R171+URZ+0x250], R2 ;  /* 0x00025002ab0085a7 */ /* 0x000f2400080010ff */
[----:B----4-:R-:W-:Y:S05]  /*b1b0*/  @!P0 BRA `(.L_x_139) ;  /* 0xfffffffc00f08947 */ /* 0x010fea000383ffff */
[----:B------:R-:W-:Y:S05]  /*b1c0*/  BRA `(.L_x_138) ;  /* 0xffffffc000087947 */ /* 0x000fea000383ffff */
.L_x_147:
[----:B--2---:R2:W3:Y:S02]  /*b1d0*/  SYNCS.PHASECHK.TRANS64.TRYWAIT P0, [R124+URZ+0x200], R3 ;  /* 0x000200037c0075a7 */ /* 0x0044e400080011ff */
[----:B---3--:R-:W-:Y:S05]  /*b1e0*/  @!P0 NANOSLEEP.SYNCS 0x989680 ;  /* 0x009896800000895d */ /* 0x008fea0003900000 */
[----:B------:R-:W3:Y:S02]  /*b1f0*/  @!P0 SYNCS.PHASECHK.TRANS64 P0, [R124+URZ+0x200], R3 ;  /* 0x000200037c0085a7 */ /* 0x000ee400080010ff */
[----:B---3--:R-:W-:Y:S05]  /*b200*/  @!P0 BRA `(.L_x_147) ;  /* 0xfffffffc00f08947 */ /* 0x008fea000383ffff */
[----:B------:R-:W-:Y:S05]  /*b210*/  BRA `(.L_x_146) ;  /* 0xffffffd4000c7947 */ /* 0x000fea000383ffff */
        .weak           $__internal_0_$__cuda_sm10x_tcgen05_guardrail_trap_col_being_dealloced_not_returned_by_alloc
        .type           $__internal_0_$__cuda_sm10x_tcgen05_guardrail_trap_col_being_dealloced_not_returned_by_alloc,@function
        .size           $__internal_0_$__cuda_sm10x_tcgen05_guardrail_trap_col_being_dealloced_not_returned_by_alloc,($__internal_1_$__cuda_sm10x_tcgen05_guardrail_trap_phase_invalid_during_alloc - $__internal_0_$__cuda_sm10x_tcgen05_guardrail_trap_col_being_dealloced_not_returned_by_alloc)
$__internal_0_$__cuda_sm10x_tcgen05_guardrail_trap_col_being_dealloced_not_returned_by_alloc:
[----:B------:R-:W-:Y:S05]  /*b220*/  BPT.TRAP 0x1 ;  /* 0x000000040000795c */ /* 0x000fea0000300000 */
[----:B------:R-:W-:-:S04]  /*b230*/  HFMA2 R3, -RZ, RZ, 0, 0 ;  /* 0x00000000ff037431 */ /* 0x000fc800000001ff */
[----:B------:R-:W-:Y:S05]  /*b240*/  RET.REL.NODEC R2 `(_ZN7cutlass13device_kernelINS_4gemm6kernel13GemmUniversalIN4cute5tupleIJiiiiEEENS1_10collective13CollectiveMmaINS1_35MainloopSm100TmaUmmaWarpSpecializedILi32ELi2ELi4ENS5_IJNS4_1CILi2EEENSA_ILi1EEESC_EEEEENS5_IJNSA_ILi256EEENSA_ILi128EEENSA_ILi32EEEEEEaNS5_IJlSC_lEEEaSJ_NS4_8TiledMMAINS4_8MMA_AtomIJNS4_21SM100_MMA_S8_2x1SM_SSIaaiLi256ELi128ELNS4_4UMMA5MajorE0ELSO_0ELNSN_8SaturateE0EEEEEENS4_6LayoutINS5_IJSC_SC_SC_EEENS5_IJNSA_ILi0EEESU_SU_EEEEENS5_IJNS4_10UnderscoreESX_SX_EEEEENS4_18SM100_TMA_2SM_LOADENS4_14ComposedLayoutINS4_7SwizzleILi1ELi4ELi3EEENS4_18smem_ptr_flag_bitsILi8EEENSS_INS5_IJNSA_ILi8EEESH_EEENS5_IJSH_SC_EEEEEEEvNS4_8identityES10_S1A_vS1B_EENS_8epilogue10collective18CollectiveEpilogueINS1D_23Sm100TmaWarpSpecializedILi2ELi2ELi64ELb0ELb0EEEJNS5_IJSG_SG_SH_EEENS5_IJNSS_ISG_SC_EENSS_INSA_ILi64EEESC_EEEEEaSJ_aSJ_NS1D_6fusion15FusionCallbacksIS1H_NS1N_17LinearCombinationIaiaiLNS_15FloatRoundStyleE2EEES1I_S1M_JEEENS4_5SM1004TMEM4LOAD26SM100_TMEM_LOAD_32dp32b64xENS4_13SM90_TMA_LOADENS11_INS12_ILi2ELi4ELi3EEES15_NSS_INS5_IJS16_S1K_EEENS5_IJS1K_SC_EEEEEEENS4_39AutoVectorizingCopyWithAssumedAlignmentILi128EEENS4_14SM90_TMA_STOREES22_S24_S24_EEEvvEEEEvNT_6ParamsE) ;  /* 0xffffff4c026c7950 */ /* 0x000fea0003c3ffff */
        .weak           $__internal_1_$__cuda_sm10x_tcgen05_guardrail_trap_phase_invalid_during_alloc
        .type           $__internal_1_$__cuda_sm10x_tcgen05_guardrail_trap_phase_invalid_during_alloc,@function
        .size           $__internal_1_$__cuda_sm10x_tcgen05_guardrail_trap_phase_invalid_during_alloc,($__internal_2_$__cuda_sm10x_tcgen05_guardrail_trap_unallocated_columns_being_dealloced - $__internal_1_$__cuda_sm10x_tcgen05_guardrail_trap_phase_invalid_during_alloc)
$__internal_1_$__cuda_sm10x_tcgen05_guardrail_trap_phase_invalid_during_alloc:
[----:B------:R-:W-:Y:S05]  /*b250*/  BPT.TRAP 0x1 ;  /* 0x000000040000795c */ /* 0x000fea0000300000 */
[----:B------:R-:W-:-:S04]  /*b260*/  MOV R3, 0x0 ;  /* 0x0000000000037802 */ /* 0x000fc80000000f00 */
[----:B------:R-:W-:Y:S05]  /*b270*/  RET.REL.NODEC R2 `(_ZN7cutlass13device_kernelINS_4gemm6kernel13GemmUniversalIN4cute5tupleIJiiiiEEENS1_10collective13CollectiveMmaINS1_35MainloopSm100TmaUmmaWarpSpecializedILi32ELi2ELi4ENS5_IJNS4_1CILi2EEENSA_ILi1EEESC_EEEEENS5_IJNSA_ILi256EEENSA_ILi128EEENSA_ILi32EEEEEEaNS5_IJlSC_lEEEaSJ_NS4_8TiledMMAINS4_8MMA_AtomIJNS4_21SM100_MMA_S8_2x1SM_SSIaaiLi256ELi128ELNS4_4UMMA5MajorE0ELSO_0ELNSN_8SaturateE0EEEEEENS4_6LayoutINS5_IJSC_SC_SC_EEENS5_IJNSA_ILi0EEESU_SU_EEEEENS5_IJNS4_10UnderscoreESX_SX_EEEEENS4_18SM100_TMA_2SM_LOADENS4_14ComposedLayoutINS4_7SwizzleILi1ELi4ELi3EEENS4_18smem_ptr_flag_bitsILi8EEENSS_INS5_IJNSA_ILi8EEESH_EEENS5_IJSH_SC_EEEEEEEvNS4_8identityES10_S1A_vS1B_EENS_8epilogue10collective18CollectiveEpilogueINS1D_23Sm100TmaWarpSpecializedILi2ELi2ELi64ELb0ELb0EEEJNS5_IJSG_SG_SH_EEENS5_IJNSS_ISG_SC_EENSS_INSA_ILi64EEESC_EEEEEaSJ_aSJ_NS1D_6fusion15FusionCallbacksIS1H_NS1N_17LinearCombinationIaiaiLNS_15FloatRoundStyleE2EEES1I_S1M_JEEENS4_5SM1004TMEM4LOAD26SM100_TMEM_LOAD_32dp32b64xENS4_13SM90_TMA_LOADENS11_INS12_ILi2ELi4ELi3EEES15_NSS_INS5_IJS16_S1K_EEENS5_IJS1K_SC_EEEEEEENS4_39AutoVectorizingCopyWithAssumedAlignmentILi128EEENS4_14SM90_TMA_STOREES22_S24_S24_EEEvvEEEEvNT_6ParamsE) ;  /* 0xffffff4c02607950 */ /* 0x000fea0003c3ffff */
        .weak           $__internal_2_$__cuda_sm10x_tcgen05_guardrail_trap_unallocated_columns_being_dealloced
        .type           $__internal_2_$__cuda_sm10x_tcgen05_guardrail_trap_unallocated_columns_being_dealloced,@function
        .size           $__internal_2_$__cuda_sm10x_tcgen05_guardrail_trap_unallocated_columns_being_dealloced,(.L_x_248 - $__internal_2_$__cuda_sm10x_tcgen05_guardrail_trap_unallocated_columns_being_dealloced)
$__internal_2_$__cuda_sm10x_tcgen05_guardrail_trap_unallocated_columns_being_dealloced:
[----:B------:R-:W-:Y:S05]  /*b280*/  BPT.TRAP 0x1 ;  /* 0x000000040000795c */ /* 0x000fea0000300000 */
[----:B------:R-:W-:-:S04]  /*b290*/  HFMA2 R3, -RZ, RZ, 0, 0 ;  /* 0x00000000ff037431 */ /* 0x000fc800000001ff */
[----:B------:R-:W-:Y:S05]  /*b2a0*/  RET.REL.NODEC R2 `(_ZN7cutlass13device_kernelINS_4gemm6kernel13GemmUniversalIN4cute5tupleIJiiiiEEENS1_10collective13CollectiveMmaINS1_35MainloopSm100TmaUmmaWarpSpecializedILi32ELi2ELi4ENS5_IJNS4_1CILi2EEENSA_ILi1EEESC_EEEEENS5_IJNSA_ILi256EEENSA_ILi128EEENSA_ILi32EEEEEEaNS5_IJlSC_lEEEaSJ_NS4_8TiledMMAINS4_8MMA_AtomIJNS4_21SM100_MMA_S8_2x1SM_SSIaaiLi256ELi128ELNS4_4UMMA5MajorE0ELSO_0ELNSN_8SaturateE0EEEEEENS4_6LayoutINS5_IJSC_SC_SC_EEENS5_IJNSA_ILi0EEESU_SU_EEEEENS5_IJNS4_10UnderscoreESX_SX_EEEEENS4_18SM100_TMA_2SM_LOADENS4_14ComposedLayoutINS4_7SwizzleILi1ELi4ELi3EEENS4_18smem_ptr_flag_bitsILi8EEENSS_INS5_IJNSA_ILi8EEESH_EEENS5_IJSH_SC_EEEEEEEvNS4_8identityES10_S1A_vS1B_EENS_8epilogue10collective18CollectiveEpilogueINS1D_23Sm100TmaWarpSpecializedILi2ELi2ELi64ELb0ELb0EEEJNS5_IJSG_SG_SH_EEENS5_IJNSS_ISG_SC_EENSS_INSA_ILi64EEESC_EEEEEaSJ_aSJ_NS1D_6fusion15FusionCallbacksIS1H_NS1N_17LinearCombinationIaiaiLNS_15FloatRoundStyleE2EEES1I_S1M_JEEENS4_5SM1004TMEM4LOAD26SM100_TMEM_LOAD_32dp32b64xENS4_13SM90_TMA_LOADENS11_INS12_ILi2ELi4ELi3EEES15_NSS_INS5_IJS16_S1K_EEENS5_IJS1K_SC_EEEEEEENS4_39AutoVectorizingCopyWithAssumedAlignmentILi128EEENS4_14SM90_TMA_STOREES22_S24_S24_EEEvvEEEEvNT_6ParamsE) ;  /* 0xffffff4c02547950 */ /* 0x000fea0003c3ffff */
.L_x_247:
[----:B------:R-:W-:-:S00]  /*b2b0*/  BRA `(.L_x_247) ;  /* 0xfffffffc00fc7947 */ /* 0x000fc0000383ffff */
[----:B------:R-:W-:-:S00]  /*b2c0*/  NOP ;  /* 0x0000000000007918 */ /* 0x000fc00000000000 */
        /* <DEDUP_REMOVED lines=11> */
.L_x_248:


//--------------------- .nv.global.init           --------------------------
	.section	.nv.global.init,"aw",@progbits
.nv.global.init:
	.type		$str$27,@object
	.size		$str$27,($str$28 - $str$27)
$str$27:
        /*0000*/ 	.byte	0x28, 0x61, 0x64, 0x64, 0x72, 0x65, 0x73, 0x73, 0x20, 0x26, 0x20, 0x6d, 0x61, 0x73, 0x6b, 0x29
        /*0010*/ 	.byte	0x20, 0x3d, 0x3d, 0x20, 0x30, 0x00
	.type		$str$28,@object
	.size		$str$28,($str$26 - $str$28)
$str$28:
        /*0016*/ 	.byte	0x2f, 0x74, 0x6d, 0x70, 0x2f, 0x63, 0x75, 0x74, 0x6c, 0x61, 0x73, 0x73, 0x5f, 0x73, 0x77, 0x65
        /*0026*/ 	.byte	0x65, 0x70, 0x5f, 0x73, 0x72, 0x63, 0x2f, 0x69, 0x6e, 0x63, 0x6c, 0x75, 0x64, 0x65, 0x2f, 0x63
        /*0036*/ 	.byte	0x75, 0x74, 0x65, 0x2f, 0x70, 0x6f, 0x69, 0x6e, 0x74, 0x65, 0x72, 0x5f, 0x66, 0x6c, 0x61, 0x67
        /*0046*/ 	.byte	0x67, 0x65, 0x64, 0x2e, 0x68, 0x70, 0x70, 0x00
	.type		$str$26,@object
	.size		$str$26,($str$25 - $str$26)
$str$26:
        /*004e*/ 	.byte	0x2f, 0x74, 0x6d, 0x70, 0x2f, 0x63, 0x75, 0x74, 0x6c, 0x61, 0x73, 0x73, 0x5f, 0x73, 0x77, 0x65
        /*005e*/ 	.byte	0x65, 0x70, 0x5f, 0x73, 0x72, 0x63, 0x2f, 0x69, 0x6e, 0x63, 0x6c, 0x75, 0x64, 0x65, 0x2f, 0x63
        /*006e*/ 	.byte	0x75, 0x74, 0x65, 0x2f, 0x61, 0x74, 0x6f, 0x6d, 0x2f, 0x63, 0x6f, 0x70, 0x79, 0x5f, 0x74, 0x72
        /*007e*/ 	.byte	0x61, 0x69, 0x74, 0x73, 0x5f, 0x73, 0x6d, 0x31, 0x30, 0x30, 0x2e, 0x68, 0x70, 0x70, 0x00
	.type		$str$25,@object
	.size		$str$25,(__unnamed_1 - $str$25)
$str$25:
        /*008d*/ 	.byte	0x28, 0x28, 0x75, 0x69, 0x6e, 0x74, 0x33, 0x32, 0x5f, 0x74, 0x28, 0x74, 0x68, 0x72, 0x65, 0x61
        /*009d*/ 	.byte	0x64, 0x49, 0x64, 0x78, 0x2e, 0x78, 0x29, 0x20, 0x2f, 0x20, 0x33, 0x32, 0x29, 0x20, 0x25, 0x20
        /*00ad*/ 	.byte	0x34, 0x29, 0x20, 0x3d, 0x3d, 0x20, 0x28, 0x28, 0x28, 0x74, 0x6d, 0x65, 0x6d, 0x5f, 0x61, 0x64
        /*00bd*/ 	.byte	0x64, 0x72, 0x20, 0x3e, 0x3e, 0x20, 0x31, 0x36, 0x29, 0x20, 0x2f, 0x20, 0x33, 0x32, 0x29, 0x20
        /*00cd*/ 	.byte	0x25, 0x20, 0x34, 0x29, 0x00
	.type		__unnamed_1,@object
	.size		__unnamed_1,(__unnamed_2 - __unnamed_1)
__unnamed_1:
        /*00d2*/ 	.byte	0x61, 0x75, 0x74, 0x6f, 0x20, 0x63, 0x75, 0x74, 0x65, 0x3a, 0x3a, 0x61, 0x73, 0x5f, 0x70, 0x6f
        /* <DEDUP_REMOVED lines=24> */
        /*0262*/ 	.byte	0x5d, 0x00
	.type		__unnamed_2,@object
	.size		__unnamed_2,(.L_2 - __unnamed_2)
__unnamed_2:
        /* <DEDUP_REMOVED lines=42> */
        /*0504*/ 	.byte	0x43, 0x3c, 0x30, 0x3e, 0x3e, 0x3e, 0x3e, 0x5d, 0x00
.L_2:


//--------------------- .nv.shared._ZN7cutlass13device_kernelINS_4gemm6kernel13GemmUniversalIN4cute5tupleIJiiiiEEENS1_10collective13CollectiveMmaINS1_35MainloopSm100TmaUmmaWarpSpecializedILi32ELi2ELi4ENS5_IJNS4_1CILi2EEENSA_ILi1EEESC_EEEEENS5_IJNSA_ILi256EEENSA_ILi128EEENSA_ILi32EEEEEEaNS5_IJlSC_lEEEaSJ_NS4_8TiledMMAINS4_8MMA_AtomIJNS4_21SM100_MMA_S8_2x1SM_SSIaaiLi256ELi128ELNS4_4UMMA5MajorE0ELSO_0ELNSN_8SaturateE0EEEEEENS4_6LayoutINS5_IJSC_SC_SC_EEENS5_IJNSA_ILi0EEESU_SU_EEEEENS5_IJNS4_10UnderscoreESX_SX_EEEEENS4_18SM100_TMA_2SM_LOADENS4_14ComposedLayoutINS4_7SwizzleILi1ELi4ELi3EEENS4_18smem_ptr_flag_bitsILi8EEENSS_INS5_IJNSA_ILi8EEESH_EEENS5_IJSH_SC_EEEEEEEvNS4_8identityES10_S1A_vS1B_EENS_8epilogue10collective18CollectiveEpilogueINS1D_23Sm100TmaWarpSpecializedILi2ELi2ELi64ELb0ELb0EEEJNS5_IJSG_SG_SH_EEENS5_IJNSS_ISG_SC_EENSS_INSA_ILi64EEESC_EEEEEaSJ_aSJ_NS1D_6fusion15FusionCallbacksIS1H_NS1N_17LinearCombinationIaiaiLNS_15FloatRoundStyleE2EEES1I_S1M_JEEENS4_5SM1004TMEM4LOAD26SM100_TMEM_LOAD_32dp32b64xENS4_13SM90_TMA_LOADENS11_INS12_ILi2ELi4ELi3EEES15_NSS_INS5_IJS16_S1K_EEENS5_IJS1K_SC_EEEEEEENS4_39AutoVectorizingCopyWithAssumedAlignmentILi128EEENS4_14SM90_TMA_STOREES22_S24_S24_EEEvvEEEEvNT_6ParamsE --------------------------
	.section	.nv.shared._ZN7cutlass13device_kernelINS_4gemm6kernel13GemmUniversalIN4cute5tupleIJiiiiEEENS1_10collective13CollectiveMmaINS1_35MainloopSm100TmaUmmaWarpSpecializedILi32ELi2ELi4ENS5_IJNS4_1CILi2EEENSA_ILi1EEESC_EEEEENS5_IJNSA_ILi256EEENSA_ILi128EEENSA_ILi32EEEEEEaNS5_IJlSC_lEEEaSJ_NS4_8TiledMMAINS4_8MMA_AtomIJNS4_21SM100_MMA_S8_2x1SM_SSIaaiLi256ELi128ELNS4_4UMMA5MajorE0ELSO_0ELNSN_8SaturateE0EEEEEENS4_6LayoutINS5_IJSC_SC_SC_EEENS5_IJNSA_ILi0EEESU_SU_EEEEENS5_IJNS4_10UnderscoreESX_SX_EEEEENS4_18SM100_TMA_2SM_LOADENS4_14ComposedLayoutINS4_7SwizzleILi1ELi4ELi3EEENS4_18smem_ptr_flag_bitsILi8EEENSS_INS5_IJNSA_ILi8EEESH_EEENS5_IJSH_SC_EEEEEEEvNS4_8identityES10_S1A_vS1B_EENS_8epilogue10collective18CollectiveEpilogueINS1D_23Sm100TmaWarpSpecializedILi2ELi2ELi64ELb0ELb0EEEJNS5_IJSG_SG_SH_EEENS5_IJNSS_ISG_SC_EENSS_INSA_ILi64EEESC_EEEEEaSJ_aSJ_NS1D_6fusion15FusionCallbacksIS1H_NS1N_17LinearCombinationIaiaiLNS_15FloatRoundStyleE2EEES1I_S1M_JEEENS4_5SM1004TMEM4LOAD26SM100_TMEM_LOAD_32dp32b64xENS4_13SM90_TMA_LOADENS11_INS12_ILi2ELi4ELi3EEES15_NSS_INS5_IJS16_S1K_EEENS5_IJS1K_SC_EEEEEEENS4_39AutoVectorizingCopyWithAssumedAlignmentILi128EEENS4_14SM90_TMA_STOREES22_S24_S24_EEEvvEEEEvNT_6ParamsE,"aw",@nobits
	.sectionflags	@""
	.align	16
	.zero		1024


//--------------------- .nv.shared.reserved.0     --------------------------
	.section	.nv.shared.reserved.0,"aw",@nobits
	.weak		__nv_reservedSMEM_offset_0_alias
	.size		__nv_reservedSMEM_offset_0_alias, 0, 64
	.other		__nv_reservedSMEM_offset_0_alias,@"STO_CUDA_RESERVED_SHARED STV_DEFAULT"
__nv_reservedSMEM_offset_0_alias:
	.zero		0
.nv.shared.reserved.0:
	.zero		64
	.weak		__nv_reservedSMEM_tcgen05_partition
	.type		__nv_reservedSMEM_tcgen05_partition,@object
	.size		__nv_reservedSMEM_tcgen05_partition,(.L_0 - __nv_reservedSMEM_tcgen05_partition)
__nv_reservedSMEM_tcgen05_partition:
	.zero		32
.L_0:


//--------------------- .nv.global                --------------------------
	.section	.nv.global,"aw",@nobits
.nv.global:
	.type		_ZN40_INTERNAL_f80b0596_4_k_cu_2b20a27d_283304cute1_E,@object
	.size		_ZN40_INTERNAL_f80b0596_4_k_cu_2b20a27d_283304cute1_E,(_ZN40_INTERNAL_f80b0596_4_k_cu_2b20a27d_283304cuda3std3__45__cpo6cbeginE - _ZN40_INTERNAL_f80b0596_4_k_cu_2b20a27d_283304cute1_E)
_ZN40_INTERNAL_f80b0596_4_k_cu_2b20a27d_283304cute1_E:
	.zero		1
	.type		_ZN40_INTERNAL_f80b0596_4_k_cu_2b20a27d_283304cuda3std3__45__cpo6cbeginE,@object
	.size		_ZN40_INTERNAL_f80b0596_4_k_cu_2b20a27d_283304cuda3std3__45__cpo6cbeginE,(_ZN40_INTERNAL_f80b0596_4_k_cu_2b20a27d_283304cuda3std3__48in_placeE - _ZN40_INTERNAL_f80b0596_4_k_cu_2b20a27d_283304cuda3std3__45__cpo6cbeginE)
_ZN40_INTERNAL_f80b0596_4_k_cu_2b20a27d_283304cuda3std3__45__cpo6cbeginE:
	.zero		1
	.type		_ZN40_INTERNAL_f80b0596_4_k_cu_2b20a27d_283304cuda3std3__48in_placeE,@object
	.size		_ZN40_INTERNAL_f80b0596_4_k_cu_2b20a27d_283304cuda3std3__48in_placeE,(_ZN40_INTERNAL_f80b0596_4_k_cu_2b20a27d_283304cuda3std6ranges3__45__cpo9iter_moveE - _ZN40_INTERNAL_f80b0596_4_k_cu_2b20a27d_283304cuda3std3__48in_placeE)
_ZN40_INTERNAL_f80b0596_4_k_cu_2b20a27d_283304cuda3std3__48in_placeE:
	.zero		1
	.type		_ZN40_INTERNAL_f80b0596_4_k_cu_2b20a27d_283304cuda3std6ranges3__45__cpo9iter_moveE,@object
	.size		_ZN40_INTERNAL_f80b0596_4_k_cu_2b20a27d_283304cuda3std6ranges3__45__cpo9iter_moveE,(_ZN40_INTERNAL_f80b0596_4_k_cu_2b20a27d_283304cuda3std3__45__cpo5beginE - _ZN40_INTERNAL_f80b0596_4_k_cu_2b20a27d_283304cuda3std6ranges3__45__cpo9iter_moveE)
_ZN40_INTERNAL_f80b0596_4_k_cu_2b20a27d_283304cuda3std6ranges3__45__cpo9iter_moveE:
	.zero		1
	.type		_ZN40_INTERNAL_f80b0596_4_k_cu_2b20a27d_283304cuda3std3__45__cpo5beginE,@object
	.size		_ZN40_INTERNAL_f80b0596_4_k_cu_2b20a27d_283304cuda3std3__45__cpo5beginE,(_ZN40_INTERNAL_f80b0596_4_k_cu_2b20a27d_283304cuda3std3__442_GLOBAL__N__f80b0596_4_k_cu_2b20a27d_283306ignoreE - _ZN40_INTERNAL_f80b0596_4_k_cu_2b20a27d_283304cuda3std3__45__cpo5beginE)
_ZN40_INTERNAL_f80b0596_4_k_cu_2b20a27d_283304cuda3std3__45__cpo5beginE:
	.zero		1
	.type		_ZN40_INTERNAL_f80b0596_4_k_cu_2b20a27d_283304cuda3std3__442_GLOBAL__N__f80b0596_4_k_cu_2b20a27d_283306ignoreE,@object
	.size		_ZN40_INTERNAL_f80b0596_4_k_cu_2b20a27d_283304cuda3std3__442_GLOBAL__N__f80b0596_4_k_cu_2b20a27d_283306ignoreE,(_ZN40_INTERNAL_f80b0596_4_k_cu_2b20a27d_283304cute7productE - _ZN40_INTERNAL_f80b0596_4_k_cu_2b20a27d_283304cuda3std3__442_GLOBAL__N__f80b0596_4_k_cu_2b20a27d_283306ignoreE)
_ZN40_INTERNAL_f80b0596_4_k_cu_2b20a27d_283304cuda3std3__442_GLOBAL__N__f80b0596_4_k_cu_2b20a27d_283306ignoreE:
	.zero		1
	.type		_ZN40_INTERNAL_f80b0596_4_k_cu_2b20a27d_283304cute7productE,@object
	.size		_ZN40_INTERNAL_f80b0596_4_k_cu_2b20a27d_283304cute7productE,(_ZN40_INTERNAL_f80b0596_4_k_cu_2b20a27d_283304cuda3std3__45__cpo3endE - _ZN40_INTERNAL_f80b0596_4_k_cu_2b20a27d_283304cute7productE)
_ZN40_INTERNAL_f80b0596_4_k_cu_2b20a27d_283304cute7productE:
	.zero		1
	.type		_ZN40_INTERNAL_f80b0596_4_k_cu_2b20a27d_283304cuda3std3__45__cpo3endE,@object
	.size		_ZN40_INTERNAL_f80b0596_4_k_cu_2b20a27d_283304cuda3std3__45__cpo3endE,(_ZN40_INTERNAL_f80b0596_4_k_cu_2b20a27d_283304cuda3std3__419piecewise_constructE - _ZN40_INTERNAL_f80b0596_4_k_cu_2b20a27d_283304cuda3std3__45__cpo3endE)
_ZN40_INTERNAL_f80b0596_4_k_cu_2b20a27d_283304cuda3std3__45__cpo3endE:
	.zero		1
	.type		_ZN40_INTERNAL_f80b0596_4_k_cu_2b20a27d_283304cuda3std3__419piecewise_constructE,@object
	.size		_ZN40_INTERNAL_f80b0596_4_k_cu_2b20a27d_283304cuda3std3__419piecewise_constructE,(_ZN40_INTERNAL_f80b0596_4_k_cu_2b20a27d_283304cuda3std3__45__cpo4cendE - _ZN40_INTERNAL_f80b0596_4_k_cu_2b20a27d_283304cuda3std3__419piecewise_constructE)
_ZN40_INTERNAL_f80b0596_4_k_cu_2b20a27d_283304cuda3std3__419piecewise_constructE:
	.zero		1
	.type		_ZN40_INTERNAL_f80b0596_4_k_cu_2b20a27d_283304cuda3std3__45__cpo4cendE,@object
	.size		_ZN40_INTERNAL_f80b0596_4_k_cu_2b20a27d_283304cuda3std3__45__cpo4cendE,(_ZN40_INTERNAL_f80b0596_4_k_cu_2b20a27d_283304cuda3std6ranges3__45__cpo4swapE - _ZN40_INTERNAL_f80b0596_4_k_cu_2b20a27d_283304cuda3std3__45__cpo4cendE)
_ZN40_INTERNAL_f80b0596_4_k_cu_2b20a27d_283304cuda3std3__45__cpo4cendE:
	.zero		1
	.type		_ZN40_INTERNAL_f80b0596_4_k_cu_2b20a27d_283304cuda3std6ranges3__45__cpo4swapE,@object
	.size		_ZN40_INTERNAL_f80b0596_4_k_cu_2b20a27d_283304cuda3std6ranges3__45__cpo4swapE,(.L_10 - _ZN40_INTERNAL_f80b0596_4_k_cu_2b20a27d_283304cuda3std6ranges3__45__cpo4swapE)
_ZN40_INTERNAL_f80b0596_4_k_cu_2b20a27d_283304cuda3std6ranges3__45__cpo4swapE:
	.zero		1
.L_10:


//--------------------- .nv.constant0._ZN7cutlass13device_kernelINS_4gemm6kernel13GemmUniversalIN4cute5tupleIJiiiiEEENS1_10collective13CollectiveMmaINS1_35MainloopSm100TmaUmmaWarpSpecializedILi32ELi2ELi4ENS5_IJNS4_1CILi2EEENSA_ILi1EEESC_EEEEENS5_IJNSA_ILi256EEENSA_ILi128EEENSA_ILi32EEEEEEaNS5_IJlSC_lEEEaSJ_NS4_8TiledMMAINS4_8MMA_AtomIJNS4_21SM100_MMA_S8_2x1SM_SSIaaiLi256ELi128ELNS4_4UMMA5MajorE0ELSO_0ELNSN_8SaturateE0EEEEEENS4_6LayoutINS5_IJSC_SC_SC_EEENS5_IJNSA_ILi0EEESU_SU_EEEEENS5_IJNS4_10UnderscoreESX_SX_EEEEENS4_18SM100_TMA_2SM_LOADENS4_14ComposedLayoutINS4_7SwizzleILi1ELi4ELi3EEENS4_18smem_ptr_flag_bitsILi8EEENSS_INS5_IJNSA_ILi8EEESH_EEENS5_IJSH_SC_EEEEEEEvNS4_8identityES10_S1A_vS1B_EENS_8epilogue10collective18CollectiveEpilogueINS1D_23Sm100TmaWarpSpecializedILi2ELi2ELi64ELb0ELb0EEEJNS5_IJSG_SG_SH_EEENS5_IJNSS_ISG_SC_EENSS_INSA_ILi64EEESC_EEEEEaSJ_aSJ_NS1D_6fusion15FusionCallbacksIS1H_NS1N_17LinearCombinationIaiaiLNS_15FloatRoundStyleE2EEES1I_S1M_JEEENS4_5SM1004TMEM4LOAD26SM100_TMEM_LOAD_32dp32b64xENS4_13SM90_TMA_LOADENS11_INS12_ILi2ELi4ELi3EEES15_NSS_INS5_IJS16_S1K_EEENS5_IJS1K_SC_EEEEEEENS4_39AutoVectorizingCopyWithAssumedAlignmentILi128EEENS4_14SM90_TMA_STOREES22_S24_S24_EEEvvEEEEvNT_6ParamsE --------------------------
	.section	.nv.constant0._ZN7cutlass13device_kernelINS_4gemm6kernel13GemmUniversalIN4cute5tupleIJiiiiEEENS1_10collective13CollectiveMmaINS1_35MainloopSm100TmaUmmaWarpSpecializedILi32ELi2ELi4ENS5_IJNS4_1CILi2EEENSA_ILi1EEESC_EEEEENS5_IJNSA_ILi256EEENSA_ILi128EEENSA_ILi32EEEEEEaNS5_IJlSC_lEEEaSJ_NS4_8TiledMMAINS4_8MMA_AtomIJNS4_21SM100_MMA_S8_2x1SM_SSIaaiLi256ELi128ELNS4_4UMMA5MajorE0ELSO_0ELNSN_8SaturateE0EEEEEENS4_6LayoutINS5_IJSC_SC_SC_EEENS5_IJNSA_ILi0EEESU_SU_EEEEENS5_IJNS4_10UnderscoreESX_SX_EEEEENS4_18SM100_TMA_2SM_LOADENS4_14ComposedLayoutINS4_7SwizzleILi1ELi4ELi3EEENS4_18smem_ptr_flag_bitsILi8EEENSS_INS5_IJNSA_ILi8EEESH_EEENS5_IJSH_SC_EEEEEEEvNS4_8identityES10_S1A_vS1B_EENS_8epilogue10collective18CollectiveEpilogueINS1D_23Sm100TmaWarpSpecializedILi2ELi2ELi64ELb0ELb0EEEJNS5_IJSG_SG_SH_EEENS5_IJNSS_ISG_SC_EENSS_INSA_ILi64EEESC_EEEEEaSJ_aSJ_NS1D_6fusion15FusionCallbacksIS1H_NS1N_17LinearCombinationIaiaiLNS_15FloatRoundStyleE2EEES1I_S1M_JEEENS4_5SM1004TMEM4LOAD26SM100_TMEM_LOAD_32dp32b64xENS4_13SM90_TMA_LOADENS11_INS12_ILi2ELi4ELi3EEES15_NSS_INS5_IJS16_S1K_EEENS5_IJS1K_SC_EEEEEEENS4_39AutoVectorizingCopyWithAssumedAlignmentILi128EEENS4_14SM90_TMA_STOREES22_S24_S24_EEEvvEEEEvNT_6ParamsE,"a",@progbits
	.sectionflags	@""
	.align	4
.nv.constant0._ZN7cutlass13device_kernelINS_4gemm6kernel13GemmUniversalIN4cute5tupleIJiiiiEEENS1_10collective13CollectiveMmaINS1_35MainloopSm100TmaUmmaWarpSpecializedILi32ELi2ELi4ENS5_IJNS4_1CILi2EEENSA_ILi1EEESC_EEEEENS5_IJNSA_ILi256EEENSA_ILi128EEENSA_ILi32EEEEEEaNS5_IJlSC_lEEEaSJ_NS4_8TiledMMAINS4_8MMA_AtomIJNS4_21SM100_MMA_S8_2x1SM_SSIaaiLi256ELi128ELNS4_4UMMA5MajorE0ELSO_0ELNSN_8SaturateE0EEEEEENS4_6LayoutINS5_IJSC_SC_SC_EEENS5_IJNSA_ILi0EEESU_SU_EEEEENS5_IJNS4_10UnderscoreESX_SX_EEEEENS4_18SM100_TMA_2SM_LOADENS4_14ComposedLayoutINS4_7SwizzleILi1ELi4ELi3EEENS4_18smem_ptr_flag_bitsILi8EEENSS_INS5_IJNSA_ILi8EEESH_EEENS5_IJSH_SC_EEEEEEEvNS4_8identityES10_S1A_vS1B_EENS_8epilogue10collective18CollectiveEpilogueINS1D_23Sm100TmaWarpSpecializedILi2ELi2ELi64ELb0ELb0EEEJNS5_IJSG_SG_SH_EEENS5_IJNSS_ISG_SC_EENSS_INSA_ILi64EEESC_EEEEEaSJ_aSJ_NS1D_6fusion15FusionCallbacksIS1H_NS1N_17LinearCombinationIaiaiLNS_15FloatRoundStyleE2EEES1I_S1M_JEEENS4_5SM1004TMEM4LOAD26SM100_TMEM_LOAD_32dp32b64xENS4_13SM90_TMA_LOADENS11_INS12_ILi2ELi4ELi3EEES15_NSS_INS5_IJS16_S1K_EEENS5_IJS1K_SC_EEEEEEENS4_39AutoVectorizingCopyWithAssumedAlignmentILi128EEENS4_14SM90_TMA_STOREES22_S24_S24_EEEvvEEEEvNT_6ParamsE:
	.zero		2944


//--------------------- SYMBOLS --------------------------

	.type		.nv.reservedSmem.offset0,@object
	.size		.nv.reservedSmem.offset0,0x4
	.type		.nv.reservedSmem.cap,@object
	.size		.nv.reservedSmem.cap,0x4
	.type		__assertfail,@function
